//
// Generated by NVIDIA NVVM Compiler
//
// Compiler Build ID: CL-36424714
// Cuda compilation tools, release 13.0, V13.0.88
// Based on NVVM 20.0.0
//

.version 9.0
.target sm_100
.address_size 64

	// .globl	batchGradients3d
.func  (.param .align 16 .b8 func_retval0[16]) __internal_trig_reduction_slowpathd
(
	.param .b64 __internal_trig_reduction_slowpathd_param_0
)
;
.global .align 8 .b8 __cudart_i2opi_d[144] = {8, 93, 141, 31, 177, 95, 251, 107, 234, 146, 82, 138, 247, 57, 7, 61, 123, 241, 229, 235, 199, 186, 39, 117, 45, 234, 95, 158, 102, 63, 70, 79, 183, 9, 203, 39, 207, 126, 54, 109, 31, 109, 10, 90, 139, 17, 47, 239, 15, 152, 5, 222, 255, 151, 248, 31, 59, 40, 249, 189, 139, 95, 132, 156, 244, 57, 83, 131, 57, 214, 145, 57, 65, 126, 95, 180, 38, 112, 156, 233, 132, 68, 187, 46, 245, 53, 130, 232, 62, 167, 41, 177, 28, 235, 29, 254, 28, 146, 209, 9, 234, 46, 73, 6, 224, 210, 77, 66, 58, 110, 36, 183, 97, 197, 187, 222, 171, 99, 81, 254, 65, 144, 67, 60, 153, 149, 98, 219, 192, 221, 52, 245, 209, 87, 39, 252, 41, 21, 68, 78, 110, 131, 249, 162};
.global .align 16 .b8 __cudart_sin_cos_coeffs[128] = {70, 210, 176, 44, 241, 229, 90, 190, 146, 227, 172, 105, 227, 29, 199, 62, 161, 98, 219, 25, 160, 1, 42, 191, 24, 8, 17, 17, 17, 17, 129, 63, 84, 85, 85, 85, 85, 85, 197, 191, 0, 0, 0, 0, 0, 0, 0, 0, 0, 0, 0, 0, 0, 0, 0, 0, 100, 129, 253, 32, 131, 255, 168, 189, 40, 133, 239, 193, 167, 238, 33, 62, 217, 230, 6, 142, 79, 126, 146, 190, 233, 188, 221, 25, 160, 1, 250, 62, 71, 93, 193, 22, 108, 193, 86, 191, 81, 85, 85, 85, 85, 85, 165, 63, 0, 0, 0, 0, 0, 0, 224, 191, 0, 0, 0, 0, 0, 0, 240, 63};

.visible .entry batchGradients3d(
	.param .u32 batchGradients3d_param_0,
	.param .u64 .ptr .align 1 batchGradients3d_param_1,
	.param .u64 .ptr .align 1 batchGradients3d_param_2,
	.param .u32 batchGradients3d_param_3,
	.param .u32 batchGradients3d_param_4,
	.param .u64 .ptr .align 1 batchGradients3d_param_5,
	.param .u64 .ptr .align 1 batchGradients3d_param_6,
	.param .u32 batchGradients3d_param_7,
	.param .u32 batchGradients3d_param_8,
	.param .u64 .ptr .align 1 batchGradients3d_param_9,
	.param .u64 .ptr .align 1 batchGradients3d_param_10,
	.param .u32 batchGradients3d_param_11,
	.param .u32 batchGradients3d_param_12,
	.param .u64 .ptr .align 1 batchGradients3d_param_13,
	.param .u64 .ptr .align 1 batchGradients3d_param_14,
	.param .u32 batchGradients3d_param_15,
	.param .u32 batchGradients3d_param_16,
	.param .u64 .ptr .align 1 batchGradients3d_param_17,
	.param .f64 batchGradients3d_param_18
)
{
	.reg .pred 	%p<24>;
	.reg .b32 	%r<59>;
	.reg .b32 	%f<43>;
	.reg .b64 	%rd<147>;
	.reg .b64 	%fd<52>;

	ld.param.u32 	%r20, [batchGradients3d_param_0];
	ld.param.u64 	%rd10, [batchGradients3d_param_1];
	ld.param.u32 	%r12, [batchGradients3d_param_3];
	ld.param.u32 	%r13, [batchGradients3d_param_4];
	ld.param.u64 	%rd4, [batchGradients3d_param_5];
	ld.param.u64 	%rd5, [batchGradients3d_param_6];
	ld.param.u32 	%r14, [batchGradients3d_param_7];
	ld.param.u32 	%r15, [batchGradients3d_param_8];
	ld.param.u64 	%rd6, [batchGradients3d_param_9];
	ld.param.u64 	%rd7, [batchGradients3d_param_10];
	ld.param.u32 	%r16, [batchGradients3d_param_11];
	ld.param.u32 	%r17, [batchGradients3d_param_12];
	ld.param.u64 	%rd8, [batchGradients3d_param_13];
	ld.param.u64 	%rd9, [batchGradients3d_param_14];
	ld.param.u32 	%r18, [batchGradients3d_param_15];
	ld.param.u32 	%r19, [batchGradients3d_param_16];
	ld.param.u64 	%rd11, [batchGradients3d_param_17];
	ld.param.f64 	%fd16, [batchGradients3d_param_18];
	cvta.to.global.u64 	%rd1, %rd10;
	cvta.to.global.u64 	%rd2, %rd11;
	mov.u32 	%r21, %ctaid.x;
	mov.u32 	%r22, %ntid.x;
	mov.u32 	%r23, %tid.x;
	mad.lo.s32 	%r1, %r21, %r22, %r23;
	setp.ge.s32 	%p1, %r1, %r20;
	@%p1 bra 	$L__BB0_31;
	ld.param.u64 	%rd146, [batchGradients3d_param_2];
	cvta.to.global.u64 	%rd12, %rd146;
	ld.global.u32 	%r25, [%rd2+24];
	div.s32 	%r24, %r1, %r25;
	mul.lo.s32 	%r26, %r24, %r25;
	sub.s32 	%r27, %r1, %r26;
	ld.global.u32 	%r28, [%rd2+20];
	div.s32 	%r2, %r27, %r28;
	mul.lo.s32 	%r29, %r2, %r28;
	sub.s32 	%r30, %r27, %r29;
	ld.global.u32 	%r31, [%rd2+16];
	div.s32 	%r3, %r30, %r31;
	ld.global.u32 	%r4, [%rd2];
	rem.s32 	%r5, %r27, %r4;
	rem.s32 	%r32, %r27, %r31;
	div.s32 	%r6, %r32, %r4;
	mad.lo.s32 	%r7, %r2, %r13, %r3;
	mad.lo.s32 	%r33, %r2, %r12, %r3;
	mul.wide.s32 	%rd13, %r33, 4;
	add.s64 	%rd14, %rd12, %rd13;
	ld.global.u32 	%r8, [%rd14];
	mad.lo.s32 	%r9, %r8, %r6, %r5;
	setp.eq.s32 	%p2, %r24, 2;
	@%p2 bra 	$L__BB0_22;
	setp.eq.s32 	%p3, %r24, 1;
	@%p3 bra 	$L__BB0_13;
	setp.ne.s32 	%p4, %r24, 0;
	@%p4 bra 	$L__BB0_31;
	ld.global.u32 	%r10, [%rd2+4];
	setp.eq.s32 	%p18, %r10, 1;
	mov.f64 	%fd49, 0d0000000000000000;
	@%p18 bra 	$L__BB0_12;
	setp.ne.s32 	%p19, %r6, 0;
	@%p19 bra 	$L__BB0_7;
	mul.wide.s32 	%rd128, %r7, 8;
	add.s64 	%rd129, %rd1, %rd128;
	ld.global.u64 	%rd130, [%rd129];
	cvta.to.global.u64 	%rd131, %rd130;
	add.s32 	%r54, %r8, %r9;
	mul.wide.s32 	%rd132, %r54, 4;
	add.s64 	%rd133, %rd131, %rd132;
	ld.global.f32 	%f39, [%rd133];
	mul.wide.s32 	%rd134, %r9, 4;
	add.s64 	%rd135, %rd131, %rd134;
	ld.global.f32 	%f40, [%rd135];
	sub.f32 	%f41, %f39, %f40;
	cvt.f64.f32 	%fd49, %f41;
	bra.uni 	$L__BB0_12;
$L__BB0_7:
	add.s32 	%r46, %r10, -1;
	setp.ne.s32 	%p20, %r6, %r46;
	@%p20 bra 	$L__BB0_9;
	mul.wide.s32 	%rd120, %r7, 8;
	add.s64 	%rd121, %rd1, %rd120;
	ld.global.u64 	%rd122, [%rd121];
	cvta.to.global.u64 	%rd123, %rd122;
	mul.wide.s32 	%rd124, %r9, 4;
	add.s64 	%rd125, %rd123, %rd124;
	ld.global.f32 	%f36, [%rd125];
	sub.s32 	%r53, %r9, %r8;
	mul.wide.s32 	%rd126, %r53, 4;
	add.s64 	%rd127, %rd123, %rd126;
	ld.global.f32 	%f37, [%rd127];
	sub.f32 	%f38, %f36, %f37;
	cvt.f64.f32 	%fd49, %f38;
	bra.uni 	$L__BB0_12;
$L__BB0_9:
	setp.ne.s32 	%p21, %r6, 1;
	add.s32 	%r47, %r10, -2;
	setp.ne.s32 	%p22, %r6, %r47;
	and.pred  	%p23, %p21, %p22;
	@%p23 bra 	$L__BB0_11;
	mul.wide.s32 	%rd112, %r7, 8;
	add.s64 	%rd113, %rd1, %rd112;
	ld.global.u64 	%rd114, [%rd113];
	cvta.to.global.u64 	%rd115, %rd114;
	add.s32 	%r51, %r8, %r9;
	mul.wide.s32 	%rd116, %r51, 4;
	add.s64 	%rd117, %rd115, %rd116;
	ld.global.f32 	%f33, [%rd117];
	sub.s32 	%r52, %r9, %r8;
	mul.wide.s32 	%rd118, %r52, 4;
	add.s64 	%rd119, %rd115, %rd118;
	ld.global.f32 	%f34, [%rd119];
	sub.f32 	%f35, %f33, %f34;
	cvt.f64.f32 	%fd48, %f35;
	mul.f64 	%fd49, %fd48, 0d3FE0000000000000;
	bra.uni 	$L__BB0_12;
$L__BB0_11:
	mul.wide.s32 	%rd101, %r7, 8;
	add.s64 	%rd102, %rd1, %rd101;
	ld.global.u64 	%rd103, [%rd102];
	cvta.to.global.u64 	%rd104, %rd103;
	shl.b32 	%r48, %r8, 1;
	sub.s32 	%r49, %r9, %r48;
	mul.wide.s32 	%rd105, %r49, 4;
	add.s64 	%rd106, %rd104, %rd105;
	ld.global.f32 	%f29, [%rd106];
	cvt.f64.f32 	%fd40, %f29;
	mul.wide.s32 	%rd107, %r8, 4;
	add.s64 	%rd108, %rd106, %rd107;
	ld.global.f32 	%f30, [%rd108];
	cvt.f64.f32 	%fd41, %f30;
	mul.f64 	%fd42, %fd41, 0d4020000000000000;
	sub.f64 	%fd43, %fd40, %fd42;
	add.s32 	%r50, %r8, %r9;
	mul.wide.s32 	%rd109, %r50, 4;
	add.s64 	%rd110, %rd104, %rd109;
	ld.global.f32 	%f31, [%rd110];
	cvt.f64.f32 	%fd44, %f31;
	fma.rn.f64 	%fd45, %fd44, 0d4020000000000000, %fd43;
	add.s64 	%rd111, %rd110, %rd107;
	ld.global.f32 	%f32, [%rd111];
	cvt.f64.f32 	%fd46, %f32;
	sub.f64 	%fd47, %fd45, %fd46;
	div.rn.f64 	%fd49, %fd47, 0d4028000000000000;
$L__BB0_12:
	cvt.rn.f32.f64 	%f42, %fd49;
	mad.lo.s32 	%r55, %r2, %r15, %r3;
	cvta.to.global.u64 	%rd136, %rd4;
	mul.wide.s32 	%rd137, %r55, 8;
	add.s64 	%rd138, %rd136, %rd137;
	ld.global.u64 	%rd139, [%rd138];
	cvta.to.global.u64 	%rd140, %rd139;
	mad.lo.s32 	%r56, %r2, %r14, %r3;
	cvta.to.global.u64 	%rd141, %rd5;
	mul.wide.s32 	%rd142, %r56, 4;
	add.s64 	%rd143, %rd141, %rd142;
	ld.global.u32 	%r57, [%rd143];
	mad.lo.s32 	%r58, %r57, %r6, %r5;
	mul.wide.s32 	%rd144, %r58, 4;
	add.s64 	%rd145, %rd140, %rd144;
	st.global.f32 	[%rd145], %f42;
	bra.uni 	$L__BB0_31;
$L__BB0_13:
	setp.eq.s32 	%p12, %r4, 1;
	mov.f64 	%fd50, 0d0000000000000000;
	@%p12 bra 	$L__BB0_21;
	setp.ne.s32 	%p13, %r5, 0;
	@%p13 bra 	$L__BB0_16;
	mul.wide.s32 	%rd85, %r7, 8;
	add.s64 	%rd86, %rd1, %rd85;
	ld.global.u64 	%rd87, [%rd86];
	cvta.to.global.u64 	%rd88, %rd87;
	mul.wide.s32 	%rd89, %r9, 4;
	add.s64 	%rd90, %rd88, %rd89;
	ld.global.f32 	%f25, [%rd90+4];
	ld.global.f32 	%f26, [%rd90];
	sub.f32 	%f27, %f25, %f26;
	cvt.f64.f32 	%fd50, %f27;
	bra.uni 	$L__BB0_21;
$L__BB0_16:
	add.s32 	%r40, %r4, -1;
	setp.ne.s32 	%p14, %r5, %r40;
	@%p14 bra 	$L__BB0_18;
	mul.wide.s32 	%rd79, %r7, 8;
	add.s64 	%rd80, %rd1, %rd79;
	ld.global.u64 	%rd81, [%rd80];
	cvta.to.global.u64 	%rd82, %rd81;
	mul.wide.s32 	%rd83, %r9, 4;
	add.s64 	%rd84, %rd82, %rd83;
	ld.global.f32 	%f22, [%rd84];
	ld.global.f32 	%f23, [%rd84+-4];
	sub.f32 	%f24, %f22, %f23;
	cvt.f64.f32 	%fd50, %f24;
	bra.uni 	$L__BB0_21;
$L__BB0_18:
	setp.ne.s32 	%p15, %r5, 1;
	add.s32 	%r41, %r4, -2;
	setp.ne.s32 	%p16, %r5, %r41;
	and.pred  	%p17, %p15, %p16;
	@%p17 bra 	$L__BB0_20;
	mul.wide.s32 	%rd73, %r7, 8;
	add.s64 	%rd74, %rd1, %rd73;
	ld.global.u64 	%rd75, [%rd74];
	cvta.to.global.u64 	%rd76, %rd75;
	mul.wide.s32 	%rd77, %r9, 4;
	add.s64 	%rd78, %rd76, %rd77;
	ld.global.f32 	%f19, [%rd78+4];
	ld.global.f32 	%f20, [%rd78+-4];
	sub.f32 	%f21, %f19, %f20;
	cvt.f64.f32 	%fd38, %f21;
	mul.f64 	%fd50, %fd38, 0d3FE0000000000000;
	bra.uni 	$L__BB0_21;
$L__BB0_20:
	mul.wide.s32 	%rd67, %r7, 8;
	add.s64 	%rd68, %rd1, %rd67;
	ld.global.u64 	%rd69, [%rd68];
	cvta.to.global.u64 	%rd70, %rd69;
	mul.wide.s32 	%rd71, %r9, 4;
	add.s64 	%rd72, %rd70, %rd71;
	ld.global.f32 	%f15, [%rd72+-8];
	cvt.f64.f32 	%fd30, %f15;
	ld.global.f32 	%f16, [%rd72+-4];
	cvt.f64.f32 	%fd31, %f16;
	mul.f64 	%fd32, %fd31, 0d4020000000000000;
	sub.f64 	%fd33, %fd30, %fd32;
	ld.global.f32 	%f17, [%rd72+4];
	cvt.f64.f32 	%fd34, %f17;
	fma.rn.f64 	%fd35, %fd34, 0d4020000000000000, %fd33;
	ld.global.f32 	%f18, [%rd72+8];
	cvt.f64.f32 	%fd36, %f18;
	sub.f64 	%fd37, %fd35, %fd36;
	div.rn.f64 	%fd50, %fd37, 0d4028000000000000;
$L__BB0_21:
	cvt.rn.f32.f64 	%f28, %fd50;
	mad.lo.s32 	%r42, %r2, %r17, %r3;
	cvta.to.global.u64 	%rd91, %rd6;
	mul.wide.s32 	%rd92, %r42, 8;
	add.s64 	%rd93, %rd91, %rd92;
	ld.global.u64 	%rd94, [%rd93];
	cvta.to.global.u64 	%rd95, %rd94;
	mad.lo.s32 	%r43, %r2, %r16, %r3;
	cvta.to.global.u64 	%rd96, %rd7;
	mul.wide.s32 	%rd97, %r43, 4;
	add.s64 	%rd98, %rd96, %rd97;
	ld.global.u32 	%r44, [%rd98];
	mad.lo.s32 	%r45, %r44, %r6, %r5;
	mul.wide.s32 	%rd99, %r45, 4;
	add.s64 	%rd100, %rd95, %rd99;
	st.global.f32 	[%rd100], %f28;
	bra.uni 	$L__BB0_31;
$L__BB0_22:
	ld.global.u32 	%r11, [%rd2+8];
	setp.eq.s32 	%p5, %r11, 1;
	mov.f64 	%fd51, 0d0000000000000000;
	@%p5 bra 	$L__BB0_30;
	setp.ne.s32 	%p6, %r3, 0;
	@%p6 bra 	$L__BB0_25;
	mul.wide.s32 	%rd48, %r7, 8;
	add.s64 	%rd49, %rd1, %rd48;
	ld.global.u64 	%rd50, [%rd49+8];
	cvta.to.global.u64 	%rd51, %rd50;
	mul.wide.s32 	%rd52, %r9, 4;
	add.s64 	%rd53, %rd51, %rd52;
	ld.global.f32 	%f11, [%rd53];
	ld.global.u64 	%rd54, [%rd49];
	cvta.to.global.u64 	%rd55, %rd54;
	add.s64 	%rd56, %rd55, %rd52;
	ld.global.f32 	%f12, [%rd56];
	sub.f32 	%f13, %f11, %f12;
	cvt.f64.f32 	%fd51, %f13;
	bra.uni 	$L__BB0_30;
$L__BB0_25:
	add.s32 	%r34, %r11, -1;
	setp.ne.s32 	%p7, %r3, %r34;
	@%p7 bra 	$L__BB0_27;
	mul.wide.s32 	%rd39, %r7, 8;
	add.s64 	%rd40, %rd1, %rd39;
	ld.global.u64 	%rd41, [%rd40];
	cvta.to.global.u64 	%rd42, %rd41;
	mul.wide.s32 	%rd43, %r9, 4;
	add.s64 	%rd44, %rd42, %rd43;
	ld.global.f32 	%f8, [%rd44];
	ld.global.u64 	%rd45, [%rd40+-8];
	cvta.to.global.u64 	%rd46, %rd45;
	add.s64 	%rd47, %rd46, %rd43;
	ld.global.f32 	%f9, [%rd47];
	sub.f32 	%f10, %f8, %f9;
	cvt.f64.f32 	%fd51, %f10;
	bra.uni 	$L__BB0_30;
$L__BB0_27:
	setp.ne.s32 	%p8, %r3, 1;
	add.s32 	%r35, %r11, -2;
	setp.ne.s32 	%p9, %r3, %r35;
	and.pred  	%p10, %p8, %p9;
	@%p10 bra 	$L__BB0_29;
	mul.wide.s32 	%rd30, %r7, 8;
	add.s64 	%rd31, %rd1, %rd30;
	ld.global.u64 	%rd32, [%rd31+8];
	cvta.to.global.u64 	%rd33, %rd32;
	mul.wide.s32 	%rd34, %r9, 4;
	add.s64 	%rd35, %rd33, %rd34;
	ld.global.f32 	%f5, [%rd35];
	ld.global.u64 	%rd36, [%rd31+-8];
	cvta.to.global.u64 	%rd37, %rd36;
	add.s64 	%rd38, %rd37, %rd34;
	ld.global.f32 	%f6, [%rd38];
	sub.f32 	%f7, %f5, %f6;
	cvt.f64.f32 	%fd26, %f7;
	mul.f64 	%fd51, %fd26, 0d3FE0000000000000;
	bra.uni 	$L__BB0_30;
$L__BB0_29:
	mul.wide.s32 	%rd15, %r7, 8;
	add.s64 	%rd16, %rd1, %rd15;
	ld.global.u64 	%rd17, [%rd16+-16];
	cvta.to.global.u64 	%rd18, %rd17;
	mul.wide.s32 	%rd19, %r9, 4;
	add.s64 	%rd20, %rd18, %rd19;
	ld.global.f32 	%f1, [%rd20];
	cvt.f64.f32 	%fd18, %f1;
	ld.global.u64 	%rd21, [%rd16+-8];
	cvta.to.global.u64 	%rd22, %rd21;
	add.s64 	%rd23, %rd22, %rd19;
	ld.global.f32 	%f2, [%rd23];
	cvt.f64.f32 	%fd19, %f2;
	mul.f64 	%fd20, %fd19, 0d4020000000000000;
	sub.f64 	%fd21, %fd18, %fd20;
	ld.global.u64 	%rd24, [%rd16+8];
	cvta.to.global.u64 	%rd25, %rd24;
	add.s64 	%rd26, %rd25, %rd19;
	ld.global.f32 	%f3, [%rd26];
	cvt.f64.f32 	%fd22, %f3;
	fma.rn.f64 	%fd23, %fd22, 0d4020000000000000, %fd21;
	ld.global.u64 	%rd27, [%rd16+16];
	cvta.to.global.u64 	%rd28, %rd27;
	add.s64 	%rd29, %rd28, %rd19;
	ld.global.f32 	%f4, [%rd29];
	cvt.f64.f32 	%fd24, %f4;
	sub.f64 	%fd25, %fd23, %fd24;
	div.rn.f64 	%fd51, %fd25, 0d4028000000000000;
$L__BB0_30:
	setp.eq.f64 	%p11, %fd16, 0d3FF0000000000000;
	div.rn.f64 	%fd27, %fd51, %fd16;
	selp.f64 	%fd28, %fd51, %fd27, %p11;
	cvt.rn.f32.f64 	%f14, %fd28;
	mad.lo.s32 	%r36, %r2, %r19, %r3;
	cvta.to.global.u64 	%rd57, %rd8;
	mul.wide.s32 	%rd58, %r36, 8;
	add.s64 	%rd59, %rd57, %rd58;
	ld.global.u64 	%rd60, [%rd59];
	cvta.to.global.u64 	%rd61, %rd60;
	mad.lo.s32 	%r37, %r2, %r18, %r3;
	cvta.to.global.u64 	%rd62, %rd9;
	mul.wide.s32 	%rd63, %r37, 4;
	add.s64 	%rd64, %rd62, %rd63;
	ld.global.u32 	%r38, [%rd64];
	mad.lo.s32 	%r39, %r38, %r6, %r5;
	mul.wide.s32 	%rd65, %r39, 4;
	add.s64 	%rd66, %rd61, %rd65;
	st.global.f32 	[%rd66], %f14;
$L__BB0_31:
	ret;

}
	// .globl	batchGradients2d
.visible .entry batchGradients2d(
	.param .u32 batchGradients2d_param_0,
	.param .u64 .ptr .align 1 batchGradients2d_param_1,
	.param .u64 .ptr .align 1 batchGradients2d_param_2,
	.param .u32 batchGradients2d_param_3,
	.param .u32 batchGradients2d_param_4,
	.param .u64 .ptr .align 1 batchGradients2d_param_5,
	.param .u64 .ptr .align 1 batchGradients2d_param_6,
	.param .u32 batchGradients2d_param_7,
	.param .u32 batchGradients2d_param_8,
	.param .u64 .ptr .align 1 batchGradients2d_param_9,
	.param .u64 .ptr .align 1 batchGradients2d_param_10,
	.param .u32 batchGradients2d_param_11,
	.param .u32 batchGradients2d_param_12,
	.param .u64 .ptr .align 1 batchGradients2d_param_13,
	.param .f64 batchGradients2d_param_14
)
{
	.reg .pred 	%p<16>;
	.reg .b32 	%r<50>;
	.reg .b32 	%f<29>;
	.reg .b64 	%rd<93>;
	.reg .b64 	%fd<33>;

	ld.param.u32 	%r17, [batchGradients2d_param_0];
	ld.param.u64 	%rd8, [batchGradients2d_param_1];
	ld.param.u32 	%r11, [batchGradients2d_param_3];
	ld.param.u32 	%r12, [batchGradients2d_param_4];
	ld.param.u64 	%rd4, [batchGradients2d_param_5];
	ld.param.u64 	%rd5, [batchGradients2d_param_6];
	ld.param.u32 	%r13, [batchGradients2d_param_7];
	ld.param.u32 	%r14, [batchGradients2d_param_8];
	ld.param.u64 	%rd6, [batchGradients2d_param_9];
	ld.param.u64 	%rd7, [batchGradients2d_param_10];
	ld.param.u32 	%r15, [batchGradients2d_param_11];
	ld.param.u32 	%r16, [batchGradients2d_param_12];
	ld.param.u64 	%rd9, [batchGradients2d_param_13];
	cvta.to.global.u64 	%rd1, %rd8;
	cvta.to.global.u64 	%rd2, %rd9;
	mov.u32 	%r18, %ctaid.x;
	mov.u32 	%r19, %ntid.x;
	mov.u32 	%r20, %tid.x;
	mad.lo.s32 	%r1, %r18, %r19, %r20;
	setp.ge.s32 	%p1, %r1, %r17;
	@%p1 bra 	$L__BB1_21;
	ld.param.u64 	%rd92, [batchGradients2d_param_2];
	cvta.to.global.u64 	%rd10, %rd92;
	ld.global.u32 	%r22, [%rd2+24];
	div.s32 	%r21, %r1, %r22;
	mul.lo.s32 	%r23, %r21, %r22;
	sub.s32 	%r24, %r1, %r23;
	ld.global.u32 	%r25, [%rd2+20];
	div.s32 	%r2, %r24, %r25;
	mul.lo.s32 	%r26, %r2, %r25;
	sub.s32 	%r27, %r24, %r26;
	ld.global.u32 	%r28, [%rd2+16];
	div.s32 	%r3, %r27, %r28;
	ld.global.u32 	%r4, [%rd2];
	rem.s32 	%r5, %r24, %r4;
	rem.s32 	%r29, %r24, %r28;
	div.s32 	%r6, %r29, %r4;
	mad.lo.s32 	%r7, %r2, %r12, %r3;
	mad.lo.s32 	%r30, %r2, %r11, %r3;
	mul.wide.s32 	%rd11, %r30, 4;
	add.s64 	%rd12, %rd10, %rd11;
	ld.global.u32 	%r8, [%rd12];
	mad.lo.s32 	%r9, %r8, %r6, %r5;
	setp.eq.s32 	%p2, %r21, 1;
	@%p2 bra 	$L__BB1_12;
	setp.ne.s32 	%p3, %r21, 0;
	@%p3 bra 	$L__BB1_21;
	ld.global.u32 	%r10, [%rd2+4];
	setp.eq.s32 	%p10, %r10, 1;
	mov.f64 	%fd31, 0d0000000000000000;
	@%p10 bra 	$L__BB1_11;
	setp.ne.s32 	%p11, %r6, 0;
	@%p11 bra 	$L__BB1_6;
	mul.wide.s32 	%rd74, %r7, 8;
	add.s64 	%rd75, %rd1, %rd74;
	ld.global.u64 	%rd76, [%rd75];
	cvta.to.global.u64 	%rd77, %rd76;
	add.s32 	%r45, %r8, %r9;
	mul.wide.s32 	%rd78, %r45, 4;
	add.s64 	%rd79, %rd77, %rd78;
	ld.global.f32 	%f25, [%rd79];
	mul.wide.s32 	%rd80, %r9, 4;
	add.s64 	%rd81, %rd77, %rd80;
	ld.global.f32 	%f26, [%rd81];
	sub.f32 	%f27, %f25, %f26;
	cvt.f64.f32 	%fd31, %f27;
	bra.uni 	$L__BB1_11;
$L__BB1_6:
	add.s32 	%r37, %r10, -1;
	setp.ne.s32 	%p12, %r6, %r37;
	@%p12 bra 	$L__BB1_8;
	mul.wide.s32 	%rd66, %r7, 8;
	add.s64 	%rd67, %rd1, %rd66;
	ld.global.u64 	%rd68, [%rd67];
	cvta.to.global.u64 	%rd69, %rd68;
	mul.wide.s32 	%rd70, %r9, 4;
	add.s64 	%rd71, %rd69, %rd70;
	ld.global.f32 	%f22, [%rd71];
	sub.s32 	%r44, %r9, %r8;
	mul.wide.s32 	%rd72, %r44, 4;
	add.s64 	%rd73, %rd69, %rd72;
	ld.global.f32 	%f23, [%rd73];
	sub.f32 	%f24, %f22, %f23;
	cvt.f64.f32 	%fd31, %f24;
	bra.uni 	$L__BB1_11;
$L__BB1_8:
	setp.ne.s32 	%p13, %r6, 1;
	add.s32 	%r38, %r10, -2;
	setp.ne.s32 	%p14, %r6, %r38;
	and.pred  	%p15, %p13, %p14;
	@%p15 bra 	$L__BB1_10;
	mul.wide.s32 	%rd58, %r7, 8;
	add.s64 	%rd59, %rd1, %rd58;
	ld.global.u64 	%rd60, [%rd59];
	cvta.to.global.u64 	%rd61, %rd60;
	add.s32 	%r42, %r8, %r9;
	mul.wide.s32 	%rd62, %r42, 4;
	add.s64 	%rd63, %rd61, %rd62;
	ld.global.f32 	%f19, [%rd63];
	sub.s32 	%r43, %r9, %r8;
	mul.wide.s32 	%rd64, %r43, 4;
	add.s64 	%rd65, %rd61, %rd64;
	ld.global.f32 	%f20, [%rd65];
	sub.f32 	%f21, %f19, %f20;
	cvt.f64.f32 	%fd30, %f21;
	mul.f64 	%fd31, %fd30, 0d3FE0000000000000;
	bra.uni 	$L__BB1_11;
$L__BB1_10:
	mul.wide.s32 	%rd47, %r7, 8;
	add.s64 	%rd48, %rd1, %rd47;
	ld.global.u64 	%rd49, [%rd48];
	cvta.to.global.u64 	%rd50, %rd49;
	shl.b32 	%r39, %r8, 1;
	sub.s32 	%r40, %r9, %r39;
	mul.wide.s32 	%rd51, %r40, 4;
	add.s64 	%rd52, %rd50, %rd51;
	ld.global.f32 	%f15, [%rd52];
	cvt.f64.f32 	%fd22, %f15;
	mul.wide.s32 	%rd53, %r8, 4;
	add.s64 	%rd54, %rd52, %rd53;
	ld.global.f32 	%f16, [%rd54];
	cvt.f64.f32 	%fd23, %f16;
	mul.f64 	%fd24, %fd23, 0d4020000000000000;
	sub.f64 	%fd25, %fd22, %fd24;
	add.s32 	%r41, %r8, %r9;
	mul.wide.s32 	%rd55, %r41, 4;
	add.s64 	%rd56, %rd50, %rd55;
	ld.global.f32 	%f17, [%rd56];
	cvt.f64.f32 	%fd26, %f17;
	fma.rn.f64 	%fd27, %fd26, 0d4020000000000000, %fd25;
	add.s64 	%rd57, %rd56, %rd53;
	ld.global.f32 	%f18, [%rd57];
	cvt.f64.f32 	%fd28, %f18;
	sub.f64 	%fd29, %fd27, %fd28;
	div.rn.f64 	%fd31, %fd29, 0d4028000000000000;
$L__BB1_11:
	cvt.rn.f32.f64 	%f28, %fd31;
	mad.lo.s32 	%r46, %r2, %r14, %r3;
	cvta.to.global.u64 	%rd82, %rd4;
	mul.wide.s32 	%rd83, %r46, 8;
	add.s64 	%rd84, %rd82, %rd83;
	ld.global.u64 	%rd85, [%rd84];
	cvta.to.global.u64 	%rd86, %rd85;
	mad.lo.s32 	%r47, %r2, %r13, %r3;
	cvta.to.global.u64 	%rd87, %rd5;
	mul.wide.s32 	%rd88, %r47, 4;
	add.s64 	%rd89, %rd87, %rd88;
	ld.global.u32 	%r48, [%rd89];
	mad.lo.s32 	%r49, %r48, %r6, %r5;
	mul.wide.s32 	%rd90, %r49, 4;
	add.s64 	%rd91, %rd86, %rd90;
	st.global.f32 	[%rd91], %f28;
	bra.uni 	$L__BB1_21;
$L__BB1_12:
	setp.eq.s32 	%p4, %r4, 1;
	mov.f64 	%fd32, 0d0000000000000000;
	@%p4 bra 	$L__BB1_20;
	setp.ne.s32 	%p5, %r5, 0;
	@%p5 bra 	$L__BB1_15;
	mul.wide.s32 	%rd31, %r7, 8;
	add.s64 	%rd32, %rd1, %rd31;
	ld.global.u64 	%rd33, [%rd32];
	cvta.to.global.u64 	%rd34, %rd33;
	mul.wide.s32 	%rd35, %r9, 4;
	add.s64 	%rd36, %rd34, %rd35;
	ld.global.f32 	%f11, [%rd36+4];
	ld.global.f32 	%f12, [%rd36];
	sub.f32 	%f13, %f11, %f12;
	cvt.f64.f32 	%fd32, %f13;
	bra.uni 	$L__BB1_20;
$L__BB1_15:
	add.s32 	%r31, %r4, -1;
	setp.ne.s32 	%p6, %r5, %r31;
	@%p6 bra 	$L__BB1_17;
	mul.wide.s32 	%rd25, %r7, 8;
	add.s64 	%rd26, %rd1, %rd25;
	ld.global.u64 	%rd27, [%rd26];
	cvta.to.global.u64 	%rd28, %rd27;
	mul.wide.s32 	%rd29, %r9, 4;
	add.s64 	%rd30, %rd28, %rd29;
	ld.global.f32 	%f8, [%rd30];
	ld.global.f32 	%f9, [%rd30+-4];
	sub.f32 	%f10, %f8, %f9;
	cvt.f64.f32 	%fd32, %f10;
	bra.uni 	$L__BB1_20;
$L__BB1_17:
	setp.ne.s32 	%p7, %r5, 1;
	add.s32 	%r32, %r4, -2;
	setp.ne.s32 	%p8, %r5, %r32;
	and.pred  	%p9, %p7, %p8;
	@%p9 bra 	$L__BB1_19;
	mul.wide.s32 	%rd19, %r7, 8;
	add.s64 	%rd20, %rd1, %rd19;
	ld.global.u64 	%rd21, [%rd20];
	cvta.to.global.u64 	%rd22, %rd21;
	mul.wide.s32 	%rd23, %r9, 4;
	add.s64 	%rd24, %rd22, %rd23;
	ld.global.f32 	%f5, [%rd24+4];
	ld.global.f32 	%f6, [%rd24+-4];
	sub.f32 	%f7, %f5, %f6;
	cvt.f64.f32 	%fd20, %f7;
	mul.f64 	%fd32, %fd20, 0d3FE0000000000000;
	bra.uni 	$L__BB1_20;
$L__BB1_19:
	mul.wide.s32 	%rd13, %r7, 8;
	add.s64 	%rd14, %rd1, %rd13;
	ld.global.u64 	%rd15, [%rd14];
	cvta.to.global.u64 	%rd16, %rd15;
	mul.wide.s32 	%rd17, %r9, 4;
	add.s64 	%rd18, %rd16, %rd17;
	ld.global.f32 	%f1, [%rd18+-8];
	cvt.f64.f32 	%fd12, %f1;
	ld.global.f32 	%f2, [%rd18+-4];
	cvt.f64.f32 	%fd13, %f2;
	mul.f64 	%fd14, %fd13, 0d4020000000000000;
	sub.f64 	%fd15, %fd12, %fd14;
	ld.global.f32 	%f3, [%rd18+4];
	cvt.f64.f32 	%fd16, %f3;
	fma.rn.f64 	%fd17, %fd16, 0d4020000000000000, %fd15;
	ld.global.f32 	%f4, [%rd18+8];
	cvt.f64.f32 	%fd18, %f4;
	sub.f64 	%fd19, %fd17, %fd18;
	div.rn.f64 	%fd32, %fd19, 0d4028000000000000;
$L__BB1_20:
	cvt.rn.f32.f64 	%f14, %fd32;
	mad.lo.s32 	%r33, %r2, %r16, %r3;
	cvta.to.global.u64 	%rd37, %rd6;
	mul.wide.s32 	%rd38, %r33, 8;
	add.s64 	%rd39, %rd37, %rd38;
	ld.global.u64 	%rd40, [%rd39];
	cvta.to.global.u64 	%rd41, %rd40;
	mad.lo.s32 	%r34, %r2, %r15, %r3;
	cvta.to.global.u64 	%rd42, %rd7;
	mul.wide.s32 	%rd43, %r34, 4;
	add.s64 	%rd44, %rd42, %rd43;
	ld.global.u32 	%r35, [%rd44];
	mad.lo.s32 	%r36, %r35, %r6, %r5;
	mul.wide.s32 	%rd45, %r36, 4;
	add.s64 	%rd46, %rd41, %rd45;
	st.global.f32 	[%rd46], %f14;
$L__BB1_21:
	ret;

}
	// .globl	neighborhoodSum3dKernelX
.visible .entry neighborhoodSum3dKernelX(
	.param .u32 neighborhoodSum3dKernelX_param_0,
	.param .u64 .ptr .align 1 neighborhoodSum3dKernelX_param_1,
	.param .u64 .ptr .align 1 neighborhoodSum3dKernelX_param_2,
	.param .u32 neighborhoodSum3dKernelX_param_3,
	.param .u32 neighborhoodSum3dKernelX_param_4,
	.param .u64 .ptr .align 1 neighborhoodSum3dKernelX_param_5,
	.param .u64 .ptr .align 1 neighborhoodSum3dKernelX_param_6,
	.param .u32 neighborhoodSum3dKernelX_param_7,
	.param .u32 neighborhoodSum3dKernelX_param_8,
	.param .u64 .ptr .align 1 neighborhoodSum3dKernelX_param_9,
	.param .u32 neighborhoodSum3dKernelX_param_10,
	.param .u32 neighborhoodSum3dKernelX_param_11
)
{
	.reg .pred 	%p<31>;
	.reg .b32 	%r<368>;
	.reg .b64 	%rd<211>;
	.reg .b64 	%fd<151>;

	ld.param.u32 	%r211, [neighborhoodSum3dKernelX_param_0];
	ld.param.u64 	%rd4, [neighborhoodSum3dKernelX_param_1];
	ld.param.u64 	%rd5, [neighborhoodSum3dKernelX_param_2];
	ld.param.u32 	%r205, [neighborhoodSum3dKernelX_param_3];
	ld.param.u32 	%r206, [neighborhoodSum3dKernelX_param_4];
	ld.param.u64 	%rd6, [neighborhoodSum3dKernelX_param_5];
	ld.param.u64 	%rd7, [neighborhoodSum3dKernelX_param_6];
	ld.param.u32 	%r207, [neighborhoodSum3dKernelX_param_7];
	ld.param.u32 	%r208, [neighborhoodSum3dKernelX_param_8];
	ld.param.u64 	%rd8, [neighborhoodSum3dKernelX_param_9];
	mov.u32 	%r212, %ctaid.x;
	mov.u32 	%r213, %ntid.x;
	mov.u32 	%r214, %tid.x;
	mad.lo.s32 	%r1, %r212, %r213, %r214;
	setp.ge.s32 	%p1, %r1, %r211;
	@%p1 bra 	$L__BB2_43;
	ld.param.u32 	%r289, [neighborhoodSum3dKernelX_param_11];
	ld.param.u32 	%r281, [neighborhoodSum3dKernelX_param_10];
	cvta.to.global.u64 	%rd9, %rd4;
	cvta.to.global.u64 	%rd10, %rd8;
	cvta.to.global.u64 	%rd11, %rd5;
	cvta.to.global.u64 	%rd12, %rd7;
	ld.global.u32 	%r215, [%rd10];
	div.s32 	%r216, %r1, %r215;
	mul.lo.s32 	%r217, %r216, %r215;
	sub.s32 	%r2, %r1, %r217;
	ld.global.u32 	%r218, [%rd10+8];
	div.s32 	%r219, %r216, %r218;
	mul.lo.s32 	%r220, %r219, %r218;
	sub.s32 	%r221, %r216, %r220;
	mad.lo.s32 	%r222, %r219, %r206, %r221;
	mad.lo.s32 	%r223, %r219, %r205, %r221;
	mul.wide.s32 	%rd13, %r223, 4;
	add.s64 	%rd14, %rd11, %rd13;
	ld.global.u32 	%r3, [%rd14];
	mad.lo.s32 	%r4, %r219, %r208, %r221;
	mad.lo.s32 	%r224, %r219, %r207, %r221;
	mul.wide.s32 	%rd15, %r224, 4;
	add.s64 	%rd16, %rd12, %rd15;
	ld.global.u32 	%r5, [%rd16];
	add.s32 	%r6, %r289, 1;
	min.s32 	%r7, %r6, %r281;
	setp.lt.s32 	%p2, %r7, 1;
	mul.wide.s32 	%rd17, %r222, 8;
	add.s64 	%rd1, %rd9, %rd17;
	mov.f64 	%fd137, 0d0000000000000000;
	@%p2 bra 	$L__BB2_14;
	ld.global.u64 	%rd18, [%rd1];
	cvta.to.global.u64 	%rd2, %rd18;
	and.b32  	%r8, %r7, 15;
	setp.lt.u32 	%p3, %r7, 16;
	mov.f64 	%fd137, 0d0000000000000000;
	mov.b32 	%r302, 0;
	@%p3 bra 	$L__BB2_5;
	and.b32  	%r302, %r7, 2147483632;
	neg.s32 	%r300, %r302;
	shl.b32 	%r11, %r3, 4;
	mov.f64 	%fd137, 0d0000000000000000;
	mul.wide.s32 	%rd21, %r3, 8;
	mov.u32 	%r299, %r2;
$L__BB2_4:
	.pragma "nounroll";
	mul.wide.s32 	%rd19, %r299, 8;
	add.s64 	%rd20, %rd2, %rd19;
	ld.global.f64 	%fd37, [%rd20];
	add.f64 	%fd38, %fd137, %fd37;
	add.s64 	%rd22, %rd20, %rd21;
	ld.global.f64 	%fd39, [%rd22];
	add.f64 	%fd40, %fd38, %fd39;
	add.s64 	%rd23, %rd22, %rd21;
	ld.global.f64 	%fd41, [%rd23];
	add.f64 	%fd42, %fd40, %fd41;
	add.s64 	%rd24, %rd23, %rd21;
	ld.global.f64 	%fd43, [%rd24];
	add.f64 	%fd44, %fd42, %fd43;
	add.s64 	%rd25, %rd24, %rd21;
	ld.global.f64 	%fd45, [%rd25];
	add.f64 	%fd46, %fd44, %fd45;
	add.s64 	%rd26, %rd25, %rd21;
	ld.global.f64 	%fd47, [%rd26];
	add.f64 	%fd48, %fd46, %fd47;
	add.s64 	%rd27, %rd26, %rd21;
	ld.global.f64 	%fd49, [%rd27];
	add.f64 	%fd50, %fd48, %fd49;
	add.s64 	%rd28, %rd27, %rd21;
	ld.global.f64 	%fd51, [%rd28];
	add.f64 	%fd52, %fd50, %fd51;
	add.s64 	%rd29, %rd28, %rd21;
	ld.global.f64 	%fd53, [%rd29];
	add.f64 	%fd54, %fd52, %fd53;
	add.s64 	%rd30, %rd29, %rd21;
	ld.global.f64 	%fd55, [%rd30];
	add.f64 	%fd56, %fd54, %fd55;
	add.s64 	%rd31, %rd30, %rd21;
	ld.global.f64 	%fd57, [%rd31];
	add.f64 	%fd58, %fd56, %fd57;
	add.s64 	%rd32, %rd31, %rd21;
	ld.global.f64 	%fd59, [%rd32];
	add.f64 	%fd60, %fd58, %fd59;
	add.s64 	%rd33, %rd32, %rd21;
	ld.global.f64 	%fd61, [%rd33];
	add.f64 	%fd62, %fd60, %fd61;
	add.s64 	%rd34, %rd33, %rd21;
	ld.global.f64 	%fd63, [%rd34];
	add.f64 	%fd64, %fd62, %fd63;
	add.s64 	%rd35, %rd34, %rd21;
	ld.global.f64 	%fd65, [%rd35];
	add.f64 	%fd66, %fd64, %fd65;
	add.s64 	%rd36, %rd35, %rd21;
	ld.global.f64 	%fd67, [%rd36];
	add.f64 	%fd137, %fd66, %fd67;
	add.s32 	%r300, %r300, 16;
	add.s32 	%r299, %r299, %r11;
	setp.ne.s32 	%p4, %r300, 0;
	@%p4 bra 	$L__BB2_4;
$L__BB2_5:
	setp.eq.s32 	%p5, %r8, 0;
	@%p5 bra 	$L__BB2_14;
	and.b32  	%r17, %r7, 7;
	setp.lt.u32 	%p6, %r8, 8;
	@%p6 bra 	$L__BB2_8;
	mad.lo.s32 	%r226, %r302, %r3, %r2;
	mul.wide.s32 	%rd37, %r226, 8;
	add.s64 	%rd38, %rd2, %rd37;
	ld.global.f64 	%fd69, [%rd38];
	add.f64 	%fd70, %fd137, %fd69;
	mul.wide.s32 	%rd39, %r3, 8;
	add.s64 	%rd40, %rd38, %rd39;
	ld.global.f64 	%fd71, [%rd40];
	add.f64 	%fd72, %fd70, %fd71;
	add.s64 	%rd41, %rd40, %rd39;
	ld.global.f64 	%fd73, [%rd41];
	add.f64 	%fd74, %fd72, %fd73;
	add.s64 	%rd42, %rd41, %rd39;
	ld.global.f64 	%fd75, [%rd42];
	add.f64 	%fd76, %fd74, %fd75;
	add.s64 	%rd43, %rd42, %rd39;
	ld.global.f64 	%fd77, [%rd43];
	add.f64 	%fd78, %fd76, %fd77;
	add.s64 	%rd44, %rd43, %rd39;
	ld.global.f64 	%fd79, [%rd44];
	add.f64 	%fd80, %fd78, %fd79;
	add.s64 	%rd45, %rd44, %rd39;
	ld.global.f64 	%fd81, [%rd45];
	add.f64 	%fd82, %fd80, %fd81;
	add.s64 	%rd46, %rd45, %rd39;
	ld.global.f64 	%fd83, [%rd46];
	add.f64 	%fd137, %fd82, %fd83;
	add.s32 	%r302, %r302, 8;
$L__BB2_8:
	setp.eq.s32 	%p7, %r17, 0;
	@%p7 bra 	$L__BB2_14;
	and.b32  	%r20, %r7, 3;
	setp.lt.u32 	%p8, %r17, 4;
	@%p8 bra 	$L__BB2_11;
	mad.lo.s32 	%r227, %r302, %r3, %r2;
	mul.wide.s32 	%rd47, %r227, 8;
	add.s64 	%rd48, %rd2, %rd47;
	ld.global.f64 	%fd85, [%rd48];
	add.f64 	%fd86, %fd137, %fd85;
	mul.wide.s32 	%rd49, %r3, 8;
	add.s64 	%rd50, %rd48, %rd49;
	ld.global.f64 	%fd87, [%rd50];
	add.f64 	%fd88, %fd86, %fd87;
	add.s64 	%rd51, %rd50, %rd49;
	ld.global.f64 	%fd89, [%rd51];
	add.f64 	%fd90, %fd88, %fd89;
	add.s64 	%rd52, %rd51, %rd49;
	ld.global.f64 	%fd91, [%rd52];
	add.f64 	%fd137, %fd90, %fd91;
	add.s32 	%r302, %r302, 4;
$L__BB2_11:
	setp.eq.s32 	%p9, %r20, 0;
	@%p9 bra 	$L__BB2_14;
	mad.lo.s32 	%r305, %r302, %r3, %r2;
	neg.s32 	%r304, %r20;
$L__BB2_13:
	.pragma "nounroll";
	mul.wide.s32 	%rd53, %r305, 8;
	add.s64 	%rd54, %rd2, %rd53;
	ld.global.f64 	%fd92, [%rd54];
	add.f64 	%fd137, %fd137, %fd92;
	add.s32 	%r305, %r305, %r3;
	add.s32 	%r304, %r304, 1;
	setp.ne.s32 	%p10, %r304, 0;
	@%p10 bra 	$L__BB2_13;
$L__BB2_14:
	ld.param.u32 	%r290, [neighborhoodSum3dKernelX_param_11];
	ld.param.u32 	%r282, [neighborhoodSum3dKernelX_param_10];
	cvta.to.global.u64 	%rd55, %rd6;
	mul.wide.s32 	%rd56, %r4, 8;
	add.s64 	%rd3, %rd55, %rd56;
	ld.global.u64 	%rd57, [%rd3];
	cvta.to.global.u64 	%rd58, %rd57;
	mul.wide.s32 	%rd59, %r2, 8;
	add.s64 	%rd60, %rd58, %rd59;
	st.global.f64 	[%rd60], %fd137;
	sub.s32 	%r29, %r282, %r290;
	min.s32 	%r30, %r6, %r29;
	setp.lt.s32 	%p11, %r30, 2;
	mov.b32 	%r330, 1;
	@%p11 bra 	$L__BB2_22;
	add.s32 	%r31, %r30, -1;
	add.s32 	%r231, %r30, -2;
	and.b32  	%r32, %r31, 3;
	setp.lt.u32 	%p12, %r231, 3;
	mov.b32 	%r330, 1;
	@%p12 bra 	$L__BB2_19;
	ld.param.u32 	%r291, [neighborhoodSum3dKernelX_param_11];
	and.b32  	%r233, %r31, -4;
	neg.s32 	%r329, %r233;
	shl.b32 	%r234, %r5, 1;
	add.s32 	%r327, %r2, %r234;
	shl.b32 	%r35, %r5, 2;
	mad.lo.s32 	%r326, %r5, 3, %r2;
	add.s32 	%r325, %r2, %r35;
	add.s32 	%r324, %r5, %r2;
	add.s32 	%r235, %r291, 2;
	mad.lo.s32 	%r323, %r3, %r235, %r2;
	shl.b32 	%r40, %r3, 2;
	add.s32 	%r236, %r291, 3;
	mad.lo.s32 	%r322, %r3, %r236, %r2;
	add.s32 	%r237, %r291, 4;
	mad.lo.s32 	%r321, %r3, %r237, %r2;
	mad.lo.s32 	%r320, %r3, %r6, %r2;
	mov.b32 	%r328, 0;
$L__BB2_17:
	ld.global.u64 	%rd61, [%rd1];
	cvta.to.global.u64 	%rd62, %rd61;
	mul.wide.s32 	%rd63, %r320, 8;
	add.s64 	%rd64, %rd62, %rd63;
	ld.global.f64 	%fd94, [%rd64];
	add.f64 	%fd95, %fd137, %fd94;
	ld.global.u64 	%rd65, [%rd3];
	cvta.to.global.u64 	%rd66, %rd65;
	mul.wide.s32 	%rd67, %r324, 8;
	add.s64 	%rd68, %rd66, %rd67;
	st.global.f64 	[%rd68], %fd95;
	ld.global.u64 	%rd69, [%rd1];
	cvta.to.global.u64 	%rd70, %rd69;
	mul.wide.s32 	%rd71, %r323, 8;
	add.s64 	%rd72, %rd70, %rd71;
	ld.global.f64 	%fd96, [%rd72];
	add.f64 	%fd97, %fd95, %fd96;
	ld.global.u64 	%rd73, [%rd3];
	cvta.to.global.u64 	%rd74, %rd73;
	mul.wide.s32 	%rd75, %r327, 8;
	add.s64 	%rd76, %rd74, %rd75;
	st.global.f64 	[%rd76], %fd97;
	ld.global.u64 	%rd77, [%rd1];
	cvta.to.global.u64 	%rd78, %rd77;
	mul.wide.s32 	%rd79, %r322, 8;
	add.s64 	%rd80, %rd78, %rd79;
	ld.global.f64 	%fd98, [%rd80];
	add.f64 	%fd99, %fd97, %fd98;
	ld.global.u64 	%rd81, [%rd3];
	cvta.to.global.u64 	%rd82, %rd81;
	mul.wide.s32 	%rd83, %r326, 8;
	add.s64 	%rd84, %rd82, %rd83;
	st.global.f64 	[%rd84], %fd99;
	ld.global.u64 	%rd85, [%rd1];
	cvta.to.global.u64 	%rd86, %rd85;
	mul.wide.s32 	%rd87, %r321, 8;
	add.s64 	%rd88, %rd86, %rd87;
	ld.global.f64 	%fd100, [%rd88];
	add.f64 	%fd137, %fd99, %fd100;
	ld.global.u64 	%rd89, [%rd3];
	cvta.to.global.u64 	%rd90, %rd89;
	mul.wide.s32 	%rd91, %r325, 8;
	add.s64 	%rd92, %rd90, %rd91;
	st.global.f64 	[%rd92], %fd137;
	add.s32 	%r329, %r329, 4;
	add.s32 	%r328, %r328, 4;
	add.s32 	%r327, %r327, %r35;
	add.s32 	%r326, %r326, %r35;
	add.s32 	%r325, %r325, %r35;
	add.s32 	%r324, %r324, %r35;
	add.s32 	%r323, %r323, %r40;
	add.s32 	%r322, %r322, %r40;
	add.s32 	%r321, %r321, %r40;
	add.s32 	%r320, %r320, %r40;
	setp.eq.s32 	%p13, %r329, 0;
	@%p13 bra 	$L__BB2_18;
	bra.uni 	$L__BB2_17;
$L__BB2_18:
	add.s32 	%r330, %r328, 1;
$L__BB2_19:
	setp.eq.s32 	%p14, %r32, 0;
	@%p14 bra 	$L__BB2_22;
	ld.param.u32 	%r292, [neighborhoodSum3dKernelX_param_11];
	mad.lo.s32 	%r310, %r330, %r5, %r2;
	add.s32 	%r238, %r330, %r292;
	mad.lo.s32 	%r309, %r3, %r238, %r2;
	neg.s32 	%r308, %r32;
$L__BB2_21:
	.pragma "nounroll";
	ld.global.u64 	%rd93, [%rd1];
	cvta.to.global.u64 	%rd94, %rd93;
	mul.wide.s32 	%rd95, %r309, 8;
	add.s64 	%rd96, %rd94, %rd95;
	ld.global.f64 	%fd101, [%rd96];
	add.f64 	%fd137, %fd137, %fd101;
	ld.global.u64 	%rd97, [%rd3];
	cvta.to.global.u64 	%rd98, %rd97;
	mul.wide.s32 	%rd99, %r310, 8;
	add.s64 	%rd100, %rd98, %rd99;
	st.global.f64 	[%rd100], %fd137;
	add.s32 	%r330, %r330, 1;
	add.s32 	%r310, %r310, %r5;
	add.s32 	%r309, %r309, %r3;
	add.s32 	%r308, %r308, 1;
	setp.ne.s32 	%p15, %r308, 0;
	@%p15 bra 	$L__BB2_21;
$L__BB2_22:
	setp.ge.s32 	%p16, %r330, %r29;
	@%p16 bra 	$L__BB2_29;
	ld.param.u32 	%r293, [neighborhoodSum3dKernelX_param_11];
	ld.param.u32 	%r283, [neighborhoodSum3dKernelX_param_10];
	add.s32 	%r59, %r330, %r293;
	sub.s32 	%r240, %r283, %r59;
	and.b32  	%r60, %r240, 3;
	setp.eq.s32 	%p17, %r60, 0;
	mov.u32 	%r318, %r330;
	@%p17 bra 	$L__BB2_26;
	ld.param.u32 	%r294, [neighborhoodSum3dKernelX_param_11];
	mad.lo.s32 	%r316, %r330, %r5, %r2;
	not.b32 	%r241, %r294;
	add.s32 	%r242, %r241, %r330;
	mad.lo.s32 	%r315, %r3, %r242, %r2;
	mad.lo.s32 	%r314, %r3, %r59, %r2;
	neg.s32 	%r313, %r60;
	mov.u32 	%r318, %r330;
$L__BB2_25:
	.pragma "nounroll";
	ld.global.u64 	%rd101, [%rd1];
	cvta.to.global.u64 	%rd102, %rd101;
	mul.wide.s32 	%rd103, %r314, 8;
	add.s64 	%rd104, %rd102, %rd103;
	ld.global.f64 	%fd103, [%rd104];
	mul.wide.s32 	%rd105, %r315, 8;
	add.s64 	%rd106, %rd102, %rd105;
	ld.global.f64 	%fd104, [%rd106];
	sub.f64 	%fd105, %fd103, %fd104;
	add.f64 	%fd137, %fd137, %fd105;
	ld.global.u64 	%rd107, [%rd3];
	cvta.to.global.u64 	%rd108, %rd107;
	mul.wide.s32 	%rd109, %r316, 8;
	add.s64 	%rd110, %rd108, %rd109;
	st.global.f64 	[%rd110], %fd137;
	add.s32 	%r318, %r318, 1;
	add.s32 	%r316, %r316, %r5;
	add.s32 	%r315, %r315, %r3;
	add.s32 	%r314, %r314, %r3;
	add.s32 	%r313, %r313, 1;
	setp.ne.s32 	%p18, %r313, 0;
	@%p18 bra 	$L__BB2_25;
$L__BB2_26:
	ld.param.u32 	%r295, [neighborhoodSum3dKernelX_param_11];
	ld.param.u32 	%r284, [neighborhoodSum3dKernelX_param_10];
	sub.s32 	%r243, %r330, %r284;
	add.s32 	%r244, %r243, %r295;
	setp.gt.u32 	%p19, %r244, -4;
	mov.u32 	%r330, %r318;
	@%p19 bra 	$L__BB2_29;
	ld.param.u32 	%r296, [neighborhoodSum3dKernelX_param_11];
	mul.lo.s32 	%r245, %r318, %r5;
	add.s32 	%r246, %r245, %r5;
	add.s32 	%r346, %r2, %r246;
	add.s32 	%r247, %r318, 2;
	mad.lo.s32 	%r345, %r5, %r247, %r2;
	add.s32 	%r248, %r318, 3;
	mad.lo.s32 	%r344, %r5, %r248, %r2;
	add.s32 	%r343, %r2, %r245;
	sub.s32 	%r249, %r318, %r296;
	mul.lo.s32 	%r250, %r3, %r249;
	add.s32 	%r342, %r2, %r250;
	add.s32 	%r251, %r250, %r3;
	add.s32 	%r341, %r2, %r251;
	sub.s32 	%r252, %r247, %r296;
	mad.lo.s32 	%r340, %r3, %r252, %r2;
	add.s32 	%r253, %r249, -1;
	mad.lo.s32 	%r339, %r3, %r253, %r2;
	add.s32 	%r254, %r318, %r296;
	mul.lo.s32 	%r255, %r3, %r254;
	add.s32 	%r256, %r255, %r3;
	add.s32 	%r338, %r2, %r256;
	add.s32 	%r257, %r254, 2;
	mad.lo.s32 	%r337, %r3, %r257, %r2;
	add.s32 	%r258, %r254, 3;
	mad.lo.s32 	%r336, %r3, %r258, %r2;
	add.s32 	%r335, %r2, %r255;
	mov.u32 	%r330, %r318;
$L__BB2_28:
	ld.global.u64 	%rd111, [%rd1];
	cvta.to.global.u64 	%rd112, %rd111;
	mul.wide.s32 	%rd113, %r335, 8;
	add.s64 	%rd114, %rd112, %rd113;
	ld.global.f64 	%fd106, [%rd114];
	mul.wide.s32 	%rd115, %r339, 8;
	add.s64 	%rd116, %rd112, %rd115;
	ld.global.f64 	%fd107, [%rd116];
	sub.f64 	%fd108, %fd106, %fd107;
	add.f64 	%fd109, %fd137, %fd108;
	ld.global.u64 	%rd117, [%rd3];
	cvta.to.global.u64 	%rd118, %rd117;
	mul.wide.s32 	%rd119, %r343, 8;
	add.s64 	%rd120, %rd118, %rd119;
	st.global.f64 	[%rd120], %fd109;
	ld.global.u64 	%rd121, [%rd1];
	cvta.to.global.u64 	%rd122, %rd121;
	mul.wide.s32 	%rd123, %r338, 8;
	add.s64 	%rd124, %rd122, %rd123;
	ld.global.f64 	%fd110, [%rd124];
	mul.wide.s32 	%rd125, %r342, 8;
	add.s64 	%rd126, %rd122, %rd125;
	ld.global.f64 	%fd111, [%rd126];
	sub.f64 	%fd112, %fd110, %fd111;
	add.f64 	%fd113, %fd109, %fd112;
	ld.global.u64 	%rd127, [%rd3];
	cvta.to.global.u64 	%rd128, %rd127;
	mul.wide.s32 	%rd129, %r346, 8;
	add.s64 	%rd130, %rd128, %rd129;
	st.global.f64 	[%rd130], %fd113;
	ld.global.u64 	%rd131, [%rd1];
	cvta.to.global.u64 	%rd132, %rd131;
	mul.wide.s32 	%rd133, %r337, 8;
	add.s64 	%rd134, %rd132, %rd133;
	ld.global.f64 	%fd114, [%rd134];
	mul.wide.s32 	%rd135, %r341, 8;
	add.s64 	%rd136, %rd132, %rd135;
	ld.global.f64 	%fd115, [%rd136];
	sub.f64 	%fd116, %fd114, %fd115;
	add.f64 	%fd117, %fd113, %fd116;
	ld.global.u64 	%rd137, [%rd3];
	cvta.to.global.u64 	%rd138, %rd137;
	mul.wide.s32 	%rd139, %r345, 8;
	add.s64 	%rd140, %rd138, %rd139;
	st.global.f64 	[%rd140], %fd117;
	ld.global.u64 	%rd141, [%rd1];
	cvta.to.global.u64 	%rd142, %rd141;
	mul.wide.s32 	%rd143, %r336, 8;
	add.s64 	%rd144, %rd142, %rd143;
	ld.global.f64 	%fd118, [%rd144];
	mul.wide.s32 	%rd145, %r340, 8;
	add.s64 	%rd146, %rd142, %rd145;
	ld.global.f64 	%fd119, [%rd146];
	sub.f64 	%fd120, %fd118, %fd119;
	add.f64 	%fd137, %fd117, %fd120;
	ld.global.u64 	%rd147, [%rd3];
	cvta.to.global.u64 	%rd148, %rd147;
	mul.wide.s32 	%rd149, %r344, 8;
	add.s64 	%rd150, %rd148, %rd149;
	st.global.f64 	[%rd150], %fd137;
	add.s32 	%r330, %r330, 4;
	shl.b32 	%r259, %r5, 2;
	add.s32 	%r346, %r346, %r259;
	add.s32 	%r345, %r345, %r259;
	add.s32 	%r344, %r344, %r259;
	add.s32 	%r343, %r343, %r259;
	shl.b32 	%r260, %r3, 2;
	add.s32 	%r342, %r342, %r260;
	add.s32 	%r341, %r341, %r260;
	add.s32 	%r340, %r340, %r260;
	add.s32 	%r339, %r339, %r260;
	add.s32 	%r338, %r338, %r260;
	add.s32 	%r337, %r337, %r260;
	add.s32 	%r336, %r336, %r260;
	add.s32 	%r335, %r335, %r260;
	setp.lt.s32 	%p20, %r330, %r29;
	@%p20 bra 	$L__BB2_28;
$L__BB2_29:
	setp.ge.s32 	%p21, %r330, %r7;
	@%p21 bra 	$L__BB2_36;
	sub.s32 	%r262, %r7, %r330;
	and.b32  	%r110, %r262, 3;
	setp.eq.s32 	%p22, %r110, 0;
	mov.u32 	%r334, %r330;
	@%p22 bra 	$L__BB2_33;
	mad.lo.s32 	%r332, %r330, %r5, %r2;
	neg.s32 	%r331, %r110;
	add.s32 	%r334, %r330, %r110;
$L__BB2_32:
	.pragma "nounroll";
	ld.global.u64 	%rd151, [%rd3];
	cvta.to.global.u64 	%rd152, %rd151;
	mul.wide.s32 	%rd153, %r332, 8;
	add.s64 	%rd154, %rd152, %rd153;
	st.global.f64 	[%rd154], %fd137;
	add.s32 	%r332, %r332, %r5;
	add.s32 	%r331, %r331, 1;
	setp.ne.s32 	%p23, %r331, 0;
	@%p23 bra 	$L__BB2_32;
$L__BB2_33:
	sub.s32 	%r263, %r330, %r7;
	setp.gt.u32 	%p24, %r263, -4;
	mov.u32 	%r330, %r334;
	@%p24 bra 	$L__BB2_36;
	sub.s32 	%r358, %r334, %r7;
	mul.lo.s32 	%r264, %r334, %r5;
	add.s32 	%r265, %r264, %r5;
	add.s32 	%r357, %r2, %r265;
	shl.b32 	%r122, %r5, 2;
	add.s32 	%r266, %r334, 2;
	mad.lo.s32 	%r356, %r5, %r266, %r2;
	add.s32 	%r267, %r334, 3;
	mad.lo.s32 	%r355, %r5, %r267, %r2;
	add.s32 	%r354, %r2, %r264;
$L__BB2_35:
	ld.global.u64 	%rd155, [%rd3];
	cvta.to.global.u64 	%rd156, %rd155;
	mul.wide.s32 	%rd157, %r354, 8;
	add.s64 	%rd158, %rd156, %rd157;
	st.global.f64 	[%rd158], %fd137;
	ld.global.u64 	%rd159, [%rd3];
	cvta.to.global.u64 	%rd160, %rd159;
	mul.wide.s32 	%rd161, %r357, 8;
	add.s64 	%rd162, %rd160, %rd161;
	st.global.f64 	[%rd162], %fd137;
	ld.global.u64 	%rd163, [%rd3];
	cvta.to.global.u64 	%rd164, %rd163;
	mul.wide.s32 	%rd165, %r356, 8;
	add.s64 	%rd166, %rd164, %rd165;
	st.global.f64 	[%rd166], %fd137;
	ld.global.u64 	%rd167, [%rd3];
	cvta.to.global.u64 	%rd168, %rd167;
	mul.wide.s32 	%rd169, %r355, 8;
	add.s64 	%rd170, %rd168, %rd169;
	st.global.f64 	[%rd170], %fd137;
	add.s32 	%r358, %r358, 4;
	add.s32 	%r357, %r357, %r122;
	add.s32 	%r356, %r356, %r122;
	add.s32 	%r355, %r355, %r122;
	add.s32 	%r354, %r354, %r122;
	setp.eq.s32 	%p25, %r358, 0;
	mov.u32 	%r330, %r7;
	@%p25 bra 	$L__BB2_36;
	bra.uni 	$L__BB2_35;
$L__BB2_36:
	ld.param.u32 	%r285, [neighborhoodSum3dKernelX_param_10];
	setp.ge.s32 	%p26, %r330, %r285;
	@%p26 bra 	$L__BB2_43;
	ld.param.u32 	%r286, [neighborhoodSum3dKernelX_param_10];
	sub.s32 	%r268, %r286, %r330;
	and.b32  	%r153, %r268, 3;
	setp.eq.s32 	%p27, %r153, 0;
	mov.u32 	%r353, %r330;
	@%p27 bra 	$L__BB2_40;
	ld.param.u32 	%r297, [neighborhoodSum3dKernelX_param_11];
	mad.lo.s32 	%r351, %r330, %r5, %r2;
	not.b32 	%r269, %r297;
	add.s32 	%r270, %r269, %r330;
	mad.lo.s32 	%r350, %r3, %r270, %r2;
	neg.s32 	%r349, %r153;
	mov.u32 	%r353, %r330;
$L__BB2_39:
	.pragma "nounroll";
	ld.global.u64 	%rd171, [%rd1];
	cvta.to.global.u64 	%rd172, %rd171;
	mul.wide.s32 	%rd173, %r350, 8;
	add.s64 	%rd174, %rd172, %rd173;
	ld.global.f64 	%fd121, [%rd174];
	sub.f64 	%fd137, %fd137, %fd121;
	ld.global.u64 	%rd175, [%rd3];
	cvta.to.global.u64 	%rd176, %rd175;
	mul.wide.s32 	%rd177, %r351, 8;
	add.s64 	%rd178, %rd176, %rd177;
	st.global.f64 	[%rd178], %fd137;
	add.s32 	%r353, %r353, 1;
	add.s32 	%r351, %r351, %r5;
	add.s32 	%r350, %r350, %r3;
	add.s32 	%r349, %r349, 1;
	setp.ne.s32 	%p28, %r349, 0;
	@%p28 bra 	$L__BB2_39;
$L__BB2_40:
	ld.param.u32 	%r287, [neighborhoodSum3dKernelX_param_10];
	sub.s32 	%r271, %r330, %r287;
	setp.gt.u32 	%p29, %r271, -4;
	@%p29 bra 	$L__BB2_43;
	ld.param.u32 	%r298, [neighborhoodSum3dKernelX_param_11];
	ld.param.u32 	%r288, [neighborhoodSum3dKernelX_param_10];
	sub.s32 	%r367, %r353, %r288;
	mul.lo.s32 	%r272, %r353, %r5;
	add.s32 	%r273, %r272, %r5;
	add.s32 	%r366, %r2, %r273;
	shl.b32 	%r168, %r5, 2;
	add.s32 	%r274, %r353, 2;
	mad.lo.s32 	%r365, %r5, %r274, %r2;
	add.s32 	%r275, %r353, 3;
	mad.lo.s32 	%r364, %r5, %r275, %r2;
	add.s32 	%r363, %r2, %r272;
	sub.s32 	%r276, %r353, %r298;
	mul.lo.s32 	%r277, %r3, %r276;
	add.s32 	%r362, %r2, %r277;
	shl.b32 	%r173, %r3, 2;
	add.s32 	%r278, %r277, %r3;
	add.s32 	%r361, %r2, %r278;
	sub.s32 	%r279, %r274, %r298;
	mad.lo.s32 	%r360, %r3, %r279, %r2;
	add.s32 	%r280, %r276, -1;
	mad.lo.s32 	%r359, %r3, %r280, %r2;
$L__BB2_42:
	ld.global.u64 	%rd179, [%rd1];
	cvta.to.global.u64 	%rd180, %rd179;
	mul.wide.s32 	%rd181, %r359, 8;
	add.s64 	%rd182, %rd180, %rd181;
	ld.global.f64 	%fd122, [%rd182];
	sub.f64 	%fd123, %fd137, %fd122;
	ld.global.u64 	%rd183, [%rd3];
	cvta.to.global.u64 	%rd184, %rd183;
	mul.wide.s32 	%rd185, %r363, 8;
	add.s64 	%rd186, %rd184, %rd185;
	st.global.f64 	[%rd186], %fd123;
	ld.global.u64 	%rd187, [%rd1];
	cvta.to.global.u64 	%rd188, %rd187;
	mul.wide.s32 	%rd189, %r362, 8;
	add.s64 	%rd190, %rd188, %rd189;
	ld.global.f64 	%fd124, [%rd190];
	sub.f64 	%fd125, %fd123, %fd124;
	ld.global.u64 	%rd191, [%rd3];
	cvta.to.global.u64 	%rd192, %rd191;
	mul.wide.s32 	%rd193, %r366, 8;
	add.s64 	%rd194, %rd192, %rd193;
	st.global.f64 	[%rd194], %fd125;
	ld.global.u64 	%rd195, [%rd1];
	cvta.to.global.u64 	%rd196, %rd195;
	mul.wide.s32 	%rd197, %r361, 8;
	add.s64 	%rd198, %rd196, %rd197;
	ld.global.f64 	%fd126, [%rd198];
	sub.f64 	%fd127, %fd125, %fd126;
	ld.global.u64 	%rd199, [%rd3];
	cvta.to.global.u64 	%rd200, %rd199;
	mul.wide.s32 	%rd201, %r365, 8;
	add.s64 	%rd202, %rd200, %rd201;
	st.global.f64 	[%rd202], %fd127;
	ld.global.u64 	%rd203, [%rd1];
	cvta.to.global.u64 	%rd204, %rd203;
	mul.wide.s32 	%rd205, %r360, 8;
	add.s64 	%rd206, %rd204, %rd205;
	ld.global.f64 	%fd128, [%rd206];
	sub.f64 	%fd137, %fd127, %fd128;
	ld.global.u64 	%rd207, [%rd3];
	cvta.to.global.u64 	%rd208, %rd207;
	mul.wide.s32 	%rd209, %r364, 8;
	add.s64 	%rd210, %rd208, %rd209;
	st.global.f64 	[%rd210], %fd137;
	add.s32 	%r367, %r367, 4;
	add.s32 	%r366, %r366, %r168;
	add.s32 	%r365, %r365, %r168;
	add.s32 	%r364, %r364, %r168;
	add.s32 	%r363, %r363, %r168;
	add.s32 	%r362, %r362, %r173;
	add.s32 	%r361, %r361, %r173;
	add.s32 	%r360, %r360, %r173;
	add.s32 	%r359, %r359, %r173;
	setp.ne.s32 	%p30, %r367, 0;
	@%p30 bra 	$L__BB2_42;
$L__BB2_43:
	ret;

}
	// .globl	neighborhoodSum3dKernelY
.visible .entry neighborhoodSum3dKernelY(
	.param .u32 neighborhoodSum3dKernelY_param_0,
	.param .u64 .ptr .align 1 neighborhoodSum3dKernelY_param_1,
	.param .u64 .ptr .align 1 neighborhoodSum3dKernelY_param_2,
	.param .u32 neighborhoodSum3dKernelY_param_3,
	.param .u32 neighborhoodSum3dKernelY_param_4,
	.param .u64 .ptr .align 1 neighborhoodSum3dKernelY_param_5,
	.param .u64 .ptr .align 1 neighborhoodSum3dKernelY_param_6,
	.param .u32 neighborhoodSum3dKernelY_param_7,
	.param .u32 neighborhoodSum3dKernelY_param_8,
	.param .u64 .ptr .align 1 neighborhoodSum3dKernelY_param_9,
	.param .u32 neighborhoodSum3dKernelY_param_10,
	.param .u32 neighborhoodSum3dKernelY_param_11
)
{
	.reg .pred 	%p<31>;
	.reg .b32 	%r<247>;
	.reg .b64 	%rd<175>;
	.reg .b64 	%fd<151>;

	ld.param.u32 	%r142, [neighborhoodSum3dKernelY_param_0];
	ld.param.u64 	%rd5, [neighborhoodSum3dKernelY_param_1];
	ld.param.u64 	%rd6, [neighborhoodSum3dKernelY_param_2];
	ld.param.u32 	%r136, [neighborhoodSum3dKernelY_param_3];
	ld.param.u32 	%r137, [neighborhoodSum3dKernelY_param_4];
	ld.param.u64 	%rd7, [neighborhoodSum3dKernelY_param_5];
	ld.param.u64 	%rd8, [neighborhoodSum3dKernelY_param_6];
	ld.param.u32 	%r138, [neighborhoodSum3dKernelY_param_7];
	ld.param.u32 	%r139, [neighborhoodSum3dKernelY_param_8];
	ld.param.u64 	%rd9, [neighborhoodSum3dKernelY_param_9];
	ld.param.u32 	%r140, [neighborhoodSum3dKernelY_param_10];
	ld.param.u32 	%r141, [neighborhoodSum3dKernelY_param_11];
	mov.u32 	%r143, %ctaid.x;
	mov.u32 	%r144, %ntid.x;
	mov.u32 	%r145, %tid.x;
	mad.lo.s32 	%r1, %r143, %r144, %r145;
	setp.ge.s32 	%p1, %r1, %r142;
	@%p1 bra 	$L__BB3_43;
	cvta.to.global.u64 	%rd10, %rd5;
	cvta.to.global.u64 	%rd11, %rd9;
	cvta.to.global.u64 	%rd12, %rd6;
	cvta.to.global.u64 	%rd13, %rd8;
	ld.global.u32 	%r146, [%rd11+4];
	div.s32 	%r147, %r1, %r146;
	mul.lo.s32 	%r148, %r147, %r146;
	sub.s32 	%r149, %r1, %r148;
	ld.global.u32 	%r150, [%rd11+8];
	div.s32 	%r151, %r147, %r150;
	mul.lo.s32 	%r152, %r151, %r150;
	sub.s32 	%r153, %r147, %r152;
	mad.lo.s32 	%r154, %r151, %r136, %r153;
	mul.wide.s32 	%rd14, %r154, 4;
	add.s64 	%rd15, %rd12, %rd14;
	ld.global.u32 	%r155, [%rd15];
	mul.lo.s32 	%r2, %r155, %r149;
	mad.lo.s32 	%r156, %r151, %r137, %r153;
	mad.lo.s32 	%r157, %r151, %r138, %r153;
	mul.wide.s32 	%rd16, %r157, 4;
	add.s64 	%rd17, %rd13, %rd16;
	ld.global.u32 	%r158, [%rd17];
	mul.lo.s32 	%r3, %r158, %r149;
	mad.lo.s32 	%r4, %r151, %r139, %r153;
	add.s32 	%r5, %r141, 1;
	min.s32 	%r6, %r5, %r140;
	setp.lt.s32 	%p2, %r6, 1;
	mul.wide.s32 	%rd18, %r156, 8;
	add.s64 	%rd1, %rd10, %rd18;
	mov.f64 	%fd137, 0d0000000000000000;
	@%p2 bra 	$L__BB3_14;
	ld.global.u64 	%rd19, [%rd1];
	cvta.to.global.u64 	%rd2, %rd19;
	and.b32  	%r7, %r6, 15;
	setp.lt.u32 	%p3, %r6, 16;
	mov.f64 	%fd137, 0d0000000000000000;
	mov.b32 	%r202, 0;
	@%p3 bra 	$L__BB3_5;
	and.b32  	%r202, %r6, 2147483632;
	neg.s32 	%r200, %r202;
	add.s64 	%rd3, %rd2, 64;
	mov.f64 	%fd137, 0d0000000000000000;
	mov.u32 	%r199, %r2;
$L__BB3_4:
	.pragma "nounroll";
	mul.wide.s32 	%rd20, %r199, 8;
	add.s64 	%rd21, %rd3, %rd20;
	ld.global.f64 	%fd37, [%rd21+-64];
	add.f64 	%fd38, %fd137, %fd37;
	ld.global.f64 	%fd39, [%rd21+-56];
	add.f64 	%fd40, %fd38, %fd39;
	ld.global.f64 	%fd41, [%rd21+-48];
	add.f64 	%fd42, %fd40, %fd41;
	ld.global.f64 	%fd43, [%rd21+-40];
	add.f64 	%fd44, %fd42, %fd43;
	ld.global.f64 	%fd45, [%rd21+-32];
	add.f64 	%fd46, %fd44, %fd45;
	ld.global.f64 	%fd47, [%rd21+-24];
	add.f64 	%fd48, %fd46, %fd47;
	ld.global.f64 	%fd49, [%rd21+-16];
	add.f64 	%fd50, %fd48, %fd49;
	ld.global.f64 	%fd51, [%rd21+-8];
	add.f64 	%fd52, %fd50, %fd51;
	ld.global.f64 	%fd53, [%rd21];
	add.f64 	%fd54, %fd52, %fd53;
	ld.global.f64 	%fd55, [%rd21+8];
	add.f64 	%fd56, %fd54, %fd55;
	ld.global.f64 	%fd57, [%rd21+16];
	add.f64 	%fd58, %fd56, %fd57;
	ld.global.f64 	%fd59, [%rd21+24];
	add.f64 	%fd60, %fd58, %fd59;
	ld.global.f64 	%fd61, [%rd21+32];
	add.f64 	%fd62, %fd60, %fd61;
	ld.global.f64 	%fd63, [%rd21+40];
	add.f64 	%fd64, %fd62, %fd63;
	ld.global.f64 	%fd65, [%rd21+48];
	add.f64 	%fd66, %fd64, %fd65;
	ld.global.f64 	%fd67, [%rd21+56];
	add.f64 	%fd137, %fd66, %fd67;
	add.s32 	%r200, %r200, 16;
	add.s32 	%r199, %r199, 16;
	setp.ne.s32 	%p4, %r200, 0;
	@%p4 bra 	$L__BB3_4;
$L__BB3_5:
	setp.eq.s32 	%p5, %r7, 0;
	@%p5 bra 	$L__BB3_14;
	and.b32  	%r15, %r6, 7;
	setp.lt.u32 	%p6, %r7, 8;
	@%p6 bra 	$L__BB3_8;
	add.s32 	%r160, %r202, %r2;
	mul.wide.s32 	%rd22, %r160, 8;
	add.s64 	%rd23, %rd2, %rd22;
	ld.global.f64 	%fd69, [%rd23];
	add.f64 	%fd70, %fd137, %fd69;
	ld.global.f64 	%fd71, [%rd23+8];
	add.f64 	%fd72, %fd70, %fd71;
	ld.global.f64 	%fd73, [%rd23+16];
	add.f64 	%fd74, %fd72, %fd73;
	ld.global.f64 	%fd75, [%rd23+24];
	add.f64 	%fd76, %fd74, %fd75;
	ld.global.f64 	%fd77, [%rd23+32];
	add.f64 	%fd78, %fd76, %fd77;
	ld.global.f64 	%fd79, [%rd23+40];
	add.f64 	%fd80, %fd78, %fd79;
	ld.global.f64 	%fd81, [%rd23+48];
	add.f64 	%fd82, %fd80, %fd81;
	ld.global.f64 	%fd83, [%rd23+56];
	add.f64 	%fd137, %fd82, %fd83;
	add.s32 	%r202, %r202, 8;
$L__BB3_8:
	setp.eq.s32 	%p7, %r15, 0;
	@%p7 bra 	$L__BB3_14;
	and.b32  	%r18, %r6, 3;
	setp.lt.u32 	%p8, %r15, 4;
	@%p8 bra 	$L__BB3_11;
	add.s32 	%r161, %r202, %r2;
	mul.wide.s32 	%rd24, %r161, 8;
	add.s64 	%rd25, %rd2, %rd24;
	ld.global.f64 	%fd85, [%rd25];
	add.f64 	%fd86, %fd137, %fd85;
	ld.global.f64 	%fd87, [%rd25+8];
	add.f64 	%fd88, %fd86, %fd87;
	ld.global.f64 	%fd89, [%rd25+16];
	add.f64 	%fd90, %fd88, %fd89;
	ld.global.f64 	%fd91, [%rd25+24];
	add.f64 	%fd137, %fd90, %fd91;
	add.s32 	%r202, %r202, 4;
$L__BB3_11:
	setp.eq.s32 	%p9, %r18, 0;
	@%p9 bra 	$L__BB3_14;
	add.s32 	%r205, %r202, %r2;
	neg.s32 	%r204, %r18;
$L__BB3_13:
	.pragma "nounroll";
	mul.wide.s32 	%rd26, %r205, 8;
	add.s64 	%rd27, %rd2, %rd26;
	ld.global.f64 	%fd92, [%rd27];
	add.f64 	%fd137, %fd137, %fd92;
	add.s32 	%r205, %r205, 1;
	add.s32 	%r204, %r204, 1;
	setp.ne.s32 	%p10, %r204, 0;
	@%p10 bra 	$L__BB3_13;
$L__BB3_14:
	cvta.to.global.u64 	%rd28, %rd7;
	mul.wide.s32 	%rd29, %r4, 8;
	add.s64 	%rd4, %rd28, %rd29;
	ld.global.u64 	%rd30, [%rd4];
	cvta.to.global.u64 	%rd31, %rd30;
	mul.wide.s32 	%rd32, %r3, 8;
	add.s64 	%rd33, %rd31, %rd32;
	st.global.f64 	[%rd33], %fd137;
	sub.s32 	%r27, %r140, %r141;
	min.s32 	%r28, %r5, %r27;
	setp.lt.s32 	%p11, %r28, 2;
	mov.b32 	%r212, 1;
	@%p11 bra 	$L__BB3_22;
	add.s32 	%r29, %r28, -1;
	add.s32 	%r165, %r28, -2;
	and.b32  	%r30, %r29, 3;
	setp.lt.u32 	%p12, %r165, 3;
	mov.b32 	%r212, 1;
	@%p12 bra 	$L__BB3_19;
	and.b32  	%r167, %r29, -4;
	neg.s32 	%r223, %r167;
	add.s32 	%r220, %r141, %r2;
	mov.b32 	%r222, 2;
	mov.u32 	%r221, %r3;
$L__BB3_17:
	ld.global.u64 	%rd34, [%rd1];
	cvta.to.global.u64 	%rd35, %rd34;
	add.s32 	%r168, %r220, 1;
	mul.wide.s32 	%rd36, %r168, 8;
	add.s64 	%rd37, %rd35, %rd36;
	ld.global.f64 	%fd94, [%rd37];
	add.f64 	%fd95, %fd137, %fd94;
	ld.global.u64 	%rd38, [%rd4];
	cvta.to.global.u64 	%rd39, %rd38;
	add.s32 	%r169, %r221, 1;
	mul.wide.s32 	%rd40, %r169, 8;
	add.s64 	%rd41, %rd39, %rd40;
	st.global.f64 	[%rd41], %fd95;
	ld.global.u64 	%rd42, [%rd1];
	cvta.to.global.u64 	%rd43, %rd42;
	add.s32 	%r170, %r220, 2;
	mul.wide.s32 	%rd44, %r170, 8;
	add.s64 	%rd45, %rd43, %rd44;
	ld.global.f64 	%fd96, [%rd45];
	add.f64 	%fd97, %fd95, %fd96;
	ld.global.u64 	%rd46, [%rd4];
	cvta.to.global.u64 	%rd47, %rd46;
	add.s64 	%rd48, %rd47, %rd40;
	st.global.f64 	[%rd48+8], %fd97;
	ld.global.u64 	%rd49, [%rd1];
	cvta.to.global.u64 	%rd50, %rd49;
	add.s32 	%r171, %r220, 3;
	mul.wide.s32 	%rd51, %r171, 8;
	add.s64 	%rd52, %rd50, %rd51;
	ld.global.f64 	%fd98, [%rd52];
	add.f64 	%fd99, %fd97, %fd98;
	ld.global.u64 	%rd53, [%rd4];
	cvta.to.global.u64 	%rd54, %rd53;
	add.s64 	%rd55, %rd54, %rd40;
	st.global.f64 	[%rd55+16], %fd99;
	ld.global.u64 	%rd56, [%rd1];
	cvta.to.global.u64 	%rd57, %rd56;
	add.s32 	%r220, %r220, 4;
	mul.wide.s32 	%rd58, %r220, 8;
	add.s64 	%rd59, %rd57, %rd58;
	ld.global.f64 	%fd100, [%rd59];
	add.f64 	%fd137, %fd99, %fd100;
	ld.global.u64 	%rd60, [%rd4];
	cvta.to.global.u64 	%rd61, %rd60;
	add.s64 	%rd62, %rd61, %rd40;
	st.global.f64 	[%rd62+24], %fd137;
	add.s32 	%r223, %r223, 4;
	add.s32 	%r222, %r222, 4;
	add.s32 	%r221, %r221, 4;
	setp.eq.s32 	%p13, %r223, 0;
	@%p13 bra 	$L__BB3_18;
	bra.uni 	$L__BB3_17;
$L__BB3_18:
	add.s32 	%r212, %r222, -1;
$L__BB3_19:
	setp.eq.s32 	%p14, %r30, 0;
	@%p14 bra 	$L__BB3_22;
	add.s32 	%r210, %r212, %r3;
	add.s32 	%r172, %r212, %r141;
	add.s32 	%r209, %r172, %r2;
	neg.s32 	%r208, %r30;
$L__BB3_21:
	.pragma "nounroll";
	mul.wide.s32 	%rd63, %r210, 8;
	mul.wide.s32 	%rd64, %r209, 8;
	ld.global.u64 	%rd65, [%rd1];
	cvta.to.global.u64 	%rd66, %rd65;
	add.s64 	%rd67, %rd66, %rd64;
	ld.global.f64 	%fd101, [%rd67];
	add.f64 	%fd137, %fd137, %fd101;
	ld.global.u64 	%rd68, [%rd4];
	cvta.to.global.u64 	%rd69, %rd68;
	add.s64 	%rd70, %rd69, %rd63;
	st.global.f64 	[%rd70], %fd137;
	add.s32 	%r212, %r212, 1;
	add.s32 	%r210, %r210, 1;
	add.s32 	%r209, %r209, 1;
	add.s32 	%r208, %r208, 1;
	setp.ne.s32 	%p15, %r208, 0;
	@%p15 bra 	$L__BB3_21;
$L__BB3_22:
	setp.ge.s32 	%p16, %r212, %r27;
	@%p16 bra 	$L__BB3_29;
	add.s32 	%r48, %r212, %r141;
	sub.s32 	%r174, %r140, %r48;
	and.b32  	%r49, %r174, 3;
	setp.eq.s32 	%p17, %r49, 0;
	mov.u32 	%r218, %r212;
	@%p17 bra 	$L__BB3_26;
	add.s32 	%r216, %r212, %r3;
	add.s32 	%r175, %r212, %r2;
	not.b32 	%r176, %r141;
	add.s32 	%r215, %r176, %r175;
	add.s32 	%r214, %r48, %r2;
	neg.s32 	%r213, %r49;
	mov.u32 	%r218, %r212;
$L__BB3_25:
	.pragma "nounroll";
	mul.wide.s32 	%rd71, %r216, 8;
	mul.wide.s32 	%rd72, %r215, 8;
	mul.wide.s32 	%rd73, %r214, 8;
	ld.global.u64 	%rd74, [%rd1];
	cvta.to.global.u64 	%rd75, %rd74;
	add.s64 	%rd76, %rd75, %rd73;
	ld.global.f64 	%fd103, [%rd76];
	add.s64 	%rd77, %rd75, %rd72;
	ld.global.f64 	%fd104, [%rd77];
	sub.f64 	%fd105, %fd103, %fd104;
	add.f64 	%fd137, %fd137, %fd105;
	ld.global.u64 	%rd78, [%rd4];
	cvta.to.global.u64 	%rd79, %rd78;
	add.s64 	%rd80, %rd79, %rd71;
	st.global.f64 	[%rd80], %fd137;
	add.s32 	%r218, %r218, 1;
	add.s32 	%r216, %r216, 1;
	add.s32 	%r215, %r215, 1;
	add.s32 	%r214, %r214, 1;
	add.s32 	%r213, %r213, 1;
	setp.ne.s32 	%p18, %r213, 0;
	@%p18 bra 	$L__BB3_25;
$L__BB3_26:
	sub.s32 	%r177, %r212, %r140;
	add.s32 	%r178, %r177, %r141;
	setp.gt.u32 	%p19, %r178, -4;
	mov.u32 	%r212, %r218;
	@%p19 bra 	$L__BB3_29;
	add.s32 	%r232, %r218, 1;
	add.s32 	%r231, %r218, %r3;
	add.s32 	%r179, %r218, %r2;
	add.s32 	%r230, %r179, %r141;
	sub.s32 	%r180, %r179, %r141;
	add.s32 	%r229, %r180, 2;
$L__BB3_28:
	ld.global.u64 	%rd81, [%rd1];
	cvta.to.global.u64 	%rd82, %rd81;
	mul.wide.s32 	%rd83, %r230, 8;
	add.s64 	%rd84, %rd82, %rd83;
	ld.global.f64 	%fd106, [%rd84];
	add.s32 	%r181, %r229, -2;
	add.s32 	%r182, %r229, -3;
	mul.wide.s32 	%rd85, %r182, 8;
	add.s64 	%rd86, %rd82, %rd85;
	ld.global.f64 	%fd107, [%rd86];
	sub.f64 	%fd108, %fd106, %fd107;
	add.f64 	%fd109, %fd137, %fd108;
	ld.global.u64 	%rd87, [%rd4];
	cvta.to.global.u64 	%rd88, %rd87;
	mul.wide.s32 	%rd89, %r231, 8;
	add.s64 	%rd90, %rd88, %rd89;
	st.global.f64 	[%rd90], %fd109;
	ld.global.u64 	%rd91, [%rd1];
	cvta.to.global.u64 	%rd92, %rd91;
	add.s32 	%r183, %r230, 1;
	mul.wide.s32 	%rd93, %r183, 8;
	add.s64 	%rd94, %rd92, %rd93;
	ld.global.f64 	%fd110, [%rd94];
	mul.wide.s32 	%rd95, %r181, 8;
	add.s64 	%rd96, %rd92, %rd95;
	ld.global.f64 	%fd111, [%rd96];
	sub.f64 	%fd112, %fd110, %fd111;
	add.f64 	%fd113, %fd109, %fd112;
	ld.global.u64 	%rd97, [%rd4];
	cvta.to.global.u64 	%rd98, %rd97;
	add.s64 	%rd99, %rd98, %rd89;
	st.global.f64 	[%rd99+8], %fd113;
	ld.global.u64 	%rd100, [%rd1];
	cvta.to.global.u64 	%rd101, %rd100;
	add.s32 	%r184, %r230, 2;
	mul.wide.s32 	%rd102, %r184, 8;
	add.s64 	%rd103, %rd101, %rd102;
	ld.global.f64 	%fd114, [%rd103];
	add.s32 	%r185, %r229, -1;
	mul.wide.s32 	%rd104, %r185, 8;
	add.s64 	%rd105, %rd101, %rd104;
	ld.global.f64 	%fd115, [%rd105];
	sub.f64 	%fd116, %fd114, %fd115;
	add.f64 	%fd117, %fd113, %fd116;
	ld.global.u64 	%rd106, [%rd4];
	cvta.to.global.u64 	%rd107, %rd106;
	add.s64 	%rd108, %rd107, %rd89;
	st.global.f64 	[%rd108+16], %fd117;
	ld.global.u64 	%rd109, [%rd1];
	cvta.to.global.u64 	%rd110, %rd109;
	add.s32 	%r186, %r230, 3;
	mul.wide.s32 	%rd111, %r186, 8;
	add.s64 	%rd112, %rd110, %rd111;
	ld.global.f64 	%fd118, [%rd112];
	mul.wide.s32 	%rd113, %r229, 8;
	add.s64 	%rd114, %rd110, %rd113;
	ld.global.f64 	%fd119, [%rd114];
	sub.f64 	%fd120, %fd118, %fd119;
	add.f64 	%fd137, %fd117, %fd120;
	ld.global.u64 	%rd115, [%rd4];
	cvta.to.global.u64 	%rd116, %rd115;
	add.s64 	%rd117, %rd116, %rd89;
	st.global.f64 	[%rd117+24], %fd137;
	add.s32 	%r98, %r232, 4;
	add.s32 	%r212, %r232, 3;
	add.s32 	%r231, %r231, 4;
	add.s32 	%r230, %r230, 4;
	add.s32 	%r229, %r229, 4;
	setp.lt.s32 	%p20, %r212, %r27;
	mov.u32 	%r232, %r98;
	@%p20 bra 	$L__BB3_28;
$L__BB3_29:
	setp.ge.s32 	%p21, %r212, %r6;
	@%p21 bra 	$L__BB3_36;
	sub.s32 	%r188, %r6, %r212;
	and.b32  	%r79, %r188, 3;
	setp.eq.s32 	%p22, %r79, 0;
	mov.u32 	%r228, %r212;
	@%p22 bra 	$L__BB3_33;
	add.s32 	%r226, %r212, %r3;
	neg.s32 	%r225, %r79;
	add.s32 	%r228, %r212, %r79;
$L__BB3_32:
	.pragma "nounroll";
	mul.wide.s32 	%rd118, %r226, 8;
	ld.global.u64 	%rd119, [%rd4];
	cvta.to.global.u64 	%rd120, %rd119;
	add.s64 	%rd121, %rd120, %rd118;
	st.global.f64 	[%rd121], %fd137;
	add.s32 	%r226, %r226, 1;
	add.s32 	%r225, %r225, 1;
	setp.ne.s32 	%p23, %r225, 0;
	@%p23 bra 	$L__BB3_32;
$L__BB3_33:
	sub.s32 	%r189, %r212, %r6;
	setp.gt.u32 	%p24, %r189, -4;
	mov.u32 	%r212, %r228;
	@%p24 bra 	$L__BB3_36;
	sub.s32 	%r243, %r228, %r6;
	add.s32 	%r239, %r228, %r3;
	add.s32 	%r242, %r239, 1;
	add.s32 	%r241, %r239, 2;
	add.s32 	%r240, %r239, 3;
$L__BB3_35:
	mul.wide.s32 	%rd122, %r242, 8;
	mul.wide.s32 	%rd123, %r241, 8;
	mul.wide.s32 	%rd124, %r240, 8;
	mul.wide.s32 	%rd125, %r239, 8;
	ld.global.u64 	%rd126, [%rd4];
	cvta.to.global.u64 	%rd127, %rd126;
	add.s64 	%rd128, %rd127, %rd125;
	st.global.f64 	[%rd128], %fd137;
	ld.global.u64 	%rd129, [%rd4];
	cvta.to.global.u64 	%rd130, %rd129;
	add.s64 	%rd131, %rd130, %rd122;
	st.global.f64 	[%rd131], %fd137;
	ld.global.u64 	%rd132, [%rd4];
	cvta.to.global.u64 	%rd133, %rd132;
	add.s64 	%rd134, %rd133, %rd123;
	st.global.f64 	[%rd134], %fd137;
	ld.global.u64 	%rd135, [%rd4];
	cvta.to.global.u64 	%rd136, %rd135;
	add.s64 	%rd137, %rd136, %rd124;
	st.global.f64 	[%rd137], %fd137;
	add.s32 	%r243, %r243, 4;
	add.s32 	%r242, %r242, 4;
	add.s32 	%r241, %r241, 4;
	add.s32 	%r240, %r240, 4;
	add.s32 	%r239, %r239, 4;
	setp.eq.s32 	%p25, %r243, 0;
	mov.u32 	%r212, %r6;
	@%p25 bra 	$L__BB3_36;
	bra.uni 	$L__BB3_35;
$L__BB3_36:
	setp.ge.s32 	%p26, %r212, %r140;
	@%p26 bra 	$L__BB3_43;
	sub.s32 	%r190, %r140, %r212;
	and.b32  	%r104, %r190, 3;
	setp.eq.s32 	%p27, %r104, 0;
	mov.u32 	%r238, %r212;
	@%p27 bra 	$L__BB3_40;
	add.s32 	%r236, %r212, %r3;
	add.s32 	%r191, %r212, %r2;
	not.b32 	%r192, %r141;
	add.s32 	%r235, %r192, %r191;
	neg.s32 	%r234, %r104;
	mov.u32 	%r238, %r212;
$L__BB3_39:
	.pragma "nounroll";
	mul.wide.s32 	%rd138, %r236, 8;
	mul.wide.s32 	%rd139, %r235, 8;
	ld.global.u64 	%rd140, [%rd1];
	cvta.to.global.u64 	%rd141, %rd140;
	add.s64 	%rd142, %rd141, %rd139;
	ld.global.f64 	%fd121, [%rd142];
	sub.f64 	%fd137, %fd137, %fd121;
	ld.global.u64 	%rd143, [%rd4];
	cvta.to.global.u64 	%rd144, %rd143;
	add.s64 	%rd145, %rd144, %rd138;
	st.global.f64 	[%rd145], %fd137;
	add.s32 	%r238, %r238, 1;
	add.s32 	%r236, %r236, 1;
	add.s32 	%r235, %r235, 1;
	add.s32 	%r234, %r234, 1;
	setp.ne.s32 	%p28, %r234, 0;
	@%p28 bra 	$L__BB3_39;
$L__BB3_40:
	sub.s32 	%r193, %r212, %r140;
	setp.gt.u32 	%p29, %r193, -4;
	@%p29 bra 	$L__BB3_43;
	sub.s32 	%r246, %r238, %r140;
	add.s32 	%r245, %r238, %r3;
	add.s32 	%r194, %r238, %r2;
	sub.s32 	%r195, %r194, %r141;
	add.s32 	%r244, %r195, 2;
$L__BB3_42:
	ld.global.u64 	%rd146, [%rd1];
	cvta.to.global.u64 	%rd147, %rd146;
	add.s32 	%r196, %r244, -3;
	mul.wide.s32 	%rd148, %r196, 8;
	add.s64 	%rd149, %rd147, %rd148;
	ld.global.f64 	%fd122, [%rd149];
	sub.f64 	%fd123, %fd137, %fd122;
	ld.global.u64 	%rd150, [%rd4];
	cvta.to.global.u64 	%rd151, %rd150;
	mul.wide.s32 	%rd152, %r245, 8;
	add.s64 	%rd153, %rd151, %rd152;
	st.global.f64 	[%rd153], %fd123;
	ld.global.u64 	%rd154, [%rd1];
	cvta.to.global.u64 	%rd155, %rd154;
	add.s32 	%r197, %r244, -2;
	mul.wide.s32 	%rd156, %r197, 8;
	add.s64 	%rd157, %rd155, %rd156;
	ld.global.f64 	%fd124, [%rd157];
	sub.f64 	%fd125, %fd123, %fd124;
	ld.global.u64 	%rd158, [%rd4];
	cvta.to.global.u64 	%rd159, %rd158;
	add.s64 	%rd160, %rd159, %rd152;
	st.global.f64 	[%rd160+8], %fd125;
	ld.global.u64 	%rd161, [%rd1];
	cvta.to.global.u64 	%rd162, %rd161;
	add.s32 	%r198, %r244, -1;
	mul.wide.s32 	%rd163, %r198, 8;
	add.s64 	%rd164, %rd162, %rd163;
	ld.global.f64 	%fd126, [%rd164];
	sub.f64 	%fd127, %fd125, %fd126;
	ld.global.u64 	%rd165, [%rd4];
	cvta.to.global.u64 	%rd166, %rd165;
	add.s64 	%rd167, %rd166, %rd152;
	st.global.f64 	[%rd167+16], %fd127;
	ld.global.u64 	%rd168, [%rd1];
	cvta.to.global.u64 	%rd169, %rd168;
	mul.wide.s32 	%rd170, %r244, 8;
	add.s64 	%rd171, %rd169, %rd170;
	ld.global.f64 	%fd128, [%rd171];
	sub.f64 	%fd137, %fd127, %fd128;
	ld.global.u64 	%rd172, [%rd4];
	cvta.to.global.u64 	%rd173, %rd172;
	add.s64 	%rd174, %rd173, %rd152;
	st.global.f64 	[%rd174+24], %fd137;
	add.s32 	%r246, %r246, 4;
	add.s32 	%r245, %r245, 4;
	add.s32 	%r244, %r244, 4;
	setp.ne.s32 	%p30, %r246, 0;
	@%p30 bra 	$L__BB3_42;
$L__BB3_43:
	ret;

}
	// .globl	neighborhoodSum3dKernelZ
.visible .entry neighborhoodSum3dKernelZ(
	.param .u32 neighborhoodSum3dKernelZ_param_0,
	.param .u64 .ptr .align 1 neighborhoodSum3dKernelZ_param_1,
	.param .u64 .ptr .align 1 neighborhoodSum3dKernelZ_param_2,
	.param .u32 neighborhoodSum3dKernelZ_param_3,
	.param .u32 neighborhoodSum3dKernelZ_param_4,
	.param .u64 .ptr .align 1 neighborhoodSum3dKernelZ_param_5,
	.param .u64 .ptr .align 1 neighborhoodSum3dKernelZ_param_6,
	.param .u32 neighborhoodSum3dKernelZ_param_7,
	.param .u32 neighborhoodSum3dKernelZ_param_8,
	.param .u64 .ptr .align 1 neighborhoodSum3dKernelZ_param_9,
	.param .u32 neighborhoodSum3dKernelZ_param_10,
	.param .u32 neighborhoodSum3dKernelZ_param_11,
	.param .u32 neighborhoodSum3dKernelZ_param_12
)
{
	.reg .pred 	%p<31>;
	.reg .b32 	%r<212>;
	.reg .b64 	%rd<304>;
	.reg .b64 	%fd<151>;

	ld.param.u32 	%r117, [neighborhoodSum3dKernelZ_param_0];
	ld.param.u64 	%rd14, [neighborhoodSum3dKernelZ_param_1];
	ld.param.u64 	%rd10, [neighborhoodSum3dKernelZ_param_2];
	ld.param.u32 	%r111, [neighborhoodSum3dKernelZ_param_3];
	ld.param.u32 	%r112, [neighborhoodSum3dKernelZ_param_4];
	ld.param.u64 	%rd11, [neighborhoodSum3dKernelZ_param_5];
	ld.param.u64 	%rd12, [neighborhoodSum3dKernelZ_param_6];
	ld.param.u32 	%r113, [neighborhoodSum3dKernelZ_param_7];
	ld.param.u32 	%r114, [neighborhoodSum3dKernelZ_param_8];
	ld.param.u64 	%rd13, [neighborhoodSum3dKernelZ_param_9];
	ld.param.u32 	%r116, [neighborhoodSum3dKernelZ_param_11];
	cvta.to.global.u64 	%rd1, %rd14;
	cvta.to.global.u64 	%rd2, %rd11;
	mov.u32 	%r118, %ctaid.x;
	mov.u32 	%r119, %ntid.x;
	mov.u32 	%r120, %tid.x;
	mad.lo.s32 	%r1, %r118, %r119, %r120;
	setp.ge.s32 	%p1, %r1, %r117;
	@%p1 bra 	$L__BB4_43;
	ld.param.u32 	%r164, [neighborhoodSum3dKernelZ_param_10];
	cvta.to.global.u64 	%rd15, %rd13;
	cvta.to.global.u64 	%rd16, %rd10;
	cvta.to.global.u64 	%rd17, %rd12;
	ld.global.u32 	%r121, [%rd15+16];
	div.s32 	%r122, %r1, %r121;
	mul.lo.s32 	%r123, %r122, %r121;
	sub.s32 	%r124, %r1, %r123;
	ld.global.u32 	%r125, [%rd15];
	div.s32 	%r126, %r124, %r125;
	mul.lo.s32 	%r127, %r126, %r125;
	sub.s32 	%r128, %r124, %r127;
	mul.lo.s32 	%r129, %r122, %r111;
	mul.wide.s32 	%rd18, %r129, 4;
	add.s64 	%rd19, %rd16, %rd18;
	ld.global.u32 	%r130, [%rd19];
	mad.lo.s32 	%r2, %r130, %r126, %r128;
	mul.lo.s32 	%r3, %r122, %r112;
	mul.lo.s32 	%r131, %r122, %r113;
	mul.wide.s32 	%rd20, %r131, 4;
	add.s64 	%rd21, %rd17, %rd20;
	ld.global.u32 	%r132, [%rd21];
	mad.lo.s32 	%r4, %r132, %r126, %r128;
	mul.lo.s32 	%r5, %r122, %r114;
	add.s32 	%r6, %r116, 1;
	min.s32 	%r7, %r6, %r164;
	setp.lt.s32 	%p2, %r7, 1;
	mov.f64 	%fd137, 0d0000000000000000;
	@%p2 bra 	$L__BB4_14;
	and.b32  	%r8, %r7, 15;
	setp.lt.u32 	%p3, %r7, 16;
	mov.f64 	%fd137, 0d0000000000000000;
	mov.b32 	%r175, 0;
	@%p3 bra 	$L__BB4_5;
	and.b32  	%r175, %r7, 2147483632;
	neg.s32 	%r173, %r175;
	add.s64 	%rd3, %rd1, 64;
	mov.f64 	%fd137, 0d0000000000000000;
	mul.wide.s32 	%rd26, %r2, 8;
	mov.u32 	%r172, %r3;
$L__BB4_4:
	.pragma "nounroll";
	mul.wide.s32 	%rd22, %r172, 8;
	add.s64 	%rd23, %rd3, %rd22;
	ld.global.u64 	%rd24, [%rd23+-64];
	cvta.to.global.u64 	%rd25, %rd24;
	add.s64 	%rd27, %rd25, %rd26;
	ld.global.f64 	%fd37, [%rd27];
	add.f64 	%fd38, %fd137, %fd37;
	ld.global.u64 	%rd28, [%rd23+-56];
	cvta.to.global.u64 	%rd29, %rd28;
	add.s64 	%rd30, %rd29, %rd26;
	ld.global.f64 	%fd39, [%rd30];
	add.f64 	%fd40, %fd38, %fd39;
	ld.global.u64 	%rd31, [%rd23+-48];
	cvta.to.global.u64 	%rd32, %rd31;
	add.s64 	%rd33, %rd32, %rd26;
	ld.global.f64 	%fd41, [%rd33];
	add.f64 	%fd42, %fd40, %fd41;
	ld.global.u64 	%rd34, [%rd23+-40];
	cvta.to.global.u64 	%rd35, %rd34;
	add.s64 	%rd36, %rd35, %rd26;
	ld.global.f64 	%fd43, [%rd36];
	add.f64 	%fd44, %fd42, %fd43;
	ld.global.u64 	%rd37, [%rd23+-32];
	cvta.to.global.u64 	%rd38, %rd37;
	add.s64 	%rd39, %rd38, %rd26;
	ld.global.f64 	%fd45, [%rd39];
	add.f64 	%fd46, %fd44, %fd45;
	ld.global.u64 	%rd40, [%rd23+-24];
	cvta.to.global.u64 	%rd41, %rd40;
	add.s64 	%rd42, %rd41, %rd26;
	ld.global.f64 	%fd47, [%rd42];
	add.f64 	%fd48, %fd46, %fd47;
	ld.global.u64 	%rd43, [%rd23+-16];
	cvta.to.global.u64 	%rd44, %rd43;
	add.s64 	%rd45, %rd44, %rd26;
	ld.global.f64 	%fd49, [%rd45];
	add.f64 	%fd50, %fd48, %fd49;
	ld.global.u64 	%rd46, [%rd23+-8];
	cvta.to.global.u64 	%rd47, %rd46;
	add.s64 	%rd48, %rd47, %rd26;
	ld.global.f64 	%fd51, [%rd48];
	add.f64 	%fd52, %fd50, %fd51;
	ld.global.u64 	%rd49, [%rd23];
	cvta.to.global.u64 	%rd50, %rd49;
	add.s64 	%rd51, %rd50, %rd26;
	ld.global.f64 	%fd53, [%rd51];
	add.f64 	%fd54, %fd52, %fd53;
	ld.global.u64 	%rd52, [%rd23+8];
	cvta.to.global.u64 	%rd53, %rd52;
	add.s64 	%rd54, %rd53, %rd26;
	ld.global.f64 	%fd55, [%rd54];
	add.f64 	%fd56, %fd54, %fd55;
	ld.global.u64 	%rd55, [%rd23+16];
	cvta.to.global.u64 	%rd56, %rd55;
	add.s64 	%rd57, %rd56, %rd26;
	ld.global.f64 	%fd57, [%rd57];
	add.f64 	%fd58, %fd56, %fd57;
	ld.global.u64 	%rd58, [%rd23+24];
	cvta.to.global.u64 	%rd59, %rd58;
	add.s64 	%rd60, %rd59, %rd26;
	ld.global.f64 	%fd59, [%rd60];
	add.f64 	%fd60, %fd58, %fd59;
	ld.global.u64 	%rd61, [%rd23+32];
	cvta.to.global.u64 	%rd62, %rd61;
	add.s64 	%rd63, %rd62, %rd26;
	ld.global.f64 	%fd61, [%rd63];
	add.f64 	%fd62, %fd60, %fd61;
	ld.global.u64 	%rd64, [%rd23+40];
	cvta.to.global.u64 	%rd65, %rd64;
	add.s64 	%rd66, %rd65, %rd26;
	ld.global.f64 	%fd63, [%rd66];
	add.f64 	%fd64, %fd62, %fd63;
	ld.global.u64 	%rd67, [%rd23+48];
	cvta.to.global.u64 	%rd68, %rd67;
	add.s64 	%rd69, %rd68, %rd26;
	ld.global.f64 	%fd65, [%rd69];
	add.f64 	%fd66, %fd64, %fd65;
	ld.global.u64 	%rd70, [%rd23+56];
	cvta.to.global.u64 	%rd71, %rd70;
	add.s64 	%rd72, %rd71, %rd26;
	ld.global.f64 	%fd67, [%rd72];
	add.f64 	%fd137, %fd66, %fd67;
	add.s32 	%r173, %r173, 16;
	add.s32 	%r172, %r172, 16;
	setp.ne.s32 	%p4, %r173, 0;
	@%p4 bra 	$L__BB4_4;
$L__BB4_5:
	setp.eq.s32 	%p5, %r8, 0;
	@%p5 bra 	$L__BB4_14;
	and.b32  	%r16, %r7, 7;
	setp.lt.u32 	%p6, %r8, 8;
	@%p6 bra 	$L__BB4_8;
	add.s32 	%r134, %r175, %r3;
	mul.wide.s32 	%rd73, %r134, 8;
	add.s64 	%rd74, %rd1, %rd73;
	ld.global.u64 	%rd75, [%rd74];
	cvta.to.global.u64 	%rd76, %rd75;
	mul.wide.s32 	%rd77, %r2, 8;
	add.s64 	%rd78, %rd76, %rd77;
	ld.global.f64 	%fd69, [%rd78];
	add.f64 	%fd70, %fd137, %fd69;
	ld.global.u64 	%rd79, [%rd74+8];
	cvta.to.global.u64 	%rd80, %rd79;
	add.s64 	%rd81, %rd80, %rd77;
	ld.global.f64 	%fd71, [%rd81];
	add.f64 	%fd72, %fd70, %fd71;
	ld.global.u64 	%rd82, [%rd74+16];
	cvta.to.global.u64 	%rd83, %rd82;
	add.s64 	%rd84, %rd83, %rd77;
	ld.global.f64 	%fd73, [%rd84];
	add.f64 	%fd74, %fd72, %fd73;
	ld.global.u64 	%rd85, [%rd74+24];
	cvta.to.global.u64 	%rd86, %rd85;
	add.s64 	%rd87, %rd86, %rd77;
	ld.global.f64 	%fd75, [%rd87];
	add.f64 	%fd76, %fd74, %fd75;
	ld.global.u64 	%rd88, [%rd74+32];
	cvta.to.global.u64 	%rd89, %rd88;
	add.s64 	%rd90, %rd89, %rd77;
	ld.global.f64 	%fd77, [%rd90];
	add.f64 	%fd78, %fd76, %fd77;
	ld.global.u64 	%rd91, [%rd74+40];
	cvta.to.global.u64 	%rd92, %rd91;
	add.s64 	%rd93, %rd92, %rd77;
	ld.global.f64 	%fd79, [%rd93];
	add.f64 	%fd80, %fd78, %fd79;
	ld.global.u64 	%rd94, [%rd74+48];
	cvta.to.global.u64 	%rd95, %rd94;
	add.s64 	%rd96, %rd95, %rd77;
	ld.global.f64 	%fd81, [%rd96];
	add.f64 	%fd82, %fd80, %fd81;
	ld.global.u64 	%rd97, [%rd74+56];
	cvta.to.global.u64 	%rd98, %rd97;
	add.s64 	%rd99, %rd98, %rd77;
	ld.global.f64 	%fd83, [%rd99];
	add.f64 	%fd137, %fd82, %fd83;
	add.s32 	%r175, %r175, 8;
$L__BB4_8:
	setp.eq.s32 	%p7, %r16, 0;
	@%p7 bra 	$L__BB4_14;
	and.b32  	%r19, %r7, 3;
	setp.lt.u32 	%p8, %r16, 4;
	@%p8 bra 	$L__BB4_11;
	add.s32 	%r135, %r175, %r3;
	mul.wide.s32 	%rd100, %r135, 8;
	add.s64 	%rd101, %rd1, %rd100;
	ld.global.u64 	%rd102, [%rd101];
	cvta.to.global.u64 	%rd103, %rd102;
	mul.wide.s32 	%rd104, %r2, 8;
	add.s64 	%rd105, %rd103, %rd104;
	ld.global.f64 	%fd85, [%rd105];
	add.f64 	%fd86, %fd137, %fd85;
	ld.global.u64 	%rd106, [%rd101+8];
	cvta.to.global.u64 	%rd107, %rd106;
	add.s64 	%rd108, %rd107, %rd104;
	ld.global.f64 	%fd87, [%rd108];
	add.f64 	%fd88, %fd86, %fd87;
	ld.global.u64 	%rd109, [%rd101+16];
	cvta.to.global.u64 	%rd110, %rd109;
	add.s64 	%rd111, %rd110, %rd104;
	ld.global.f64 	%fd89, [%rd111];
	add.f64 	%fd90, %fd88, %fd89;
	ld.global.u64 	%rd112, [%rd101+24];
	cvta.to.global.u64 	%rd113, %rd112;
	add.s64 	%rd114, %rd113, %rd104;
	ld.global.f64 	%fd91, [%rd114];
	add.f64 	%fd137, %fd90, %fd91;
	add.s32 	%r175, %r175, 4;
$L__BB4_11:
	setp.eq.s32 	%p9, %r19, 0;
	@%p9 bra 	$L__BB4_14;
	add.s32 	%r178, %r175, %r3;
	neg.s32 	%r177, %r19;
	mul.wide.s32 	%rd119, %r2, 8;
$L__BB4_13:
	.pragma "nounroll";
	mul.wide.s32 	%rd115, %r178, 8;
	add.s64 	%rd116, %rd1, %rd115;
	ld.global.u64 	%rd117, [%rd116];
	cvta.to.global.u64 	%rd118, %rd117;
	add.s64 	%rd120, %rd118, %rd119;
	ld.global.f64 	%fd92, [%rd120];
	add.f64 	%fd137, %fd137, %fd92;
	add.s32 	%r178, %r178, 1;
	add.s32 	%r177, %r177, 1;
	setp.ne.s32 	%p10, %r177, 0;
	@%p10 bra 	$L__BB4_13;
$L__BB4_14:
	ld.param.u32 	%r165, [neighborhoodSum3dKernelZ_param_10];
	mul.wide.s32 	%rd121, %r5, 8;
	add.s64 	%rd4, %rd2, %rd121;
	ld.global.u64 	%rd122, [%rd4];
	cvta.to.global.u64 	%rd123, %rd122;
	mul.wide.s32 	%rd124, %r4, 8;
	add.s64 	%rd125, %rd123, %rd124;
	st.global.f64 	[%rd125], %fd137;
	sub.s32 	%r28, %r165, %r116;
	min.s32 	%r29, %r6, %r28;
	setp.lt.s32 	%p11, %r29, 2;
	mov.b32 	%r184, 1;
	@%p11 bra 	$L__BB4_22;
	add.s32 	%r30, %r29, -1;
	add.s32 	%r139, %r29, -2;
	and.b32  	%r31, %r30, 3;
	setp.lt.u32 	%p12, %r139, 3;
	mov.b32 	%r184, 1;
	@%p12 bra 	$L__BB4_19;
	and.b32  	%r141, %r30, -4;
	neg.s32 	%r193, %r141;
	add.s32 	%r191, %r116, %r3;
	mov.b32 	%r192, 0;
	mul.wide.s32 	%rd130, %r2, 8;
$L__BB4_17:
	add.s32 	%r142, %r192, 1;
	add.s32 	%r143, %r191, 1;
	mul.wide.s32 	%rd126, %r143, 8;
	add.s64 	%rd127, %rd1, %rd126;
	ld.global.u64 	%rd128, [%rd127];
	cvta.to.global.u64 	%rd129, %rd128;
	add.s64 	%rd131, %rd129, %rd130;
	ld.global.f64 	%fd94, [%rd131];
	add.f64 	%fd95, %fd137, %fd94;
	mul.wide.s32 	%rd132, %r142, 8;
	add.s64 	%rd133, %rd4, %rd132;
	ld.global.u64 	%rd134, [%rd133];
	cvta.to.global.u64 	%rd135, %rd134;
	add.s64 	%rd137, %rd135, %rd124;
	st.global.f64 	[%rd137], %fd95;
	ld.global.u64 	%rd138, [%rd127+8];
	cvta.to.global.u64 	%rd139, %rd138;
	add.s64 	%rd140, %rd139, %rd130;
	ld.global.f64 	%fd96, [%rd140];
	add.f64 	%fd97, %fd95, %fd96;
	ld.global.u64 	%rd141, [%rd133+8];
	cvta.to.global.u64 	%rd142, %rd141;
	add.s64 	%rd143, %rd142, %rd124;
	st.global.f64 	[%rd143], %fd97;
	ld.global.u64 	%rd144, [%rd127+16];
	cvta.to.global.u64 	%rd145, %rd144;
	add.s64 	%rd146, %rd145, %rd130;
	ld.global.f64 	%fd98, [%rd146];
	add.f64 	%fd99, %fd97, %fd98;
	ld.global.u64 	%rd147, [%rd133+16];
	cvta.to.global.u64 	%rd148, %rd147;
	add.s64 	%rd149, %rd148, %rd124;
	st.global.f64 	[%rd149], %fd99;
	ld.global.u64 	%rd150, [%rd127+24];
	cvta.to.global.u64 	%rd151, %rd150;
	add.s64 	%rd152, %rd151, %rd130;
	ld.global.f64 	%fd100, [%rd152];
	add.f64 	%fd137, %fd99, %fd100;
	ld.global.u64 	%rd153, [%rd133+24];
	cvta.to.global.u64 	%rd154, %rd153;
	add.s64 	%rd155, %rd154, %rd124;
	st.global.f64 	[%rd155], %fd137;
	add.s32 	%r193, %r193, 4;
	add.s32 	%r192, %r192, 4;
	add.s32 	%r191, %r191, 4;
	setp.eq.s32 	%p13, %r193, 0;
	@%p13 bra 	$L__BB4_18;
	bra.uni 	$L__BB4_17;
$L__BB4_18:
	add.s32 	%r184, %r192, 1;
$L__BB4_19:
	setp.eq.s32 	%p14, %r31, 0;
	@%p14 bra 	$L__BB4_22;
	ld.param.u64 	%rd301, [neighborhoodSum3dKernelZ_param_5];
	cvta.to.global.u64 	%rd157, %rd301;
	add.s64 	%rd5, %rd157, %rd121;
	add.s32 	%r144, %r184, %r116;
	add.s32 	%r182, %r144, %r3;
	neg.s32 	%r181, %r31;
	mul.wide.s32 	%rd164, %r2, 8;
$L__BB4_21:
	.pragma "nounroll";
	mul.wide.s32 	%rd158, %r184, 8;
	add.s64 	%rd159, %rd5, %rd158;
	mul.wide.s32 	%rd160, %r182, 8;
	add.s64 	%rd161, %rd1, %rd160;
	ld.global.u64 	%rd162, [%rd161];
	cvta.to.global.u64 	%rd163, %rd162;
	add.s64 	%rd165, %rd163, %rd164;
	ld.global.f64 	%fd101, [%rd165];
	add.f64 	%fd137, %fd137, %fd101;
	ld.global.u64 	%rd166, [%rd159];
	cvta.to.global.u64 	%rd167, %rd166;
	add.s64 	%rd169, %rd167, %rd124;
	st.global.f64 	[%rd169], %fd137;
	add.s32 	%r184, %r184, 1;
	add.s32 	%r182, %r182, 1;
	add.s32 	%r181, %r181, 1;
	setp.ne.s32 	%p15, %r181, 0;
	@%p15 bra 	$L__BB4_21;
$L__BB4_22:
	setp.ge.s32 	%p16, %r184, %r28;
	@%p16 bra 	$L__BB4_29;
	ld.param.u32 	%r166, [neighborhoodSum3dKernelZ_param_10];
	add.s32 	%r46, %r184, %r116;
	sub.s32 	%r146, %r166, %r46;
	and.b32  	%r47, %r146, 3;
	setp.eq.s32 	%p17, %r47, 0;
	mov.u32 	%r189, %r184;
	@%p17 bra 	$L__BB4_26;
	add.s32 	%r147, %r184, %r3;
	not.b32 	%r148, %r116;
	add.s32 	%r187, %r148, %r147;
	add.s32 	%r186, %r46, %r3;
	neg.s32 	%r185, %r47;
	mul.wide.s32 	%rd181, %r2, 8;
	mov.u32 	%r189, %r184;
$L__BB4_25:
	.pragma "nounroll";
	ld.param.u64 	%rd302, [neighborhoodSum3dKernelZ_param_5];
	mul.wide.s32 	%rd170, %r189, 8;
	cvta.to.global.u64 	%rd172, %rd302;
	add.s64 	%rd173, %rd172, %rd121;
	add.s64 	%rd174, %rd173, %rd170;
	mul.wide.s32 	%rd175, %r187, 8;
	add.s64 	%rd176, %rd1, %rd175;
	mul.wide.s32 	%rd177, %r186, 8;
	add.s64 	%rd178, %rd1, %rd177;
	ld.global.u64 	%rd179, [%rd178];
	cvta.to.global.u64 	%rd180, %rd179;
	add.s64 	%rd182, %rd180, %rd181;
	ld.global.f64 	%fd103, [%rd182];
	ld.global.u64 	%rd183, [%rd176];
	cvta.to.global.u64 	%rd184, %rd183;
	add.s64 	%rd185, %rd184, %rd181;
	ld.global.f64 	%fd104, [%rd185];
	sub.f64 	%fd105, %fd103, %fd104;
	add.f64 	%fd137, %fd137, %fd105;
	ld.global.u64 	%rd186, [%rd174];
	cvta.to.global.u64 	%rd187, %rd186;
	add.s64 	%rd189, %rd187, %rd124;
	st.global.f64 	[%rd189], %fd137;
	add.s32 	%r189, %r189, 1;
	add.s32 	%r187, %r187, 1;
	add.s32 	%r186, %r186, 1;
	add.s32 	%r185, %r185, 1;
	setp.ne.s32 	%p18, %r185, 0;
	@%p18 bra 	$L__BB4_25;
$L__BB4_26:
	ld.param.u32 	%r167, [neighborhoodSum3dKernelZ_param_10];
	sub.s32 	%r149, %r184, %r167;
	add.s32 	%r150, %r149, %r116;
	setp.gt.u32 	%p19, %r150, -4;
	mov.u32 	%r184, %r189;
	@%p19 bra 	$L__BB4_29;
	add.s32 	%r201, %r189, -1;
	add.s32 	%r151, %r189, %r3;
	add.s32 	%r200, %r151, %r116;
	sub.s32 	%r199, %r151, %r116;
	mul.wide.s32 	%rd194, %r2, 8;
$L__BB4_28:
	add.s32 	%r152, %r201, 1;
	mul.wide.s32 	%rd190, %r200, 8;
	add.s64 	%rd191, %rd1, %rd190;
	ld.global.u64 	%rd192, [%rd191];
	cvta.to.global.u64 	%rd193, %rd192;
	add.s64 	%rd195, %rd193, %rd194;
	ld.global.f64 	%fd106, [%rd195];
	add.s32 	%r153, %r199, -1;
	mul.wide.s32 	%rd196, %r153, 8;
	add.s64 	%rd197, %rd1, %rd196;
	ld.global.u64 	%rd198, [%rd197];
	cvta.to.global.u64 	%rd199, %rd198;
	add.s64 	%rd200, %rd199, %rd194;
	ld.global.f64 	%fd107, [%rd200];
	sub.f64 	%fd108, %fd106, %fd107;
	add.f64 	%fd109, %fd137, %fd108;
	mul.wide.s32 	%rd201, %r152, 8;
	add.s64 	%rd202, %rd4, %rd201;
	ld.global.u64 	%rd203, [%rd202];
	cvta.to.global.u64 	%rd204, %rd203;
	add.s64 	%rd206, %rd204, %rd124;
	st.global.f64 	[%rd206], %fd109;
	ld.global.u64 	%rd207, [%rd191+8];
	cvta.to.global.u64 	%rd208, %rd207;
	add.s64 	%rd209, %rd208, %rd194;
	ld.global.f64 	%fd110, [%rd209];
	ld.global.u64 	%rd210, [%rd197+8];
	cvta.to.global.u64 	%rd211, %rd210;
	add.s64 	%rd212, %rd211, %rd194;
	ld.global.f64 	%fd111, [%rd212];
	sub.f64 	%fd112, %fd110, %fd111;
	add.f64 	%fd113, %fd109, %fd112;
	ld.global.u64 	%rd213, [%rd202+8];
	cvta.to.global.u64 	%rd214, %rd213;
	add.s64 	%rd215, %rd214, %rd124;
	st.global.f64 	[%rd215], %fd113;
	ld.global.u64 	%rd216, [%rd191+16];
	cvta.to.global.u64 	%rd217, %rd216;
	add.s64 	%rd218, %rd217, %rd194;
	ld.global.f64 	%fd114, [%rd218];
	ld.global.u64 	%rd219, [%rd197+16];
	cvta.to.global.u64 	%rd220, %rd219;
	add.s64 	%rd221, %rd220, %rd194;
	ld.global.f64 	%fd115, [%rd221];
	sub.f64 	%fd116, %fd114, %fd115;
	add.f64 	%fd117, %fd113, %fd116;
	ld.global.u64 	%rd222, [%rd202+16];
	cvta.to.global.u64 	%rd223, %rd222;
	add.s64 	%rd224, %rd223, %rd124;
	st.global.f64 	[%rd224], %fd117;
	ld.global.u64 	%rd225, [%rd191+24];
	cvta.to.global.u64 	%rd226, %rd225;
	add.s64 	%rd227, %rd226, %rd194;
	ld.global.f64 	%fd118, [%rd227];
	ld.global.u64 	%rd228, [%rd197+24];
	cvta.to.global.u64 	%rd229, %rd228;
	add.s64 	%rd230, %rd229, %rd194;
	ld.global.f64 	%fd119, [%rd230];
	sub.f64 	%fd120, %fd118, %fd119;
	add.f64 	%fd137, %fd117, %fd120;
	ld.global.u64 	%rd231, [%rd202+24];
	cvta.to.global.u64 	%rd232, %rd231;
	add.s64 	%rd233, %rd232, %rd124;
	st.global.f64 	[%rd233], %fd137;
	add.s32 	%r83, %r201, 4;
	add.s32 	%r184, %r201, 5;
	add.s32 	%r200, %r200, 4;
	add.s32 	%r199, %r199, 4;
	setp.lt.s32 	%p20, %r184, %r28;
	mov.u32 	%r201, %r83;
	@%p20 bra 	$L__BB4_28;
$L__BB4_29:
	ld.param.u64 	%rd303, [neighborhoodSum3dKernelZ_param_5];
	cvta.to.global.u64 	%rd6, %rd303;
	setp.ge.s32 	%p21, %r184, %r7;
	@%p21 bra 	$L__BB4_36;
	sub.s32 	%r155, %r7, %r184;
	and.b32  	%r71, %r155, 3;
	setp.eq.s32 	%p22, %r71, 0;
	mov.u32 	%r197, %r184;
	@%p22 bra 	$L__BB4_33;
	mul.wide.s32 	%rd234, %r5, 8;
	add.s64 	%rd7, %rd6, %rd234;
	neg.s32 	%r195, %r71;
	mul.wide.s32 	%rd239, %r4, 8;
	mov.u32 	%r197, %r184;
$L__BB4_32:
	.pragma "nounroll";
	mul.wide.s32 	%rd235, %r197, 8;
	add.s64 	%rd236, %rd7, %rd235;
	ld.global.u64 	%rd237, [%rd236];
	cvta.to.global.u64 	%rd238, %rd237;
	add.s64 	%rd240, %rd238, %rd239;
	st.global.f64 	[%rd240], %fd137;
	add.s32 	%r197, %r197, 1;
	add.s32 	%r195, %r195, 1;
	setp.ne.s32 	%p23, %r195, 0;
	@%p23 bra 	$L__BB4_32;
$L__BB4_33:
	sub.s32 	%r156, %r184, %r7;
	setp.gt.u32 	%p24, %r156, -4;
	mov.u32 	%r184, %r197;
	@%p24 bra 	$L__BB4_36;
	mul.wide.s32 	%rd241, %r5, 8;
	add.s64 	%rd242, %rd241, %rd6;
	add.s64 	%rd8, %rd242, 16;
	sub.s32 	%r207, %r197, %r7;
	mul.wide.s32 	%rd247, %r4, 8;
$L__BB4_35:
	mul.wide.s32 	%rd243, %r197, 8;
	add.s64 	%rd244, %rd8, %rd243;
	ld.global.u64 	%rd245, [%rd244+-16];
	cvta.to.global.u64 	%rd246, %rd245;
	add.s64 	%rd248, %rd246, %rd247;
	st.global.f64 	[%rd248], %fd137;
	ld.global.u64 	%rd249, [%rd244+-8];
	cvta.to.global.u64 	%rd250, %rd249;
	add.s64 	%rd251, %rd250, %rd247;
	st.global.f64 	[%rd251], %fd137;
	ld.global.u64 	%rd252, [%rd244];
	cvta.to.global.u64 	%rd253, %rd252;
	add.s64 	%rd254, %rd253, %rd247;
	st.global.f64 	[%rd254], %fd137;
	ld.global.u64 	%rd255, [%rd244+8];
	cvta.to.global.u64 	%rd256, %rd255;
	add.s64 	%rd257, %rd256, %rd247;
	st.global.f64 	[%rd257], %fd137;
	add.s32 	%r197, %r197, 4;
	add.s32 	%r207, %r207, 4;
	setp.eq.s32 	%p25, %r207, 0;
	mov.u32 	%r184, %r7;
	@%p25 bra 	$L__BB4_36;
	bra.uni 	$L__BB4_35;
$L__BB4_36:
	ld.param.u32 	%r168, [neighborhoodSum3dKernelZ_param_10];
	setp.ge.s32 	%p26, %r184, %r168;
	@%p26 bra 	$L__BB4_43;
	ld.param.u32 	%r169, [neighborhoodSum3dKernelZ_param_10];
	sub.s32 	%r157, %r169, %r184;
	and.b32  	%r88, %r157, 3;
	setp.eq.s32 	%p27, %r88, 0;
	mov.u32 	%r206, %r184;
	@%p27 bra 	$L__BB4_40;
	mul.wide.s32 	%rd258, %r5, 8;
	add.s64 	%rd9, %rd6, %rd258;
	add.s32 	%r158, %r184, %r3;
	not.b32 	%r159, %r116;
	add.s32 	%r204, %r159, %r158;
	neg.s32 	%r203, %r88;
	mul.wide.s32 	%rd265, %r2, 8;
	mul.wide.s32 	%rd269, %r4, 8;
	mov.u32 	%r206, %r184;
$L__BB4_39:
	.pragma "nounroll";
	mul.wide.s32 	%rd259, %r206, 8;
	add.s64 	%rd260, %rd9, %rd259;
	mul.wide.s32 	%rd261, %r204, 8;
	add.s64 	%rd262, %rd1, %rd261;
	ld.global.u64 	%rd263, [%rd262];
	cvta.to.global.u64 	%rd264, %rd263;
	add.s64 	%rd266, %rd264, %rd265;
	ld.global.f64 	%fd121, [%rd266];
	sub.f64 	%fd137, %fd137, %fd121;
	ld.global.u64 	%rd267, [%rd260];
	cvta.to.global.u64 	%rd268, %rd267;
	add.s64 	%rd270, %rd268, %rd269;
	st.global.f64 	[%rd270], %fd137;
	add.s32 	%r206, %r206, 1;
	add.s32 	%r204, %r204, 1;
	add.s32 	%r203, %r203, 1;
	setp.ne.s32 	%p28, %r203, 0;
	@%p28 bra 	$L__BB4_39;
$L__BB4_40:
	ld.param.u32 	%r170, [neighborhoodSum3dKernelZ_param_10];
	sub.s32 	%r160, %r184, %r170;
	setp.gt.u32 	%p29, %r160, -4;
	@%p29 bra 	$L__BB4_43;
	ld.param.u32 	%r171, [neighborhoodSum3dKernelZ_param_10];
	sub.s32 	%r211, %r206, %r171;
	add.s32 	%r210, %r206, -1;
	add.s32 	%r161, %r206, %r3;
	sub.s32 	%r209, %r161, %r116;
	mul.wide.s32 	%rd275, %r2, 8;
	mul.wide.s32 	%rd281, %r4, 8;
$L__BB4_42:
	add.s32 	%r162, %r210, 1;
	add.s32 	%r163, %r209, -1;
	mul.wide.s32 	%rd271, %r163, 8;
	add.s64 	%rd272, %rd1, %rd271;
	ld.global.u64 	%rd273, [%rd272];
	cvta.to.global.u64 	%rd274, %rd273;
	add.s64 	%rd276, %rd274, %rd275;
	ld.global.f64 	%fd122, [%rd276];
	sub.f64 	%fd123, %fd137, %fd122;
	mul.wide.s32 	%rd277, %r162, 8;
	add.s64 	%rd278, %rd4, %rd277;
	ld.global.u64 	%rd279, [%rd278];
	cvta.to.global.u64 	%rd280, %rd279;
	add.s64 	%rd282, %rd280, %rd281;
	st.global.f64 	[%rd282], %fd123;
	ld.global.u64 	%rd283, [%rd272+8];
	cvta.to.global.u64 	%rd284, %rd283;
	add.s64 	%rd285, %rd284, %rd275;
	ld.global.f64 	%fd124, [%rd285];
	sub.f64 	%fd125, %fd123, %fd124;
	ld.global.u64 	%rd286, [%rd278+8];
	cvta.to.global.u64 	%rd287, %rd286;
	add.s64 	%rd288, %rd287, %rd281;
	st.global.f64 	[%rd288], %fd125;
	ld.global.u64 	%rd289, [%rd272+16];
	cvta.to.global.u64 	%rd290, %rd289;
	add.s64 	%rd291, %rd290, %rd275;
	ld.global.f64 	%fd126, [%rd291];
	sub.f64 	%fd127, %fd125, %fd126;
	ld.global.u64 	%rd292, [%rd278+16];
	cvta.to.global.u64 	%rd293, %rd292;
	add.s64 	%rd294, %rd293, %rd281;
	st.global.f64 	[%rd294], %fd127;
	ld.global.u64 	%rd295, [%rd272+24];
	cvta.to.global.u64 	%rd296, %rd295;
	add.s64 	%rd297, %rd296, %rd275;
	ld.global.f64 	%fd128, [%rd297];
	sub.f64 	%fd137, %fd127, %fd128;
	ld.global.u64 	%rd298, [%rd278+24];
	cvta.to.global.u64 	%rd299, %rd298;
	add.s64 	%rd300, %rd299, %rd281;
	st.global.f64 	[%rd300], %fd137;
	add.s32 	%r211, %r211, 4;
	add.s32 	%r210, %r210, 4;
	add.s32 	%r209, %r209, 4;
	setp.ne.s32 	%p30, %r211, 0;
	@%p30 bra 	$L__BB4_42;
$L__BB4_43:
	ret;

}
	// .globl	setEBEProductKernel
.visible .entry setEBEProductKernel(
	.param .u32 setEBEProductKernel_param_0,
	.param .u64 .ptr .align 1 setEBEProductKernel_param_1,
	.param .u64 .ptr .align 1 setEBEProductKernel_param_2,
	.param .u32 setEBEProductKernel_param_3,
	.param .u32 setEBEProductKernel_param_4,
	.param .u64 .ptr .align 1 setEBEProductKernel_param_5,
	.param .u64 .ptr .align 1 setEBEProductKernel_param_6,
	.param .u32 setEBEProductKernel_param_7,
	.param .u32 setEBEProductKernel_param_8,
	.param .u64 .ptr .align 1 setEBEProductKernel_param_9,
	.param .u64 .ptr .align 1 setEBEProductKernel_param_10,
	.param .u32 setEBEProductKernel_param_11,
	.param .u32 setEBEProductKernel_param_12,
	.param .u64 .ptr .align 1 setEBEProductKernel_param_13
)
{
	.reg .pred 	%p<2>;
	.reg .b32 	%r<36>;
	.reg .b32 	%f<4>;
	.reg .b64 	%rd<43>;
	.reg .b64 	%fd<2>;

	ld.param.u32 	%r8, [setEBEProductKernel_param_0];
	ld.param.u32 	%r2, [setEBEProductKernel_param_3];
	ld.param.u32 	%r3, [setEBEProductKernel_param_4];
	ld.param.u64 	%rd3, [setEBEProductKernel_param_5];
	ld.param.u32 	%r4, [setEBEProductKernel_param_7];
	ld.param.u32 	%r5, [setEBEProductKernel_param_8];
	ld.param.u64 	%rd5, [setEBEProductKernel_param_9];
	ld.param.u64 	%rd6, [setEBEProductKernel_param_10];
	ld.param.u32 	%r6, [setEBEProductKernel_param_11];
	ld.param.u32 	%r7, [setEBEProductKernel_param_12];
	mov.u32 	%r9, %ctaid.x;
	mov.u32 	%r10, %ntid.x;
	mov.u32 	%r11, %tid.x;
	mad.lo.s32 	%r1, %r9, %r10, %r11;
	setp.ge.s32 	%p1, %r1, %r8;
	@%p1 bra 	$L__BB5_2;
	ld.param.u64 	%rd42, [setEBEProductKernel_param_13];
	ld.param.u64 	%rd41, [setEBEProductKernel_param_6];
	ld.param.u64 	%rd40, [setEBEProductKernel_param_2];
	ld.param.u64 	%rd39, [setEBEProductKernel_param_1];
	cvta.to.global.u64 	%rd8, %rd42;
	cvta.to.global.u64 	%rd9, %rd3;
	cvta.to.global.u64 	%rd10, %rd41;
	cvta.to.global.u64 	%rd11, %rd5;
	cvta.to.global.u64 	%rd12, %rd6;
	cvta.to.global.u64 	%rd13, %rd39;
	cvta.to.global.u64 	%rd14, %rd40;
	ld.global.u32 	%r12, [%rd8+24];
	rem.s32 	%r13, %r1, %r12;
	ld.global.u32 	%r14, [%rd8+20];
	div.s32 	%r15, %r13, %r14;
	mul.lo.s32 	%r16, %r15, %r14;
	sub.s32 	%r17, %r13, %r16;
	ld.global.u32 	%r18, [%rd8+16];
	div.s32 	%r19, %r17, %r18;
	ld.global.u32 	%r20, [%rd8];
	rem.s32 	%r21, %r13, %r20;
	rem.s32 	%r22, %r13, %r18;
	div.s32 	%r23, %r22, %r20;
	mad.lo.s32 	%r24, %r15, %r5, %r19;
	mul.wide.s32 	%rd15, %r24, 8;
	add.s64 	%rd16, %rd9, %rd15;
	ld.global.u64 	%rd17, [%rd16];
	cvta.to.global.u64 	%rd18, %rd17;
	mad.lo.s32 	%r25, %r15, %r4, %r19;
	mul.wide.s32 	%rd19, %r25, 4;
	add.s64 	%rd20, %rd10, %rd19;
	ld.global.u32 	%r26, [%rd20];
	mad.lo.s32 	%r27, %r26, %r23, %r21;
	mul.wide.s32 	%rd21, %r27, 4;
	add.s64 	%rd22, %rd18, %rd21;
	ld.global.f32 	%f1, [%rd22];
	mad.lo.s32 	%r28, %r15, %r7, %r19;
	mul.wide.s32 	%rd23, %r28, 8;
	add.s64 	%rd24, %rd11, %rd23;
	ld.global.u64 	%rd25, [%rd24];
	cvta.to.global.u64 	%rd26, %rd25;
	mad.lo.s32 	%r29, %r15, %r6, %r19;
	mul.wide.s32 	%rd27, %r29, 4;
	add.s64 	%rd28, %rd12, %rd27;
	ld.global.u32 	%r30, [%rd28];
	mad.lo.s32 	%r31, %r30, %r23, %r21;
	mul.wide.s32 	%rd29, %r31, 4;
	add.s64 	%rd30, %rd26, %rd29;
	ld.global.f32 	%f2, [%rd30];
	mul.f32 	%f3, %f1, %f2;
	cvt.f64.f32 	%fd1, %f3;
	mad.lo.s32 	%r32, %r15, %r3, %r19;
	mul.wide.s32 	%rd31, %r32, 8;
	add.s64 	%rd32, %rd13, %rd31;
	ld.global.u64 	%rd33, [%rd32];
	cvta.to.global.u64 	%rd34, %rd33;
	mad.lo.s32 	%r33, %r15, %r2, %r19;
	mul.wide.s32 	%rd35, %r33, 4;
	add.s64 	%rd36, %rd14, %rd35;
	ld.global.u32 	%r34, [%rd36];
	mad.lo.s32 	%r35, %r34, %r23, %r21;
	mul.wide.s32 	%rd37, %r35, 8;
	add.s64 	%rd38, %rd34, %rd37;
	st.global.f64 	[%rd38], %fd1;
$L__BB5_2:
	ret;

}
	// .globl	multiplyScalarKernel
.visible .entry multiplyScalarKernel(
	.param .u32 multiplyScalarKernel_param_0,
	.param .u64 .ptr .align 1 multiplyScalarKernel_param_1,
	.param .u64 .ptr .align 1 multiplyScalarKernel_param_2,
	.param .u32 multiplyScalarKernel_param_3,
	.param .u32 multiplyScalarKernel_param_4,
	.param .u64 .ptr .align 1 multiplyScalarKernel_param_5,
	.param .f32 multiplyScalarKernel_param_6
)
{
	.reg .pred 	%p<2>;
	.reg .b32 	%r<24>;
	.reg .b32 	%f<4>;
	.reg .b64 	%rd<15>;

	ld.param.u32 	%r4, [multiplyScalarKernel_param_0];
	ld.param.u64 	%rd1, [multiplyScalarKernel_param_1];
	ld.param.u64 	%rd2, [multiplyScalarKernel_param_2];
	ld.param.u32 	%r2, [multiplyScalarKernel_param_3];
	ld.param.u32 	%r3, [multiplyScalarKernel_param_4];
	ld.param.u64 	%rd3, [multiplyScalarKernel_param_5];
	ld.param.f32 	%f1, [multiplyScalarKernel_param_6];
	mov.u32 	%r5, %ctaid.x;
	mov.u32 	%r6, %ntid.x;
	mov.u32 	%r7, %tid.x;
	mad.lo.s32 	%r1, %r5, %r6, %r7;
	setp.ge.s32 	%p1, %r1, %r4;
	@%p1 bra 	$L__BB6_2;
	cvta.to.global.u64 	%rd4, %rd3;
	cvta.to.global.u64 	%rd5, %rd1;
	cvta.to.global.u64 	%rd6, %rd2;
	ld.global.u32 	%r8, [%rd4+24];
	rem.s32 	%r9, %r1, %r8;
	ld.global.u32 	%r10, [%rd4+20];
	div.s32 	%r11, %r9, %r10;
	mul.lo.s32 	%r12, %r11, %r10;
	sub.s32 	%r13, %r9, %r12;
	ld.global.u32 	%r14, [%rd4+16];
	div.s32 	%r15, %r13, %r14;
	ld.global.u32 	%r16, [%rd4];
	rem.s32 	%r17, %r9, %r16;
	rem.s32 	%r18, %r9, %r14;
	div.s32 	%r19, %r18, %r16;
	mad.lo.s32 	%r20, %r11, %r3, %r15;
	mul.wide.s32 	%rd7, %r20, 8;
	add.s64 	%rd8, %rd5, %rd7;
	ld.global.u64 	%rd9, [%rd8];
	cvta.to.global.u64 	%rd10, %rd9;
	mad.lo.s32 	%r21, %r11, %r2, %r15;
	mul.wide.s32 	%rd11, %r21, 4;
	add.s64 	%rd12, %rd6, %rd11;
	ld.global.u32 	%r22, [%rd12];
	mad.lo.s32 	%r23, %r22, %r19, %r17;
	mul.wide.s32 	%rd13, %r23, 4;
	add.s64 	%rd14, %rd10, %rd13;
	ld.global.f32 	%f2, [%rd14];
	mul.f32 	%f3, %f1, %f2;
	st.global.f32 	[%rd14], %f3;
$L__BB6_2:
	ret;

}
	// .globl	eigenBatch3dKernel
.visible .entry eigenBatch3dKernel(
	.param .u32 eigenBatch3dKernel_param_0,
	.param .u64 .ptr .align 1 eigenBatch3dKernel_param_1,
	.param .u64 .ptr .align 1 eigenBatch3dKernel_param_2,
	.param .u32 eigenBatch3dKernel_param_3,
	.param .u32 eigenBatch3dKernel_param_4,
	.param .u64 .ptr .align 1 eigenBatch3dKernel_param_5,
	.param .u64 .ptr .align 1 eigenBatch3dKernel_param_6,
	.param .u32 eigenBatch3dKernel_param_7,
	.param .u32 eigenBatch3dKernel_param_8,
	.param .u64 .ptr .align 1 eigenBatch3dKernel_param_9,
	.param .u64 .ptr .align 1 eigenBatch3dKernel_param_10,
	.param .u32 eigenBatch3dKernel_param_11,
	.param .u32 eigenBatch3dKernel_param_12,
	.param .u64 .ptr .align 1 eigenBatch3dKernel_param_13,
	.param .u64 .ptr .align 1 eigenBatch3dKernel_param_14,
	.param .u32 eigenBatch3dKernel_param_15,
	.param .u32 eigenBatch3dKernel_param_16,
	.param .u64 .ptr .align 1 eigenBatch3dKernel_param_17,
	.param .u64 .ptr .align 1 eigenBatch3dKernel_param_18,
	.param .u32 eigenBatch3dKernel_param_19,
	.param .u32 eigenBatch3dKernel_param_20,
	.param .u64 .ptr .align 1 eigenBatch3dKernel_param_21,
	.param .u64 .ptr .align 1 eigenBatch3dKernel_param_22,
	.param .u32 eigenBatch3dKernel_param_23,
	.param .u32 eigenBatch3dKernel_param_24,
	.param .u64 .ptr .align 1 eigenBatch3dKernel_param_25,
	.param .u64 .ptr .align 1 eigenBatch3dKernel_param_26,
	.param .u32 eigenBatch3dKernel_param_27,
	.param .u32 eigenBatch3dKernel_param_28,
	.param .u64 .ptr .align 1 eigenBatch3dKernel_param_29,
	.param .u64 .ptr .align 1 eigenBatch3dKernel_param_30,
	.param .u32 eigenBatch3dKernel_param_31,
	.param .u32 eigenBatch3dKernel_param_32,
	.param .u64 .ptr .align 1 eigenBatch3dKernel_param_33,
	.param .u64 .ptr .align 1 eigenBatch3dKernel_param_34,
	.param .u32 eigenBatch3dKernel_param_35,
	.param .u32 eigenBatch3dKernel_param_36,
	.param .u64 .ptr .align 1 eigenBatch3dKernel_param_37,
	.param .u64 .ptr .align 1 eigenBatch3dKernel_param_38,
	.param .u32 eigenBatch3dKernel_param_39,
	.param .u32 eigenBatch3dKernel_param_40,
	.param .u64 .ptr .align 1 eigenBatch3dKernel_param_41,
	.param .u32 eigenBatch3dKernel_param_42,
	.param .u32 eigenBatch3dKernel_param_43,
	.param .u32 eigenBatch3dKernel_param_44,
	.param .f64 eigenBatch3dKernel_param_45
)
{
	.local .align 8 .b8 	__local_depot7[112];
	.reg .b64 	%SP;
	.reg .b64 	%SPL;
	.reg .pred 	%p<109>;
	.reg .b32 	%r<232>;
	.reg .b32 	%f<26>;
	.reg .b64 	%rd<220>;
	.reg .b64 	%fd<531>;

	mov.u64 	%SPL, __local_depot7;
	ld.param.u32 	%r79, [eigenBatch3dKernel_param_0];
	ld.param.u32 	%r56, [eigenBatch3dKernel_param_3];
	ld.param.u32 	%r57, [eigenBatch3dKernel_param_4];
	ld.param.u32 	%r58, [eigenBatch3dKernel_param_7];
	ld.param.u32 	%r59, [eigenBatch3dKernel_param_8];
	ld.param.u64 	%rd29, [eigenBatch3dKernel_param_9];
	ld.param.u32 	%r60, [eigenBatch3dKernel_param_11];
	ld.param.u32 	%r61, [eigenBatch3dKernel_param_12];
	ld.param.u32 	%r62, [eigenBatch3dKernel_param_15];
	ld.param.u32 	%r63, [eigenBatch3dKernel_param_16];
	ld.param.u64 	%rd33, [eigenBatch3dKernel_param_17];
	ld.param.u64 	%rd34, [eigenBatch3dKernel_param_18];
	ld.param.u32 	%r64, [eigenBatch3dKernel_param_19];
	ld.param.u32 	%r65, [eigenBatch3dKernel_param_20];
	ld.param.u32 	%r66, [eigenBatch3dKernel_param_23];
	ld.param.u32 	%r67, [eigenBatch3dKernel_param_24];
	ld.param.u32 	%r68, [eigenBatch3dKernel_param_27];
	ld.param.u32 	%r69, [eigenBatch3dKernel_param_28];
	ld.param.u32 	%r70, [eigenBatch3dKernel_param_31];
	ld.param.u32 	%r71, [eigenBatch3dKernel_param_32];
	ld.param.u32 	%r72, [eigenBatch3dKernel_param_35];
	ld.param.u32 	%r73, [eigenBatch3dKernel_param_36];
	ld.param.u32 	%r74, [eigenBatch3dKernel_param_39];
	ld.param.u32 	%r75, [eigenBatch3dKernel_param_40];
	ld.param.u64 	%rd45, [eigenBatch3dKernel_param_41];
	ld.param.u32 	%r77, [eigenBatch3dKernel_param_43];
	ld.param.u32 	%r78, [eigenBatch3dKernel_param_44];
	add.u64 	%rd1, %SPL, 0;
	add.u64 	%rd2, %SPL, 80;
	mov.u32 	%r80, %ctaid.x;
	mov.u32 	%r81, %ntid.x;
	mov.u32 	%r82, %tid.x;
	mad.lo.s32 	%r1, %r80, %r81, %r82;
	setp.ge.s32 	%p2, %r1, %r79;
	@%p2 bra 	$L__BB7_113;
	ld.param.f64 	%fd484, [eigenBatch3dKernel_param_45];
	ld.param.u32 	%r212, [eigenBatch3dKernel_param_42];
	ld.param.u64 	%rd205, [eigenBatch3dKernel_param_22];
	ld.param.u64 	%rd204, [eigenBatch3dKernel_param_21];
	ld.param.u64 	%rd203, [eigenBatch3dKernel_param_14];
	ld.param.u64 	%rd202, [eigenBatch3dKernel_param_13];
	ld.param.u64 	%rd201, [eigenBatch3dKernel_param_10];
	ld.param.u64 	%rd200, [eigenBatch3dKernel_param_6];
	ld.param.u64 	%rd199, [eigenBatch3dKernel_param_5];
	ld.param.u64 	%rd198, [eigenBatch3dKernel_param_2];
	ld.param.u64 	%rd197, [eigenBatch3dKernel_param_1];
	cvta.to.global.u64 	%rd48, %rd45;
	cvta.to.global.u64 	%rd49, %rd197;
	cvta.to.global.u64 	%rd50, %rd198;
	cvta.to.global.u64 	%rd51, %rd199;
	cvta.to.global.u64 	%rd52, %rd200;
	cvta.to.global.u64 	%rd53, %rd29;
	cvta.to.global.u64 	%rd54, %rd201;
	cvta.to.global.u64 	%rd55, %rd202;
	cvta.to.global.u64 	%rd56, %rd203;
	cvta.to.global.u64 	%rd57, %rd33;
	cvta.to.global.u64 	%rd58, %rd34;
	cvta.to.global.u64 	%rd59, %rd204;
	cvta.to.global.u64 	%rd60, %rd205;
	ld.global.u32 	%r83, [%rd48+20];
	div.s32 	%r2, %r1, %r83;
	ld.global.u32 	%r84, [%rd48+16];
	div.s32 	%r85, %r1, %r84;
	ld.global.u32 	%r86, [%rd48+8];
	rem.s32 	%r3, %r85, %r86;
	mul.lo.s32 	%r87, %r3, %r77;
	ld.global.u32 	%r88, [%rd48];
	rem.s32 	%r4, %r1, %r88;
	mul.lo.s32 	%r89, %r4, %r212;
	mul.lo.s32 	%r90, %r85, %r84;
	sub.s32 	%r91, %r1, %r90;
	div.s32 	%r5, %r91, %r88;
	mul.lo.s32 	%r92, %r5, %r212;
	mad.lo.s32 	%r93, %r2, %r57, %r87;
	mul.wide.s32 	%rd61, %r93, 8;
	add.s64 	%rd62, %rd49, %rd61;
	ld.global.u64 	%rd63, [%rd62];
	mad.lo.s32 	%r94, %r2, %r56, %r87;
	mul.wide.s32 	%rd64, %r94, 4;
	add.s64 	%rd65, %rd50, %rd64;
	ld.global.u32 	%r95, [%rd65];
	mad.lo.s32 	%r96, %r95, %r92, %r89;
	mul.wide.s32 	%rd66, %r96, 8;
	add.s64 	%rd67, %rd63, %rd66;
	ld.f64 	%fd134, [%rd67];
	mad.lo.s32 	%r97, %r2, %r59, %r87;
	mul.wide.s32 	%rd68, %r97, 8;
	add.s64 	%rd69, %rd51, %rd68;
	ld.global.u64 	%rd70, [%rd69];
	mad.lo.s32 	%r98, %r2, %r58, %r87;
	mul.wide.s32 	%rd71, %r98, 4;
	add.s64 	%rd72, %rd52, %rd71;
	ld.global.u32 	%r99, [%rd72];
	mad.lo.s32 	%r100, %r99, %r92, %r89;
	mul.wide.s32 	%rd73, %r100, 8;
	add.s64 	%rd74, %rd70, %rd73;
	ld.f64 	%fd135, [%rd74];
	mad.lo.s32 	%r101, %r2, %r61, %r87;
	mul.wide.s32 	%rd75, %r101, 8;
	add.s64 	%rd76, %rd53, %rd75;
	ld.global.u64 	%rd77, [%rd76];
	mad.lo.s32 	%r102, %r2, %r60, %r87;
	mul.wide.s32 	%rd78, %r102, 4;
	add.s64 	%rd79, %rd54, %rd78;
	ld.global.u32 	%r103, [%rd79];
	mad.lo.s32 	%r104, %r103, %r92, %r89;
	mul.wide.s32 	%rd80, %r104, 8;
	add.s64 	%rd81, %rd77, %rd80;
	ld.f64 	%fd136, [%rd81];
	mad.lo.s32 	%r105, %r2, %r63, %r87;
	mul.wide.s32 	%rd82, %r105, 8;
	add.s64 	%rd83, %rd55, %rd82;
	ld.global.u64 	%rd84, [%rd83];
	mad.lo.s32 	%r106, %r2, %r62, %r87;
	mul.wide.s32 	%rd85, %r106, 4;
	add.s64 	%rd86, %rd56, %rd85;
	ld.global.u32 	%r107, [%rd86];
	mad.lo.s32 	%r108, %r107, %r92, %r89;
	mul.wide.s32 	%rd87, %r108, 8;
	add.s64 	%rd88, %rd84, %rd87;
	ld.f64 	%fd137, [%rd88];
	mad.lo.s32 	%r109, %r2, %r65, %r87;
	mul.wide.s32 	%rd89, %r109, 8;
	add.s64 	%rd90, %rd57, %rd89;
	ld.global.u64 	%rd91, [%rd90];
	mad.lo.s32 	%r110, %r2, %r64, %r87;
	mul.wide.s32 	%rd92, %r110, 4;
	add.s64 	%rd93, %rd58, %rd92;
	ld.global.u32 	%r111, [%rd93];
	mad.lo.s32 	%r112, %r111, %r92, %r89;
	mul.wide.s32 	%rd94, %r112, 8;
	add.s64 	%rd95, %rd91, %rd94;
	ld.f64 	%fd138, [%rd95];
	mad.lo.s32 	%r113, %r2, %r67, %r87;
	mul.wide.s32 	%rd96, %r113, 8;
	add.s64 	%rd97, %rd59, %rd96;
	ld.global.u64 	%rd98, [%rd97];
	mad.lo.s32 	%r114, %r2, %r66, %r87;
	mul.wide.s32 	%rd99, %r114, 4;
	add.s64 	%rd100, %rd60, %rd99;
	ld.global.u32 	%r115, [%rd100];
	mad.lo.s32 	%r116, %r115, %r92, %r89;
	mul.wide.s32 	%rd101, %r116, 8;
	add.s64 	%rd102, %rd98, %rd101;
	ld.f64 	%fd139, [%rd102];
	st.local.f64 	[%rd1+72], %fd484;
	abs.f64 	%fd140, %fd134;
	setp.geu.f64 	%p3, %fd140, %fd484;
	selp.f64 	%fd1, %fd134, 0d0000000000000000, %p3;
	abs.f64 	%fd141, %fd135;
	setp.geu.f64 	%p4, %fd141, %fd484;
	selp.f64 	%fd508, %fd135, 0d0000000000000000, %p4;
	st.local.f64 	[%rd1+24], %fd508;
	add.s64 	%rd3, %rd1, 8;
	st.local.f64 	[%rd1+8], %fd508;
	abs.f64 	%fd142, %fd136;
	setp.geu.f64 	%p5, %fd142, %fd484;
	selp.f64 	%fd509, %fd136, 0d0000000000000000, %p5;
	st.local.f64 	[%rd1+48], %fd509;
	add.s64 	%rd4, %rd1, 16;
	st.local.f64 	[%rd1+16], %fd509;
	abs.f64 	%fd143, %fd137;
	setp.geu.f64 	%p6, %fd143, %fd484;
	selp.f64 	%fd4, %fd137, 0d0000000000000000, %p6;
	st.local.f64 	[%rd1+32], %fd4;
	abs.f64 	%fd144, %fd138;
	setp.geu.f64 	%p7, %fd144, %fd484;
	selp.f64 	%fd145, %fd138, 0d0000000000000000, %p7;
	st.local.f64 	[%rd1+56], %fd145;
	st.local.f64 	[%rd1+40], %fd145;
	abs.f64 	%fd146, %fd139;
	setp.geu.f64 	%p8, %fd146, %fd484;
	selp.f64 	%fd5, %fd139, 0d0000000000000000, %p8;
	st.local.f64 	[%rd1+64], %fd5;
	st.local.f64 	[%rd2+24], %fd484;
	add.f64 	%fd147, %fd1, %fd4;
	add.f64 	%fd148, %fd5, %fd147;
	neg.f64 	%fd149, %fd148;
	mul.f64 	%fd150, %fd5, %fd4;
	mul.f64 	%fd151, %fd145, %fd145;
	sub.f64 	%fd152, %fd150, %fd151;
	fma.rn.f64 	%fd153, %fd1, %fd5, %fd152;
	mul.f64 	%fd154, %fd509, %fd509;
	sub.f64 	%fd155, %fd153, %fd154;
	fma.rn.f64 	%fd156, %fd1, %fd4, %fd155;
	mul.f64 	%fd157, %fd508, %fd508;
	sub.f64 	%fd158, %fd156, %fd157;
	mul.f64 	%fd159, %fd1, %fd152;
	mul.f64 	%fd160, %fd508, %fd5;
	mul.f64 	%fd161, %fd145, %fd509;
	sub.f64 	%fd162, %fd160, %fd161;
	mul.f64 	%fd163, %fd508, %fd162;
	sub.f64 	%fd164, %fd159, %fd163;
	mul.f64 	%fd165, %fd508, %fd145;
	mul.f64 	%fd166, %fd4, %fd509;
	sub.f64 	%fd167, %fd165, %fd166;
	fma.rn.f64 	%fd168, %fd509, %fd167, %fd164;
	neg.f64 	%fd169, %fd168;
	mul.f64 	%fd498, %fd148, 0d3FD5555555555555;
	fma.rn.f64 	%fd170, %fd498, %fd149, %fd158;
	mul.f64 	%fd7, %fd170, 0d3FD5555555555555;
	div.rn.f64 	%fd171, %fd148, 0d402B000000000000;
	mul.f64 	%fd172, %fd158, 0dBFD5555555555555;
	fma.rn.f64 	%fd173, %fd171, %fd148, %fd172;
	fma.rn.f64 	%fd8, %fd173, %fd149, %fd169;
	setp.ltu.f64 	%p9, %fd7, 0dBE112E0BE826D695;
	@%p9 bra 	$L__BB7_3;
	st.local.f64 	[%rd2], %fd498;
	st.local.f64 	[%rd2+8], %fd498;
	st.local.f64 	[%rd2+16], %fd498;
	mov.f64 	%fd499, %fd498;
	mov.f64 	%fd500, %fd498;
	bra.uni 	$L__BB7_28;
$L__BB7_3:
	neg.f64 	%fd174, %fd7;
	sqrt.rn.f64 	%fd175, %fd174;
	add.f64 	%fd9, %fd175, %fd175;
	mul.f64 	%fd176, %fd7, %fd9;
	neg.f64 	%fd177, %fd176;
	fma.rn.f64 	%fd178, %fd9, %fd7, %fd177;
	sub.f64 	%fd179, %fd176, %fd178;
	div.rn.f64 	%fd10, %fd8, %fd179;
	setp.leu.f64 	%p10, %fd10, 0d3FEFFFFDE7210BE9;
	@%p10 bra 	$L__BB7_5;
	add.f64 	%fd500, %fd498, %fd9;
	st.local.f64 	[%rd2], %fd500;
	fma.rn.f64 	%fd498, %fd9, 0dBFE0000000000000, %fd498;
	st.local.f64 	[%rd2+16], %fd498;
	st.local.f64 	[%rd2+8], %fd498;
	mov.f64 	%fd499, %fd498;
	bra.uni 	$L__BB7_28;
$L__BB7_5:
	setp.geu.f64 	%p11, %fd10, 0dBFEFFFFDE7210BE9;
	@%p11 bra 	$L__BB7_7;
	sub.f64 	%fd500, %fd498, %fd9;
	st.local.f64 	[%rd2], %fd500;
	fma.rn.f64 	%fd498, %fd9, 0d3FE0000000000000, %fd498;
	st.local.f64 	[%rd2+16], %fd498;
	st.local.f64 	[%rd2+8], %fd498;
	mov.f64 	%fd499, %fd498;
	bra.uni 	$L__BB7_28;
$L__BB7_7:
	{
	.reg .b32 %temp; 
	mov.b64 	{%temp, %r6}, %fd10;
	}
	abs.f64 	%fd15, %fd10;
	{
	.reg .b32 %temp; 
	mov.b64 	{%temp, %r117}, %fd15;
	}
	setp.gt.s32 	%p12, %r117, 1071801957;
	@%p12 bra 	$L__BB7_11;
	mul.f64 	%fd220, %fd10, %fd10;
	fma.rn.f64 	%fd221, %fd220, 0d3FB0066BDC1895E9, 0dBFB3823B180754AF;
	fma.rn.f64 	%fd222, %fd221, %fd220, 0d3FB11E52CC2F79AE;
	fma.rn.f64 	%fd223, %fd222, %fd220, 0dBF924EAF3526861B;
	fma.rn.f64 	%fd224, %fd223, %fd220, 0d3F91DF02A31E6CB7;
	fma.rn.f64 	%fd225, %fd224, %fd220, 0d3F847D18B0EEC6CC;
	fma.rn.f64 	%fd226, %fd225, %fd220, 0d3F8D0AF961BA53B0;
	fma.rn.f64 	%fd227, %fd226, %fd220, 0d3F91BF7734CF1C48;
	fma.rn.f64 	%fd228, %fd227, %fd220, 0d3F96E91483144EF7;
	fma.rn.f64 	%fd229, %fd228, %fd220, 0d3F9F1C6E0A4F9F81;
	fma.rn.f64 	%fd230, %fd229, %fd220, 0d3FA6DB6DC27FA92B;
	fma.rn.f64 	%fd231, %fd230, %fd220, 0d3FB333333320F91B;
	fma.rn.f64 	%fd232, %fd231, %fd220, 0d3FC5555555555F4D;
	mul.f64 	%fd233, %fd220, %fd232;
	fma.rn.f64 	%fd16, %fd233, %fd15, %fd15;
	setp.gt.s32 	%p16, %r6, -1;
	@%p16 bra 	$L__BB7_10;
	mov.f64 	%fd238, 0d3C91A62633145C07;
	add.rn.f64 	%fd239, %fd16, %fd238;
	mov.f64 	%fd240, 0d3FF921FB54442D18;
	add.rn.f64 	%fd491, %fd240, %fd239;
	bra.uni 	$L__BB7_12;
$L__BB7_10:
	mov.f64 	%fd234, 0dBC91A62633145C07;
	add.rn.f64 	%fd235, %fd16, %fd234;
	neg.f64 	%fd236, %fd235;
	mov.f64 	%fd237, 0d3FF921FB54442D18;
	add.rn.f64 	%fd491, %fd237, %fd236;
	bra.uni 	$L__BB7_12;
$L__BB7_11:
	mov.f64 	%fd180, 0d3FF0000000000000;
	sub.f64 	%fd181, %fd180, %fd15;
	{
	.reg .b32 %temp; 
	mov.b64 	{%r118, %temp}, %fd181;
	}
	{
	.reg .b32 %temp; 
	mov.b64 	{%temp, %r119}, %fd181;
	}
	add.s32 	%r120, %r119, -1048576;
	mov.b64 	%fd182, {%r118, %r120};
	rsqrt.approx.ftz.f64 	%fd183, %fd182;
	{
	.reg .b32 %temp; 
	mov.b64 	{%r121, %temp}, %fd183;
	}
	{
	.reg .b32 %temp; 
	mov.b64 	{%temp, %r122}, %fd183;
	}
	add.s32 	%r123, %r122, -1048576;
	mov.b64 	%fd184, {%r121, %r123};
	mul.f64 	%fd185, %fd182, %fd183;
	neg.f64 	%fd186, %fd185;
	fma.rn.f64 	%fd187, %fd185, %fd186, %fd182;
	fma.rn.f64 	%fd188, %fd187, %fd184, %fd185;
	neg.f64 	%fd189, %fd188;
	fma.rn.f64 	%fd190, %fd183, %fd189, 0d3FF0000000000000;
	fma.rn.f64 	%fd191, %fd190, %fd184, %fd184;
	fma.rn.f64 	%fd192, %fd188, %fd189, %fd182;
	fma.rn.f64 	%fd193, %fd192, %fd191, %fd188;
	{
	.reg .b32 %temp; 
	mov.b64 	{%r124, %temp}, %fd193;
	}
	{
	.reg .b32 %temp; 
	mov.b64 	{%temp, %r125}, %fd193;
	}
	add.s32 	%r126, %r125, 1048576;
	mov.b64 	%fd194, {%r124, %r126};
	fma.rn.f64 	%fd195, %fd181, 0d3EC715B371155F70, 0dBEBAC2FE66FAAC4B;
	fma.rn.f64 	%fd196, %fd195, %fd181, 0d3ED9A9B88EFCD9B8;
	fma.rn.f64 	%fd197, %fd196, %fd181, 0d3EDD0F40A8A0C4C3;
	fma.rn.f64 	%fd198, %fd197, %fd181, 0d3EF46D4CFA9E0E1F;
	fma.rn.f64 	%fd199, %fd198, %fd181, 0d3F079C168D1E2422;
	fma.rn.f64 	%fd200, %fd199, %fd181, 0d3F1C9A88C3BCA540;
	fma.rn.f64 	%fd201, %fd200, %fd181, 0d3F31C4E64BD476DF;
	fma.rn.f64 	%fd202, %fd201, %fd181, 0d3F46E8BA60009C8F;
	fma.rn.f64 	%fd203, %fd202, %fd181, 0d3F5F1C71C62B05A2;
	fma.rn.f64 	%fd204, %fd203, %fd181, 0d3F76DB6DB6DC9F2C;
	fma.rn.f64 	%fd205, %fd204, %fd181, 0d3F9333333333329C;
	fma.rn.f64 	%fd206, %fd205, %fd181, 0d3FB5555555555555;
	setp.lt.s32 	%p13, %r119, 1;
	mov.f64 	%fd207, 0d0000000000000000;
	mul.rn.f64 	%fd208, %fd15, %fd207;
	mul.f64 	%fd209, %fd181, %fd206;
	fma.rn.f64 	%fd210, %fd209, %fd194, %fd194;
	selp.f64 	%fd211, %fd208, %fd210, %p13;
	setp.lt.s32 	%p14, %r119, 0;
	mov.f64 	%fd212, 0d7FF0000000000000;
	mul.rn.f64 	%fd213, %fd211, %fd212;
	selp.f64 	%fd214, %fd213, %fd211, %p14;
	setp.lt.s32 	%p15, %r6, 0;
	mov.f64 	%fd215, 0dBCA1A62633145C07;
	add.rn.f64 	%fd216, %fd214, %fd215;
	neg.f64 	%fd217, %fd216;
	mov.f64 	%fd218, 0d400921FB54442D18;
	add.rn.f64 	%fd219, %fd218, %fd217;
	selp.f64 	%fd491, %fd219, %fd214, %p15;
$L__BB7_12:
	mul.f64 	%fd21, %fd491, 0d3FD5555555555555;
	abs.f64 	%fd22, %fd21;
	setp.neu.f64 	%p17, %fd22, 0d7FF0000000000000;
	@%p17 bra 	$L__BB7_14;
	mov.f64 	%fd246, 0d0000000000000000;
	mul.rn.f64 	%fd493, %fd21, %fd246;
	mov.b32 	%r214, 1;
	bra.uni 	$L__BB7_17;
$L__BB7_14:
	mul.f64 	%fd241, %fd21, 0d3FE45F306DC9C883;
	cvt.rni.s32.f64 	%r213, %fd241;
	cvt.rn.f64.s32 	%fd242, %r213;
	fma.rn.f64 	%fd243, %fd242, 0dBFF921FB54442D18, %fd21;
	fma.rn.f64 	%fd244, %fd242, 0dBC91A62633145C00, %fd243;
	fma.rn.f64 	%fd493, %fd242, 0dB97B839A252049C0, %fd244;
	setp.ltu.f64 	%p18, %fd22, 0d41E0000000000000;
	@%p18 bra 	$L__BB7_16;
	{ // callseq 0, 0
	.param .b64 param0;
	st.param.f64 	[param0], %fd21;
	.param .align 16 .b8 retval0[16];
	call.uni (retval0), 
	__internal_trig_reduction_slowpathd, 
	(
	param0
	);
	ld.param.f64 	%fd493, [retval0];
	ld.param.b32 	%r213, [retval0+8];
	} // callseq 0
$L__BB7_16:
	add.s32 	%r214, %r213, 1;
$L__BB7_17:
	shl.b32 	%r129, %r214, 6;
	cvt.u64.u32 	%rd103, %r129;
	and.b64  	%rd104, %rd103, 64;
	mov.u64 	%rd105, __cudart_sin_cos_coeffs;
	add.s64 	%rd106, %rd105, %rd104;
	mul.rn.f64 	%fd247, %fd493, %fd493;
	and.b32  	%r130, %r214, 1;
	setp.eq.b32 	%p19, %r130, 1;
	selp.f64 	%fd248, 0dBDA8FF8320FD8164, 0d3DE5DB65F9785EBA, %p19;
	ld.global.nc.v2.f64 	{%fd249, %fd250}, [%rd106];
	fma.rn.f64 	%fd251, %fd248, %fd247, %fd249;
	fma.rn.f64 	%fd252, %fd251, %fd247, %fd250;
	ld.global.nc.v2.f64 	{%fd253, %fd254}, [%rd106+16];
	fma.rn.f64 	%fd255, %fd252, %fd247, %fd253;
	fma.rn.f64 	%fd256, %fd255, %fd247, %fd254;
	ld.global.nc.v2.f64 	{%fd257, %fd258}, [%rd106+32];
	fma.rn.f64 	%fd259, %fd256, %fd247, %fd257;
	fma.rn.f64 	%fd260, %fd259, %fd247, %fd258;
	fma.rn.f64 	%fd261, %fd260, %fd493, %fd493;
	fma.rn.f64 	%fd262, %fd260, %fd247, 0d3FF0000000000000;
	selp.f64 	%fd263, %fd262, %fd261, %p19;
	and.b32  	%r131, %r214, 2;
	setp.eq.s32 	%p20, %r131, 0;
	mov.f64 	%fd264, 0d0000000000000000;
	sub.f64 	%fd265, %fd264, %fd263;
	selp.f64 	%fd266, %fd263, %fd265, %p20;
	fma.rn.f64 	%fd500, %fd9, %fd266, %fd498;
	fma.rn.f64 	%fd267, 0d4000000000000000, 0d400921FB54442D18, %fd491;
	mul.f64 	%fd29, %fd267, 0d3FD5555555555555;
	abs.f64 	%fd30, %fd29;
	setp.neu.f64 	%p21, %fd30, 0d7FF0000000000000;
	@%p21 bra 	$L__BB7_19;
	mov.f64 	%fd273, 0d0000000000000000;
	mul.rn.f64 	%fd495, %fd29, %fd273;
	mov.b32 	%r216, 1;
	bra.uni 	$L__BB7_22;
$L__BB7_19:
	mul.f64 	%fd268, %fd29, 0d3FE45F306DC9C883;
	cvt.rni.s32.f64 	%r215, %fd268;
	cvt.rn.f64.s32 	%fd269, %r215;
	fma.rn.f64 	%fd270, %fd269, 0dBFF921FB54442D18, %fd29;
	fma.rn.f64 	%fd271, %fd269, 0dBC91A62633145C00, %fd270;
	fma.rn.f64 	%fd495, %fd269, 0dB97B839A252049C0, %fd271;
	setp.ltu.f64 	%p22, %fd30, 0d41E0000000000000;
	@%p22 bra 	$L__BB7_21;
	{ // callseq 1, 0
	.param .b64 param0;
	st.param.f64 	[param0], %fd29;
	.param .align 16 .b8 retval0[16];
	call.uni (retval0), 
	__internal_trig_reduction_slowpathd, 
	(
	param0
	);
	ld.param.f64 	%fd495, [retval0];
	ld.param.b32 	%r215, [retval0+8];
	} // callseq 1
$L__BB7_21:
	add.s32 	%r216, %r215, 1;
$L__BB7_22:
	shl.b32 	%r134, %r216, 6;
	cvt.u64.u32 	%rd107, %r134;
	and.b64  	%rd108, %rd107, 64;
	mov.u64 	%rd109, __cudart_sin_cos_coeffs;
	add.s64 	%rd110, %rd109, %rd108;
	mul.rn.f64 	%fd274, %fd495, %fd495;
	and.b32  	%r135, %r216, 1;
	setp.eq.b32 	%p23, %r135, 1;
	selp.f64 	%fd275, 0dBDA8FF8320FD8164, 0d3DE5DB65F9785EBA, %p23;
	ld.global.nc.v2.f64 	{%fd276, %fd277}, [%rd110];
	fma.rn.f64 	%fd278, %fd275, %fd274, %fd276;
	fma.rn.f64 	%fd279, %fd278, %fd274, %fd277;
	ld.global.nc.v2.f64 	{%fd280, %fd281}, [%rd110+16];
	fma.rn.f64 	%fd282, %fd279, %fd274, %fd280;
	fma.rn.f64 	%fd283, %fd282, %fd274, %fd281;
	ld.global.nc.v2.f64 	{%fd284, %fd285}, [%rd110+32];
	fma.rn.f64 	%fd286, %fd283, %fd274, %fd284;
	fma.rn.f64 	%fd287, %fd286, %fd274, %fd285;
	fma.rn.f64 	%fd288, %fd287, %fd495, %fd495;
	fma.rn.f64 	%fd289, %fd287, %fd274, 0d3FF0000000000000;
	selp.f64 	%fd290, %fd289, %fd288, %p23;
	and.b32  	%r136, %r216, 2;
	setp.eq.s32 	%p24, %r136, 0;
	mov.f64 	%fd291, 0d0000000000000000;
	sub.f64 	%fd292, %fd291, %fd290;
	selp.f64 	%fd293, %fd290, %fd292, %p24;
	fma.rn.f64 	%fd499, %fd9, %fd293, %fd498;
	fma.rn.f64 	%fd294, 0d4010000000000000, 0d400921FB54442D18, %fd491;
	mul.f64 	%fd37, %fd294, 0d3FD5555555555555;
	abs.f64 	%fd38, %fd37;
	setp.neu.f64 	%p25, %fd38, 0d7FF0000000000000;
	@%p25 bra 	$L__BB7_24;
	mov.f64 	%fd300, 0d0000000000000000;
	mul.rn.f64 	%fd497, %fd37, %fd300;
	mov.b32 	%r218, 1;
	bra.uni 	$L__BB7_27;
$L__BB7_24:
	mul.f64 	%fd295, %fd37, 0d3FE45F306DC9C883;
	cvt.rni.s32.f64 	%r217, %fd295;
	cvt.rn.f64.s32 	%fd296, %r217;
	fma.rn.f64 	%fd297, %fd296, 0dBFF921FB54442D18, %fd37;
	fma.rn.f64 	%fd298, %fd296, 0dBC91A62633145C00, %fd297;
	fma.rn.f64 	%fd497, %fd296, 0dB97B839A252049C0, %fd298;
	setp.ltu.f64 	%p26, %fd38, 0d41E0000000000000;
	@%p26 bra 	$L__BB7_26;
	{ // callseq 2, 0
	.param .b64 param0;
	st.param.f64 	[param0], %fd37;
	.param .align 16 .b8 retval0[16];
	call.uni (retval0), 
	__internal_trig_reduction_slowpathd, 
	(
	param0
	);
	ld.param.f64 	%fd497, [retval0];
	ld.param.b32 	%r217, [retval0+8];
	} // callseq 2
$L__BB7_26:
	add.s32 	%r218, %r217, 1;
$L__BB7_27:
	shl.b32 	%r139, %r218, 6;
	cvt.u64.u32 	%rd111, %r139;
	and.b64  	%rd112, %rd111, 64;
	mov.u64 	%rd113, __cudart_sin_cos_coeffs;
	add.s64 	%rd114, %rd113, %rd112;
	mul.rn.f64 	%fd301, %fd497, %fd497;
	and.b32  	%r140, %r218, 1;
	setp.eq.b32 	%p27, %r140, 1;
	selp.f64 	%fd302, 0dBDA8FF8320FD8164, 0d3DE5DB65F9785EBA, %p27;
	ld.global.nc.v2.f64 	{%fd303, %fd304}, [%rd114];
	fma.rn.f64 	%fd305, %fd302, %fd301, %fd303;
	fma.rn.f64 	%fd306, %fd305, %fd301, %fd304;
	ld.global.nc.v2.f64 	{%fd307, %fd308}, [%rd114+16];
	fma.rn.f64 	%fd309, %fd306, %fd301, %fd307;
	fma.rn.f64 	%fd310, %fd309, %fd301, %fd308;
	ld.global.nc.v2.f64 	{%fd311, %fd312}, [%rd114+32];
	fma.rn.f64 	%fd313, %fd310, %fd301, %fd311;
	fma.rn.f64 	%fd314, %fd313, %fd301, %fd312;
	fma.rn.f64 	%fd315, %fd314, %fd497, %fd497;
	fma.rn.f64 	%fd316, %fd314, %fd301, 0d3FF0000000000000;
	selp.f64 	%fd317, %fd316, %fd315, %p27;
	and.b32  	%r141, %r218, 2;
	setp.eq.s32 	%p28, %r141, 0;
	mov.f64 	%fd318, 0d0000000000000000;
	sub.f64 	%fd319, %fd318, %fd317;
	selp.f64 	%fd320, %fd317, %fd319, %p28;
	fma.rn.f64 	%fd498, %fd9, %fd320, %fd498;
	st.local.f64 	[%rd2], %fd500;
	st.local.f64 	[%rd2+8], %fd499;
	st.local.f64 	[%rd2+16], %fd498;
$L__BB7_28:
	setp.geu.f64 	%p29, %fd500, %fd499;
	mov.f64 	%fd501, %fd499;
	@%p29 bra 	$L__BB7_30;
	st.local.f64 	[%rd2], %fd499;
	st.local.f64 	[%rd2+8], %fd500;
	mov.f64 	%fd501, %fd500;
	mov.f64 	%fd500, %fd499;
$L__BB7_30:
	setp.geu.f64 	%p30, %fd500, %fd498;
	mov.f64 	%fd503, %fd500;
	@%p30 bra 	$L__BB7_32;
	st.local.f64 	[%rd2], %fd498;
	st.local.f64 	[%rd2+16], %fd500;
	mov.f64 	%fd503, %fd498;
	mov.f64 	%fd498, %fd500;
$L__BB7_32:
	setp.geu.f64 	%p31, %fd501, %fd498;
	mov.f64 	%fd505, %fd498;
	mov.f64 	%fd506, %fd501;
	@%p31 bra 	$L__BB7_34;
	st.local.f64 	[%rd2+8], %fd498;
	st.local.f64 	[%rd2+16], %fd501;
	mov.f64 	%fd505, %fd501;
	mov.f64 	%fd506, %fd498;
$L__BB7_34:
	ld.param.f64 	%fd485, [eigenBatch3dKernel_param_45];
	sub.f64 	%fd54, %fd506, %fd505;
	abs.f64 	%fd321, %fd54;
	setp.lt.f64 	%p32, %fd321, %fd485;
	add.f64 	%fd55, %fd501, %fd498;
	fma.rn.f64 	%fd322, %fd55, 0dBFE0000000000000, %fd503;
	abs.f64 	%fd323, %fd322;
	setp.geu.f64 	%p33, %fd323, %fd485;
	and.pred  	%p1, %p32, %p33;
	setp.nan.f64 	%p34, %fd503, %fd503;
	setp.le.f64 	%p35, %fd503, %fd485;
	mov.f32 	%f23, 0f00000000;
	or.pred  	%p36, %p34, %p35;
	@%p36 bra 	$L__BB7_36;
	div.rn.f64 	%fd325, %fd54, %fd55;
	cvt.rn.f32.f64 	%f23, %fd325;
$L__BB7_36:
	ld.param.f64 	%fd513, [eigenBatch3dKernel_param_45];
	ld.param.u64 	%rd209, [eigenBatch3dKernel_param_30];
	ld.param.u64 	%rd208, [eigenBatch3dKernel_param_29];
	neg.f32 	%f9, %f23;
	selp.f32 	%f10, %f9, %f23, %p1;
	mad.lo.s32 	%r142, %r2, %r71, %r3;
	cvta.to.global.u64 	%rd115, %rd208;
	mul.wide.s32 	%rd116, %r142, 8;
	add.s64 	%rd117, %rd115, %rd116;
	ld.global.u64 	%rd118, [%rd117];
	mad.lo.s32 	%r143, %r2, %r70, %r3;
	cvta.to.global.u64 	%rd119, %rd209;
	mul.wide.s32 	%rd120, %r143, 4;
	add.s64 	%rd121, %rd119, %rd120;
	ld.global.u32 	%r144, [%rd121];
	mad.lo.s32 	%r145, %r144, %r5, %r4;
	mul.wide.s32 	%rd122, %r145, 4;
	add.s64 	%rd123, %rd118, %rd122;
	st.f32 	[%rd123], %f10;
	cvt.s64.s32 	%rd124, %r78;
	selp.b64 	%rd125, 0, %rd124, %p1;
	shl.b64 	%rd126, %rd125, 3;
	add.s64 	%rd127, %rd2, %rd126;
	ld.local.f64 	%fd326, [%rd127];
	sub.f64 	%fd512, %fd1, %fd326;
	sub.f64 	%fd327, %fd4, %fd326;
	st.local.f64 	[%rd1+32], %fd327;
	sub.f64 	%fd328, %fd5, %fd326;
	st.local.f64 	[%rd1+64], %fd328;
	abs.f64 	%fd329, %fd512;
	abs.f64 	%fd330, %fd508;
	setp.gt.f64 	%p37, %fd330, %fd329;
	selp.u32 	%r146, 1, 0, %p37;
	selp.f64 	%fd331, %fd330, %fd329, %p37;
	abs.f64 	%fd332, %fd509;
	setp.gt.f64 	%p38, %fd332, %fd331;
	selp.b32 	%r22, 2, %r146, %p38;
	selp.f64 	%fd57, %fd332, %fd331, %p38;
	setp.le.f64 	%p39, %fd57, %fd513;
	@%p39 bra 	$L__BB7_43;
	ld.param.f64 	%fd513, [eigenBatch3dKernel_param_45];
	setp.eq.s32 	%p40, %r22, 0;
	mov.f64 	%fd510, %fd508;
	@%p40 bra 	$L__BB7_39;
	mul.wide.u32 	%rd128, %r22, 24;
	add.s64 	%rd129, %rd1, %rd128;
	ld.local.f64 	%fd58, [%rd129];
	st.local.f64 	[%rd129], %fd512;
	ld.local.f64 	%fd510, [%rd129+8];
	st.local.f64 	[%rd129+8], %fd508;
	ld.local.f64 	%fd60, [%rd129+16];
	st.local.f64 	[%rd129+16], %fd509;
	ld.local.f64 	%fd508, [%rd1+24];
	ld.local.f64 	%fd513, [%rd1+72];
	mov.f64 	%fd509, %fd60;
	mov.f64 	%fd512, %fd58;
$L__BB7_39:
	rcp.rn.f64 	%fd333, %fd512;
	mul.f64 	%fd68, %fd333, %fd510;
	st.local.f64 	[%rd3], %fd68;
	mul.f64 	%fd69, %fd333, %fd509;
	st.local.f64 	[%rd4], %fd69;
	abs.f64 	%fd334, %fd508;
	setp.leu.f64 	%p41, %fd334, %fd513;
	@%p41 bra 	$L__BB7_41;
	neg.f64 	%fd335, %fd508;
	ld.local.f64 	%fd336, [%rd1+32];
	fma.rn.f64 	%fd337, %fd335, %fd68, %fd336;
	st.local.f64 	[%rd1+32], %fd337;
	ld.local.f64 	%fd338, [%rd1+40];
	fma.rn.f64 	%fd339, %fd335, %fd69, %fd338;
	st.local.f64 	[%rd1+40], %fd339;
$L__BB7_41:
	ld.local.f64 	%fd70, [%rd1+48];
	abs.f64 	%fd341, %fd70;
	setp.leu.f64 	%p42, %fd341, %fd513;
	mov.f64 	%fd512, 0d3FF0000000000000;
	@%p42 bra 	$L__BB7_43;
	mov.b64 	%rd130, 0;
	st.local.u64 	[%rd1+48], %rd130;
	neg.f64 	%fd343, %fd70;
	ld.local.f64 	%fd344, [%rd1+56];
	fma.rn.f64 	%fd345, %fd343, %fd68, %fd344;
	st.local.f64 	[%rd1+56], %fd345;
	ld.local.f64 	%fd346, [%rd1+64];
	fma.rn.f64 	%fd347, %fd343, %fd69, %fd346;
	st.local.f64 	[%rd1+64], %fd347;
$L__BB7_43:
	ld.param.f64 	%fd488, [eigenBatch3dKernel_param_45];
	setp.gtu.f64 	%p43, %fd57, %fd488;
	setp.le.f64 	%p44, %fd57, %fd488;
	selp.u32 	%r23, 1, 0, %p44;
	selp.u32 	%r24, 1, 0, %p43;
	mul.wide.u32 	%rd131, %r24, 24;
	add.s64 	%rd5, %rd1, %rd131;
	ld.local.f64 	%fd516, [%rd5+8];
	abs.f64 	%fd514, %fd516;
	mov.u32 	%r219, %r24;
	mov.u32 	%r220, %r24;
$L__BB7_44:
	add.s32 	%r148, %r219, 1;
	mul.wide.u32 	%rd132, %r219, 24;
	add.s64 	%rd133, %rd3, %rd132;
	ld.local.f64 	%fd348, [%rd133+24];
	abs.f64 	%fd349, %fd348;
	setp.gt.f64 	%p45, %fd349, %fd514;
	selp.b32 	%r220, %r148, %r220, %p45;
	selp.f64 	%fd514, %fd349, %fd514, %p45;
	setp.eq.s32 	%p46, %r219, 0;
	mov.b32 	%r219, 1;
	@%p46 bra 	$L__BB7_44;
	setp.le.f64 	%p47, %fd514, %fd513;
	@%p47 bra 	$L__BB7_53;
	setp.ne.s32 	%p48, %r220, %r24;
	@%p48 bra 	$L__BB7_48;
	ld.local.f64 	%fd515, [%rd5+16];
	bra.uni 	$L__BB7_49;
$L__BB7_48:
	mul.wide.s32 	%rd134, %r220, 24;
	add.s64 	%rd135, %rd1, %rd134;
	ld.local.f64 	%fd78, [%rd135+8];
	st.local.f64 	[%rd135+8], %fd516;
	ld.local.f64 	%fd515, [%rd135+16];
	ld.local.f64 	%fd350, [%rd5+16];
	st.local.f64 	[%rd135+16], %fd350;
	mov.f64 	%fd516, %fd78;
$L__BB7_49:
	rcp.rn.f64 	%fd351, %fd516;
	mov.b64 	%rd136, 4607182418800017408;
	st.local.u64 	[%rd5+8], %rd136;
	mul.f64 	%fd352, %fd351, %fd515;
	st.local.f64 	[%rd5+16], %fd352;
	mov.u32 	%r221, %r24;
$L__BB7_50:
	mul.wide.u32 	%rd137, %r221, 24;
	add.s64 	%rd6, %rd1, %rd137;
	ld.local.f64 	%fd82, [%rd6+32];
	abs.f64 	%fd353, %fd82;
	setp.leu.f64 	%p49, %fd353, %fd513;
	@%p49 bra 	$L__BB7_52;
	mov.b64 	%rd138, 0;
	st.local.u64 	[%rd6+32], %rd138;
	neg.f64 	%fd354, %fd82;
	ld.local.f64 	%fd355, [%rd5+16];
	ld.local.f64 	%fd356, [%rd6+40];
	fma.rn.f64 	%fd357, %fd354, %fd355, %fd356;
	st.local.f64 	[%rd6+40], %fd357;
$L__BB7_52:
	setp.eq.s32 	%p50, %r221, 0;
	mov.b32 	%r221, 1;
	@%p50 bra 	$L__BB7_50;
$L__BB7_53:
	setp.gtu.f64 	%p51, %fd514, %fd513;
	setp.le.f64 	%p52, %fd514, %fd513;
	selp.u32 	%r150, 1, 0, %p52;
	add.s32 	%r29, %r23, %r150;
	selp.u32 	%r151, 1, 0, %p51;
	add.s32 	%r225, %r24, %r151;
	mul.wide.u32 	%rd139, %r225, 24;
	add.s64 	%rd140, %rd1, %rd139;
	add.s64 	%rd7, %rd140, 16;
	ld.local.f64 	%fd83, [%rd140+16];
	abs.f64 	%fd518, %fd83;
	setp.gt.u32 	%p53, %r225, 1;
	mov.u32 	%r224, %r225;
	@%p53 bra 	$L__BB7_56;
	mov.u32 	%r222, %r225;
	mov.u32 	%r224, %r225;
$L__BB7_55:
	add.s32 	%r153, %r222, 1;
	mul.wide.u32 	%rd141, %r222, 24;
	add.s64 	%rd142, %rd4, %rd141;
	ld.local.f64 	%fd358, [%rd142+24];
	abs.f64 	%fd359, %fd358;
	setp.gt.f64 	%p54, %fd359, %fd518;
	selp.b32 	%r224, %r153, %r224, %p54;
	selp.f64 	%fd518, %fd359, %fd518, %p54;
	setp.eq.s32 	%p55, %r222, 0;
	mov.b32 	%r222, 1;
	@%p55 bra 	$L__BB7_55;
$L__BB7_56:
	setp.le.f64 	%p56, %fd518, %fd513;
	@%p56 bra 	$L__BB7_64;
	setp.eq.s32 	%p57, %r224, %r225;
	@%p57 bra 	$L__BB7_59;
	mul.wide.s32 	%rd143, %r224, 24;
	add.s64 	%rd144, %rd1, %rd143;
	st.local.f64 	[%rd144+16], %fd83;
$L__BB7_59:
	setp.gt.u32 	%p58, %r225, 1;
	mov.b64 	%rd145, 4607182418800017408;
	st.local.u64 	[%rd7], %rd145;
	@%p58 bra 	$L__BB7_64;
	ld.local.f64 	%fd88, [%rd1+72];
$L__BB7_61:
	mul.wide.u32 	%rd146, %r225, 24;
	add.s64 	%rd8, %rd1, %rd146;
	ld.local.f64 	%fd360, [%rd8+40];
	abs.f64 	%fd361, %fd360;
	setp.leu.f64 	%p59, %fd361, %fd88;
	@%p59 bra 	$L__BB7_63;
	mov.b64 	%rd147, 0;
	st.local.u64 	[%rd8+40], %rd147;
$L__BB7_63:
	setp.eq.s32 	%p60, %r225, 0;
	mov.b32 	%r225, 1;
	@%p60 bra 	$L__BB7_61;
$L__BB7_64:
	setp.le.f64 	%p61, %fd518, %fd513;
	selp.u32 	%r155, 1, 0, %p61;
	add.s32 	%r156, %r29, %r155;
	setp.ne.s32 	%p62, %r156, 1;
	mov.f64 	%fd522, 0d7FF8000000000000;
	mov.f64 	%fd490, 0d0000000000000000;
	mov.f64 	%fd523, %fd522;
	mov.f64 	%fd524, %fd522;
	@%p62 bra 	$L__BB7_73;
	abs.f64 	%fd365, %fd512;
	setp.le.f64 	%p63, %fd365, 0d3EB0C6F7A0B5ED8D;
	mov.f64 	%fd524, 0d3FF0000000000000;
	mov.f64 	%fd523, 0d0000000000000000;
	mov.f64 	%fd522, %fd490;
	@%p63 bra 	$L__BB7_69;
	ld.local.f64 	%fd89, [%rd1+32];
	abs.f64 	%fd366, %fd89;
	setp.gtu.f64 	%p64, %fd366, 0d3EB0C6F7A0B5ED8D;
	@%p64 bra 	$L__BB7_68;
	ld.local.f64 	%fd369, [%rd3];
	neg.f64 	%fd370, %fd369;
	div.rn.f64 	%fd524, %fd370, %fd512;
	mov.f64 	%fd523, 0d3FF0000000000000;
	mov.f64 	%fd522, %fd490;
	bra.uni 	$L__BB7_69;
$L__BB7_68:
	ld.local.f64 	%fd372, [%rd1+40];
	neg.f64 	%fd373, %fd372;
	div.rn.f64 	%fd523, %fd373, %fd89;
	ld.local.f64 	%fd374, [%rd1+16];
	neg.f64 	%fd375, %fd374;
	ld.local.f64 	%fd376, [%rd1+8];
	mul.f64 	%fd377, %fd523, %fd376;
	sub.f64 	%fd378, %fd375, %fd377;
	div.rn.f64 	%fd524, %fd378, %fd512;
	mov.f64 	%fd522, 0d3FF0000000000000;
$L__BB7_69:
	mul.f64 	%fd379, %fd523, %fd523;
	fma.rn.f64 	%fd380, %fd524, %fd524, %fd379;
	fma.rn.f64 	%fd381, %fd522, %fd522, %fd380;
	cvt.rn.f32.f64 	%f11, %fd381;
	sqrt.rn.f32 	%f3, %f11;
	setp.leu.f32 	%p65, %f3, 0f00000000;
	@%p65 bra 	$L__BB7_73;
	cvt.f64.f32 	%fd382, %f3;
	rcp.rn.f64 	%fd383, %fd382;
	mul.f64 	%fd524, %fd383, %fd524;
	mul.f64 	%fd523, %fd383, %fd523;
	mul.f64 	%fd522, %fd383, %fd522;
	setp.lt.f64 	%p66, %fd523, 0d0000000000000000;
	@%p66 bra 	$L__BB7_72;
	setp.neu.f64 	%p67, %fd523, 0d0000000000000000;
	setp.geu.f64 	%p68, %fd524, 0d0000000000000000;
	or.pred  	%p69, %p67, %p68;
	@%p69 bra 	$L__BB7_73;
$L__BB7_72:
	neg.f64 	%fd524, %fd524;
	neg.f64 	%fd523, %fd523;
	neg.f64 	%fd522, %fd522;
$L__BB7_73:
	ld.param.u64 	%rd207, [eigenBatch3dKernel_param_26];
	ld.param.u64 	%rd206, [eigenBatch3dKernel_param_25];
	mad.lo.s32 	%r157, %r2, %r69, %r3;
	cvta.to.global.u64 	%rd148, %rd206;
	mul.wide.s32 	%rd149, %r157, 8;
	add.s64 	%rd150, %rd148, %rd149;
	mad.lo.s32 	%r158, %r2, %r68, %r3;
	cvta.to.global.u64 	%rd151, %rd207;
	mul.wide.s32 	%rd152, %r158, 4;
	add.s64 	%rd153, %rd151, %rd152;
	ld.global.u32 	%r159, [%rd153];
	mul.lo.s32 	%r160, %r159, %r5;
	cvt.s64.s32 	%rd154, %r160;
	mul.lo.s32 	%r161, %r4, 3;
	cvt.s64.s32 	%rd155, %r161;
	add.s64 	%rd156, %rd154, %rd155;
	ld.global.u64 	%rd157, [%rd150];
	cvt.rn.f32.f64 	%f13, %fd524;
	shl.b64 	%rd158, %rd156, 2;
	add.s64 	%rd159, %rd157, %rd158;
	st.f32 	[%rd159], %f13;
	cvt.rn.f32.f64 	%f14, %fd523;
	st.f32 	[%rd159+4], %f14;
	cvt.rn.f32.f64 	%f15, %fd522;
	st.f32 	[%rd159+8], %f15;
	setp.nan.f64 	%p70, %fd524, %fd524;
	mov.f32 	%f24, 0f7FC00000;
	@%p70 bra 	$L__BB7_102;
	mul.f64 	%fd384, %fd523, %fd523;
	fma.rn.f64 	%fd385, %fd524, %fd524, %fd384;
	setp.le.f64 	%p71, %fd385, 0d3EE4F8B588E368F1;
	@%p71 bra 	$L__BB7_102;
	abs.f64 	%fd105, %fd524;
	abs.f64 	%fd106, %fd523;
	setp.leu.f64 	%p72, %fd106, %fd105;
	setp.gt.f64 	%p73, %fd106, %fd105;
	selp.f64 	%fd107, %fd106, %fd105, %p73;
	selp.f64 	%fd386, %fd105, %fd106, %p73;
	div.rn.f64 	%fd387, %fd386, %fd107;
	mul.f64 	%fd388, %fd387, %fd387;
	fma.rn.f64 	%fd389, %fd388, 0dBEF53E1D2A25FF7E, 0d3F2D3B63DBB65B49;
	fma.rn.f64 	%fd390, %fd389, %fd388, 0dBF5312788DDE082E;
	fma.rn.f64 	%fd391, %fd390, %fd388, 0d3F6F9690C8249315;
	fma.rn.f64 	%fd392, %fd391, %fd388, 0dBF82CF5AABC7CF0D;
	fma.rn.f64 	%fd393, %fd392, %fd388, 0d3F9162B0B2A3BFDE;
	fma.rn.f64 	%fd394, %fd393, %fd388, 0dBF9A7256FEB6FC6B;
	fma.rn.f64 	%fd395, %fd394, %fd388, 0d3FA171560CE4A489;
	fma.rn.f64 	%fd396, %fd395, %fd388, 0dBFA4F44D841450E4;
	fma.rn.f64 	%fd397, %fd396, %fd388, 0d3FA7EE3D3F36BB95;
	fma.rn.f64 	%fd398, %fd397, %fd388, 0dBFAAD32AE04A9FD1;
	fma.rn.f64 	%fd399, %fd398, %fd388, 0d3FAE17813D66954F;
	fma.rn.f64 	%fd400, %fd399, %fd388, 0dBFB11089CA9A5BCD;
	fma.rn.f64 	%fd401, %fd400, %fd388, 0d3FB3B12B2DB51738;
	fma.rn.f64 	%fd402, %fd401, %fd388, 0dBFB745D022F8DC5C;
	fma.rn.f64 	%fd403, %fd402, %fd388, 0d3FBC71C709DFE927;
	fma.rn.f64 	%fd404, %fd403, %fd388, 0dBFC2492491FA1744;
	fma.rn.f64 	%fd405, %fd404, %fd388, 0d3FC99999999840D2;
	fma.rn.f64 	%fd406, %fd405, %fd388, 0dBFD555555555544C;
	mul.f64 	%fd407, %fd388, %fd406;
	fma.rn.f64 	%fd108, %fd407, %fd387, %fd387;
	@%p72 bra 	$L__BB7_77;
	{
	.reg .b32 %temp; 
	mov.b64 	{%temp, %r163}, %fd524;
	}
	setp.lt.s32 	%p75, %r163, 0;
	neg.f64 	%fd410, %fd108;
	selp.f64 	%fd411, %fd108, %fd410, %p75;
	add.f64 	%fd525, %fd411, 0d3FF921FB54442D18;
	bra.uni 	$L__BB7_78;
$L__BB7_77:
	{
	.reg .b32 %temp; 
	mov.b64 	{%temp, %r162}, %fd524;
	}
	setp.lt.s32 	%p74, %r162, 0;
	mov.f64 	%fd408, 0d400921FB54442D18;
	sub.f64 	%fd409, %fd408, %fd108;
	selp.f64 	%fd525, %fd409, %fd108, %p74;
$L__BB7_78:
	setp.neu.f64 	%p76, %fd107, 0d0000000000000000;
	@%p76 bra 	$L__BB7_80;
	{
	.reg .b32 %temp; 
	mov.b64 	{%temp, %r165}, %fd524;
	}
	setp.lt.s32 	%p79, %r165, 0;
	selp.f64 	%fd526, 0d400921FB54442D18, 0d0000000000000000, %p79;
	bra.uni 	$L__BB7_81;
$L__BB7_80:
	setp.eq.f64 	%p77, %fd105, %fd106;
	{
	.reg .b32 %temp; 
	mov.b64 	{%temp, %r164}, %fd524;
	}
	setp.lt.s32 	%p78, %r164, 0;
	selp.f64 	%fd412, 0d4002D97C7F3321D2, 0d3FE921FB54442D18, %p78;
	selp.f64 	%fd526, %fd412, %fd525, %p77;
$L__BB7_81:
	add.rn.f64 	%fd413, %fd105, %fd106;
	setp.nan.f64 	%p80, %fd413, %fd413;
	copysign.f64 	%fd414, %fd523, %fd526;
	selp.f64 	%fd415, %fd413, %fd414, %p80;
	add.f64 	%fd115, %fd415, 0d400921FB54442D18;
	{
	.reg .b32 %temp; 
	mov.b64 	{%temp, %r166}, %fd115;
	}
	and.b32  	%r167, %r166, 2147483647;
	{
	.reg .b32 %temp; 
	mov.b64 	{%r168, %temp}, %fd115;
	}
	mov.f64 	%fd416, 0d400921FB54442D18;
	{
	.reg .b32 %temp; 
	mov.b64 	{%temp, %r169}, %fd416;
	}
	and.b32  	%r171, %r169, 2147483647;
	{
	.reg .b32 %temp; 
	mov.b64 	{%r172, %temp}, %fd416;
	}
	mov.b64 	%fd527, {%r168, %r167};
	mov.b64 	%fd528, {%r172, %r171};
	max.u32 	%r173, %r167, %r171;
	setp.lt.u32 	%p81, %r173, 2146435072;
	@%p81 bra 	$L__BB7_85;
	setp.num.f64 	%p97, %fd527, %fd527;
	setp.num.f64 	%p98, %fd528, %fd528;
	and.pred  	%p99, %p97, %p98;
	@%p99 bra 	$L__BB7_84;
	mov.f64 	%fd426, 0d400921FB54442D18;
	add.rn.f64 	%fd529, %fd115, %fd426;
	bra.uni 	$L__BB7_101;
$L__BB7_84:
	setp.eq.f64 	%p100, %fd527, 0d7FF0000000000000;
	selp.f64 	%fd529, 0dFFF8000000000000, %fd115, %p100;
	bra.uni 	$L__BB7_101;
$L__BB7_85:
	setp.eq.f64 	%p82, %fd528, 0d0000000000000000;
	mov.f64 	%fd529, 0dFFF8000000000000;
	@%p82 bra 	$L__BB7_101;
	setp.ltu.f64 	%p83, %fd527, %fd528;
	mov.f64 	%fd529, %fd115;
	@%p83 bra 	$L__BB7_101;
	{
	.reg .b32 %temp; 
	mov.b64 	{%temp, %r174}, %fd527;
	}
	shr.u32 	%r226, %r174, 20;
	{
	.reg .b32 %temp; 
	mov.b64 	{%temp, %r37}, %fd528;
	}
	shr.u32 	%r227, %r37, 20;
	setp.gt.u32 	%p84, %r174, 1048575;
	@%p84 bra 	$L__BB7_89;
	mul.f64 	%fd527, %fd527, 0d4350000000000000;
	{
	.reg .b32 %temp; 
	mov.b64 	{%temp, %r175}, %fd527;
	}
	shr.u32 	%r176, %r175, 20;
	add.s32 	%r177, %r226, %r176;
	add.s32 	%r226, %r177, -54;
$L__BB7_89:
	setp.gt.u32 	%p85, %r37, 1048575;
	@%p85 bra 	$L__BB7_91;
	mul.f64 	%fd528, %fd528, 0d4350000000000000;
	{
	.reg .b32 %temp; 
	mov.b64 	{%temp, %r178}, %fd528;
	}
	shr.u32 	%r179, %r178, 20;
	add.s32 	%r180, %r227, %r179;
	add.s32 	%r227, %r180, -54;
$L__BB7_91:
	mov.b64 	%rd161, %fd527;
	mov.b64 	%rd162, %fd528;
	and.b64  	%rd163, %rd161, 4503599627370495;
	or.b64  	%rd215, %rd163, 4503599627370496;
	and.b64  	%rd164, %rd162, 4503599627370495;
	or.b64  	%rd10, %rd164, 4503599627370496;
	sub.s32 	%r43, %r226, %r227;
	min.s32 	%r44, %r43, 0;
	add.s32 	%r181, %r227, %r44;
	sub.s32 	%r182, %r226, %r181;
	add.s32 	%r183, %r182, 1;
	and.b32  	%r45, %r183, 3;
	setp.eq.s32 	%p86, %r45, 0;
	mov.u32 	%r230, %r43;
	@%p86 bra 	$L__BB7_94;
	neg.s32 	%r228, %r45;
	mov.u32 	%r230, %r43;
$L__BB7_93:
	.pragma "nounroll";
	sub.s64 	%rd165, %rd215, %rd10;
	mov.b64 	%fd418, %rd165;
	{
	.reg .b32 %temp; 
	mov.b64 	{%temp, %r184}, %fd418;
	}
	setp.lt.s32 	%p87, %r184, 0;
	selp.b64 	%rd218, %rd215, %rd165, %p87;
	shl.b64 	%rd215, %rd218, 1;
	add.s32 	%r230, %r230, -1;
	add.s32 	%r228, %r228, 1;
	setp.ne.s32 	%p88, %r228, 0;
	@%p88 bra 	$L__BB7_93;
$L__BB7_94:
	sub.s32 	%r185, %r43, %r44;
	setp.lt.u32 	%p89, %r185, 3;
	@%p89 bra 	$L__BB7_96;
$L__BB7_95:
	sub.s64 	%rd166, %rd215, %rd10;
	mov.b64 	%fd419, %rd166;
	{
	.reg .b32 %temp; 
	mov.b64 	{%temp, %r186}, %fd419;
	}
	setp.lt.s32 	%p90, %r186, 0;
	selp.b64 	%rd167, %rd215, %rd166, %p90;
	shl.b64 	%rd168, %rd167, 1;
	sub.s64 	%rd169, %rd168, %rd10;
	mov.b64 	%fd420, %rd169;
	{
	.reg .b32 %temp; 
	mov.b64 	{%temp, %r187}, %fd420;
	}
	setp.lt.s32 	%p91, %r187, 0;
	selp.b64 	%rd170, %rd168, %rd169, %p91;
	shl.b64 	%rd171, %rd170, 1;
	sub.s64 	%rd172, %rd171, %rd10;
	mov.b64 	%fd421, %rd172;
	{
	.reg .b32 %temp; 
	mov.b64 	{%temp, %r188}, %fd421;
	}
	setp.lt.s32 	%p92, %r188, 0;
	selp.b64 	%rd173, %rd171, %rd172, %p92;
	shl.b64 	%rd174, %rd173, 1;
	sub.s64 	%rd175, %rd174, %rd10;
	mov.b64 	%fd422, %rd175;
	{
	.reg .b32 %temp; 
	mov.b64 	{%temp, %r189}, %fd422;
	}
	setp.lt.s32 	%p93, %r189, 0;
	selp.b64 	%rd218, %rd174, %rd175, %p93;
	shl.b64 	%rd215, %rd218, 1;
	add.s32 	%r53, %r230, -4;
	setp.gt.s32 	%p94, %r230, 3;
	mov.u32 	%r230, %r53;
	@%p94 bra 	$L__BB7_95;
$L__BB7_96:
	and.b64  	%rd20, %rd218, 9223372036854775807;
	setp.eq.s64 	%p95, %rd20, 0;
	mov.b64 	%rd219, 0;
	@%p95 bra 	$L__BB7_100;
	mov.b64 	%fd423, %rd20;
	mul.f64 	%fd424, %fd423, 0d4350000000000000;
	{
	.reg .b32 %temp; 
	mov.b64 	{%temp, %r190}, %fd424;
	}
	shr.u32 	%r191, %r190, 20;
	sub.s32 	%r192, 55, %r191;
	sub.s32 	%r54, %r227, %r192;
	shl.b64 	%rd21, %rd20, %r192;
	setp.gt.s32 	%p96, %r54, 0;
	@%p96 bra 	$L__BB7_99;
	sub.s32 	%r194, 1, %r54;
	shr.u64 	%rd219, %rd21, %r194;
	bra.uni 	$L__BB7_100;
$L__BB7_99:
	add.s32 	%r193, %r54, -1;
	cvt.u64.u32 	%rd177, %r193;
	shl.b64 	%rd178, %rd177, 52;
	add.s64 	%rd219, %rd178, %rd21;
$L__BB7_100:
	mov.b64 	%fd425, %rd219;
	copysign.f64 	%fd529, %fd115, %fd425;
$L__BB7_101:
	cvt.rn.f32.f64 	%f24, %fd529;
$L__BB7_102:
	ld.param.u64 	%rd211, [eigenBatch3dKernel_param_34];
	ld.param.u64 	%rd210, [eigenBatch3dKernel_param_33];
	setp.nan.f64 	%p101, %fd524, %fd524;
	mad.lo.s32 	%r195, %r2, %r73, %r3;
	cvta.to.global.u64 	%rd179, %rd210;
	mul.wide.s32 	%rd180, %r195, 8;
	add.s64 	%rd181, %rd179, %rd180;
	ld.global.u64 	%rd182, [%rd181];
	mad.lo.s32 	%r196, %r2, %r72, %r3;
	cvta.to.global.u64 	%rd183, %rd211;
	mul.wide.s32 	%rd184, %r196, 4;
	add.s64 	%rd185, %rd183, %rd184;
	ld.global.u32 	%r197, [%rd185];
	mad.lo.s32 	%r198, %r197, %r5, %r4;
	mul.wide.s32 	%rd186, %r198, 4;
	add.s64 	%rd187, %rd182, %rd186;
	st.f32 	[%rd187], %f24;
	mov.f32 	%f25, 0f7FC00000;
	@%p101 bra 	$L__BB7_112;
	mul.f64 	%fd427, %fd523, %fd523;
	fma.rn.f64 	%fd428, %fd524, %fd524, %fd427;
	mul.f64 	%fd126, %fd522, %fd522;
	add.f64 	%fd429, %fd428, %fd126;
	setp.le.f64 	%p102, %fd429, 0d3EE4F8B588E368F1;
	@%p102 bra 	$L__BB7_112;
	setp.ge.f64 	%p103, %fd522, 0d3FEFFFEB074A771D;
	mov.f32 	%f25, 0f00000000;
	@%p103 bra 	$L__BB7_112;
	setp.le.f64 	%p104, %fd522, 0dBFEFFFEB074A771D;
	mov.f32 	%f25, 0f40490FDB;
	@%p104 bra 	$L__BB7_112;
	abs.f64 	%fd127, %fd522;
	{
	.reg .b32 %temp; 
	mov.b64 	{%temp, %r55}, %fd127;
	}
	setp.gt.s32 	%p105, %r55, 1071801957;
	@%p105 bra 	$L__BB7_110;
	fma.rn.f64 	%fd464, %fd126, 0d3FB0066BDC1895E9, 0dBFB3823B180754AF;
	fma.rn.f64 	%fd465, %fd464, %fd126, 0d3FB11E52CC2F79AE;
	fma.rn.f64 	%fd466, %fd465, %fd126, 0dBF924EAF3526861B;
	fma.rn.f64 	%fd467, %fd466, %fd126, 0d3F91DF02A31E6CB7;
	fma.rn.f64 	%fd468, %fd467, %fd126, 0d3F847D18B0EEC6CC;
	fma.rn.f64 	%fd469, %fd468, %fd126, 0d3F8D0AF961BA53B0;
	fma.rn.f64 	%fd470, %fd469, %fd126, 0d3F91BF7734CF1C48;
	fma.rn.f64 	%fd471, %fd470, %fd126, 0d3F96E91483144EF7;
	fma.rn.f64 	%fd472, %fd471, %fd126, 0d3F9F1C6E0A4F9F81;
	fma.rn.f64 	%fd473, %fd472, %fd126, 0d3FA6DB6DC27FA92B;
	fma.rn.f64 	%fd474, %fd473, %fd126, 0d3FB333333320F91B;
	fma.rn.f64 	%fd475, %fd474, %fd126, 0d3FC5555555555F4D;
	mul.f64 	%fd476, %fd126, %fd475;
	fma.rn.f64 	%fd128, %fd476, %fd127, %fd127;
	setp.gt.s32 	%p108, %r55, -1;
	@%p108 bra 	$L__BB7_109;
	mov.f64 	%fd481, 0d3C91A62633145C07;
	add.rn.f64 	%fd482, %fd128, %fd481;
	mov.f64 	%fd483, 0d3FF921FB54442D18;
	add.rn.f64 	%fd530, %fd483, %fd482;
	bra.uni 	$L__BB7_111;
$L__BB7_109:
	mov.f64 	%fd477, 0dBC91A62633145C07;
	add.rn.f64 	%fd478, %fd128, %fd477;
	neg.f64 	%fd479, %fd478;
	mov.f64 	%fd480, 0d3FF921FB54442D18;
	add.rn.f64 	%fd530, %fd480, %fd479;
	bra.uni 	$L__BB7_111;
$L__BB7_110:
	mov.f64 	%fd430, 0d3FF0000000000000;
	sub.f64 	%fd431, %fd430, %fd127;
	{
	.reg .b32 %temp; 
	mov.b64 	{%r199, %temp}, %fd431;
	}
	{
	.reg .b32 %temp; 
	mov.b64 	{%temp, %r200}, %fd431;
	}
	add.s32 	%r201, %r200, -1048576;
	mov.b64 	%fd432, {%r199, %r201};
	rsqrt.approx.ftz.f64 	%fd433, %fd432;
	{
	.reg .b32 %temp; 
	mov.b64 	{%r202, %temp}, %fd433;
	}
	{
	.reg .b32 %temp; 
	mov.b64 	{%temp, %r203}, %fd433;
	}
	add.s32 	%r204, %r203, -1048576;
	mov.b64 	%fd434, {%r202, %r204};
	mul.f64 	%fd435, %fd432, %fd433;
	neg.f64 	%fd436, %fd435;
	fma.rn.f64 	%fd437, %fd435, %fd436, %fd432;
	fma.rn.f64 	%fd438, %fd437, %fd434, %fd435;
	neg.f64 	%fd439, %fd438;
	fma.rn.f64 	%fd440, %fd433, %fd439, 0d3FF0000000000000;
	fma.rn.f64 	%fd441, %fd440, %fd434, %fd434;
	fma.rn.f64 	%fd442, %fd438, %fd439, %fd432;
	fma.rn.f64 	%fd443, %fd442, %fd441, %fd438;
	{
	.reg .b32 %temp; 
	mov.b64 	{%r205, %temp}, %fd443;
	}
	{
	.reg .b32 %temp; 
	mov.b64 	{%temp, %r206}, %fd443;
	}
	add.s32 	%r207, %r206, 1048576;
	mov.b64 	%fd444, {%r205, %r207};
	fma.rn.f64 	%fd445, %fd431, 0d3EC715B371155F70, 0dBEBAC2FE66FAAC4B;
	fma.rn.f64 	%fd446, %fd445, %fd431, 0d3ED9A9B88EFCD9B8;
	fma.rn.f64 	%fd447, %fd446, %fd431, 0d3EDD0F40A8A0C4C3;
	fma.rn.f64 	%fd448, %fd447, %fd431, 0d3EF46D4CFA9E0E1F;
	fma.rn.f64 	%fd449, %fd448, %fd431, 0d3F079C168D1E2422;
	fma.rn.f64 	%fd450, %fd449, %fd431, 0d3F1C9A88C3BCA540;
	fma.rn.f64 	%fd451, %fd450, %fd431, 0d3F31C4E64BD476DF;
	fma.rn.f64 	%fd452, %fd451, %fd431, 0d3F46E8BA60009C8F;
	fma.rn.f64 	%fd453, %fd452, %fd431, 0d3F5F1C71C62B05A2;
	fma.rn.f64 	%fd454, %fd453, %fd431, 0d3F76DB6DB6DC9F2C;
	fma.rn.f64 	%fd455, %fd454, %fd431, 0d3F9333333333329C;
	fma.rn.f64 	%fd456, %fd455, %fd431, 0d3FB5555555555555;
	setp.lt.s32 	%p106, %r200, 1;
	mov.f64 	%fd457, 0d0000000000000000;
	mul.rn.f64 	%fd458, %fd127, %fd457;
	mul.f64 	%fd459, %fd431, %fd456;
	fma.rn.f64 	%fd460, %fd459, %fd444, %fd444;
	selp.f64 	%fd461, %fd458, %fd460, %p106;
	setp.lt.s32 	%p107, %r200, 0;
	mov.f64 	%fd462, 0d7FF0000000000000;
	mul.rn.f64 	%fd463, %fd461, %fd462;
	selp.f64 	%fd530, %fd463, %fd461, %p107;
$L__BB7_111:
	cvt.rn.f32.f64 	%f25, %fd530;
$L__BB7_112:
	ld.param.u64 	%rd213, [eigenBatch3dKernel_param_38];
	ld.param.u64 	%rd212, [eigenBatch3dKernel_param_37];
	mad.lo.s32 	%r208, %r2, %r75, %r3;
	cvta.to.global.u64 	%rd188, %rd212;
	mul.wide.s32 	%rd189, %r208, 8;
	add.s64 	%rd190, %rd188, %rd189;
	ld.global.u64 	%rd191, [%rd190];
	mad.lo.s32 	%r209, %r2, %r74, %r3;
	cvta.to.global.u64 	%rd192, %rd213;
	mul.wide.s32 	%rd193, %r209, 4;
	add.s64 	%rd194, %rd192, %rd193;
	ld.global.u32 	%r210, [%rd194];
	mad.lo.s32 	%r211, %r210, %r5, %r4;
	mul.wide.s32 	%rd195, %r211, 4;
	add.s64 	%rd196, %rd191, %rd195;
	st.f32 	[%rd196], %f25;
$L__BB7_113:
	ret;

}
	// .globl	eigenBatch2dKernel
.visible .entry eigenBatch2dKernel(
	.param .u32 eigenBatch2dKernel_param_0,
	.param .u64 .ptr .align 1 eigenBatch2dKernel_param_1,
	.param .u64 .ptr .align 1 eigenBatch2dKernel_param_2,
	.param .u32 eigenBatch2dKernel_param_3,
	.param .u32 eigenBatch2dKernel_param_4,
	.param .u64 .ptr .align 1 eigenBatch2dKernel_param_5,
	.param .u64 .ptr .align 1 eigenBatch2dKernel_param_6,
	.param .u32 eigenBatch2dKernel_param_7,
	.param .u32 eigenBatch2dKernel_param_8,
	.param .u64 .ptr .align 1 eigenBatch2dKernel_param_9,
	.param .u64 .ptr .align 1 eigenBatch2dKernel_param_10,
	.param .u32 eigenBatch2dKernel_param_11,
	.param .u32 eigenBatch2dKernel_param_12,
	.param .u64 .ptr .align 1 eigenBatch2dKernel_param_13,
	.param .u64 .ptr .align 1 eigenBatch2dKernel_param_14,
	.param .u32 eigenBatch2dKernel_param_15,
	.param .u32 eigenBatch2dKernel_param_16,
	.param .u64 .ptr .align 1 eigenBatch2dKernel_param_17,
	.param .u64 .ptr .align 1 eigenBatch2dKernel_param_18,
	.param .u32 eigenBatch2dKernel_param_19,
	.param .u32 eigenBatch2dKernel_param_20,
	.param .u64 .ptr .align 1 eigenBatch2dKernel_param_21,
	.param .u64 .ptr .align 1 eigenBatch2dKernel_param_22,
	.param .u32 eigenBatch2dKernel_param_23,
	.param .u32 eigenBatch2dKernel_param_24,
	.param .u64 .ptr .align 1 eigenBatch2dKernel_param_25,
	.param .u32 eigenBatch2dKernel_param_26,
	.param .u32 eigenBatch2dKernel_param_27,
	.param .f64 eigenBatch2dKernel_param_28
)
{
	.local .align 8 .b8 	__local_depot8[24];
	.reg .b64 	%SP;
	.reg .b64 	%SPL;
	.reg .pred 	%p<24>;
	.reg .b32 	%r<58>;
	.reg .b32 	%f<13>;
	.reg .b64 	%rd<92>;
	.reg .b64 	%fd<92>;

	mov.u64 	%SPL, __local_depot8;
	ld.param.u32 	%r19, [eigenBatch2dKernel_param_0];
	ld.param.u32 	%r5, [eigenBatch2dKernel_param_3];
	ld.param.u32 	%r6, [eigenBatch2dKernel_param_4];
	ld.param.u32 	%r7, [eigenBatch2dKernel_param_7];
	ld.param.u32 	%r8, [eigenBatch2dKernel_param_8];
	ld.param.u64 	%rd6, [eigenBatch2dKernel_param_9];
	ld.param.u32 	%r9, [eigenBatch2dKernel_param_11];
	ld.param.u32 	%r10, [eigenBatch2dKernel_param_12];
	ld.param.u32 	%r11, [eigenBatch2dKernel_param_15];
	ld.param.u32 	%r12, [eigenBatch2dKernel_param_16];
	ld.param.u64 	%rd10, [eigenBatch2dKernel_param_17];
	ld.param.u64 	%rd11, [eigenBatch2dKernel_param_18];
	ld.param.u32 	%r13, [eigenBatch2dKernel_param_19];
	ld.param.u32 	%r14, [eigenBatch2dKernel_param_20];
	ld.param.u64 	%rd12, [eigenBatch2dKernel_param_21];
	ld.param.u32 	%r15, [eigenBatch2dKernel_param_23];
	ld.param.u32 	%r16, [eigenBatch2dKernel_param_24];
	ld.param.u32 	%r17, [eigenBatch2dKernel_param_26];
	ld.param.u32 	%r18, [eigenBatch2dKernel_param_27];
	ld.param.f64 	%fd24, [eigenBatch2dKernel_param_28];
	add.u64 	%rd1, %SPL, 0;
	mov.u32 	%r20, %ctaid.x;
	mov.u32 	%r21, %ntid.x;
	mov.u32 	%r22, %tid.x;
	mad.lo.s32 	%r1, %r20, %r21, %r22;
	setp.ge.s32 	%p1, %r1, %r19;
	@%p1 bra 	$L__BB8_16;
	ld.param.u64 	%rd91, [eigenBatch2dKernel_param_25];
	ld.param.u64 	%rd87, [eigenBatch2dKernel_param_10];
	ld.param.u64 	%rd86, [eigenBatch2dKernel_param_6];
	ld.param.u64 	%rd85, [eigenBatch2dKernel_param_5];
	ld.param.u64 	%rd84, [eigenBatch2dKernel_param_2];
	ld.param.u64 	%rd83, [eigenBatch2dKernel_param_1];
	cvta.to.global.u64 	%rd16, %rd91;
	cvta.to.global.u64 	%rd17, %rd83;
	cvta.to.global.u64 	%rd18, %rd84;
	cvta.to.global.u64 	%rd19, %rd85;
	cvta.to.global.u64 	%rd20, %rd86;
	cvta.to.global.u64 	%rd21, %rd6;
	cvta.to.global.u64 	%rd22, %rd87;
	ld.global.u32 	%r23, [%rd16+16];
	div.s32 	%r2, %r1, %r23;
	ld.global.u32 	%r24, [%rd16];
	rem.s32 	%r3, %r1, %r24;
	mul.lo.s32 	%r25, %r3, %r17;
	mul.lo.s32 	%r26, %r2, %r23;
	sub.s32 	%r27, %r1, %r26;
	div.s32 	%r4, %r27, %r24;
	mul.lo.s32 	%r28, %r4, %r17;
	mul.lo.s32 	%r29, %r2, %r6;
	mul.wide.s32 	%rd23, %r29, 8;
	add.s64 	%rd24, %rd17, %rd23;
	ld.global.u64 	%rd25, [%rd24];
	cvta.to.global.u64 	%rd26, %rd25;
	mul.lo.s32 	%r30, %r2, %r5;
	mul.wide.s32 	%rd27, %r30, 4;
	add.s64 	%rd28, %rd18, %rd27;
	ld.global.u32 	%r31, [%rd28];
	mad.lo.s32 	%r32, %r31, %r28, %r25;
	mul.wide.s32 	%rd29, %r32, 8;
	add.s64 	%rd30, %rd26, %rd29;
	ld.global.f64 	%fd25, [%rd30];
	mul.lo.s32 	%r33, %r2, %r8;
	mul.wide.s32 	%rd31, %r33, 8;
	add.s64 	%rd32, %rd19, %rd31;
	ld.global.u64 	%rd33, [%rd32];
	cvta.to.global.u64 	%rd34, %rd33;
	mul.lo.s32 	%r34, %r2, %r7;
	mul.wide.s32 	%rd35, %r34, 4;
	add.s64 	%rd36, %rd20, %rd35;
	ld.global.u32 	%r35, [%rd36];
	mad.lo.s32 	%r36, %r35, %r28, %r25;
	mul.wide.s32 	%rd37, %r36, 8;
	add.s64 	%rd38, %rd34, %rd37;
	ld.global.f64 	%fd26, [%rd38];
	mul.lo.s32 	%r37, %r2, %r10;
	mul.wide.s32 	%rd39, %r37, 8;
	add.s64 	%rd40, %rd21, %rd39;
	ld.global.u64 	%rd41, [%rd40];
	cvta.to.global.u64 	%rd42, %rd41;
	mul.lo.s32 	%r38, %r2, %r9;
	mul.wide.s32 	%rd43, %r38, 4;
	add.s64 	%rd44, %rd22, %rd43;
	ld.global.u32 	%r39, [%rd44];
	mad.lo.s32 	%r40, %r39, %r28, %r25;
	mul.wide.s32 	%rd45, %r40, 8;
	add.s64 	%rd46, %rd42, %rd45;
	ld.global.f64 	%fd27, [%rd46];
	abs.f64 	%fd28, %fd25;
	setp.le.f64 	%p2, %fd28, %fd24;
	selp.f64 	%fd29, 0d0000000000000000, %fd25, %p2;
	abs.f64 	%fd30, %fd26;
	setp.le.f64 	%p3, %fd30, %fd24;
	selp.f64 	%fd1, 0d0000000000000000, %fd26, %p3;
	abs.f64 	%fd31, %fd27;
	setp.le.f64 	%p4, %fd31, %fd24;
	selp.f64 	%fd2, 0d0000000000000000, %fd27, %p4;
	mov.b64 	%rd47, 4532020583610935537;
	st.local.u64 	[%rd1+16], %rd47;
	add.f64 	%fd32, %fd29, %fd2;
	mul.f64 	%fd33, %fd29, %fd2;
	mul.f64 	%fd34, %fd1, %fd1;
	sub.f64 	%fd35, %fd33, %fd34;
	mul.f64 	%fd36, %fd32, 0d3FE0000000000000;
	mul.f64 	%fd37, %fd32, %fd32;
	mul.f64 	%fd38, %fd37, 0d3FD0000000000000;
	sub.f64 	%fd39, %fd38, %fd35;
	max.f64 	%fd40, %fd39, 0d0000000000000000;
	sqrt.rn.f64 	%fd41, %fd40;
	add.f64 	%fd3, %fd36, %fd41;
	st.local.f64 	[%rd1], %fd3;
	sub.f64 	%fd4, %fd36, %fd41;
	st.local.f64 	[%rd1+8], %fd4;
	setp.le.f64 	%p5, %fd3, 0d3EE4F8B588E368F1;
	mov.f32 	%f11, 0f00000000;
	@%p5 bra 	$L__BB8_3;
	sub.f64 	%fd42, %fd3, %fd4;
	add.f64 	%fd43, %fd3, %fd4;
	div.rn.f64 	%fd44, %fd42, %fd43;
	cvt.rn.f32.f64 	%f11, %fd44;
$L__BB8_3:
	mul.lo.s32 	%r41, %r2, %r14;
	cvta.to.global.u64 	%rd48, %rd10;
	mul.wide.s32 	%rd49, %r41, 8;
	add.s64 	%rd50, %rd48, %rd49;
	ld.global.u64 	%rd51, [%rd50];
	cvta.to.global.u64 	%rd52, %rd51;
	mul.lo.s32 	%r42, %r2, %r13;
	cvta.to.global.u64 	%rd53, %rd11;
	mul.wide.s32 	%rd54, %r42, 4;
	add.s64 	%rd55, %rd53, %rd54;
	ld.global.u32 	%r43, [%rd55];
	mad.lo.s32 	%r44, %r43, %r4, %r3;
	mul.wide.s32 	%rd56, %r44, 4;
	add.s64 	%rd57, %rd52, %rd56;
	st.global.f32 	[%rd57], %f11;
	mul.wide.s32 	%rd58, %r18, 8;
	add.s64 	%rd59, %rd1, %rd58;
	ld.local.f64 	%fd45, [%rd59];
	abs.f64 	%fd46, %fd1;
	setp.gt.f64 	%p6, %fd46, %fd24;
	sub.f64 	%fd47, %fd45, %fd2;
	setp.eq.s32 	%p7, %r18, 0;
	selp.f64 	%fd48, 0d3FF0000000000000, 0d0000000000000000, %p7;
	selp.f64 	%fd49, 0d0000000000000000, 0d3FF0000000000000, %p7;
	selp.f64 	%fd88, %fd1, %fd48, %p6;
	selp.f64 	%fd89, %fd47, %fd49, %p6;
	mul.f64 	%fd50, %fd89, %fd89;
	fma.rn.f64 	%fd51, %fd88, %fd88, %fd50;
	sqrt.rn.f64 	%fd7, %fd51;
	setp.leu.f64 	%p8, %fd7, %fd24;
	@%p8 bra 	$L__BB8_7;
	rcp.rn.f64 	%fd52, %fd7;
	mul.f64 	%fd89, %fd89, %fd52;
	mul.f64 	%fd88, %fd88, %fd52;
	setp.lt.f64 	%p9, %fd88, 0d0000000000000000;
	@%p9 bra 	$L__BB8_6;
	abs.f64 	%fd53, %fd88;
	setp.gtu.f64 	%p10, %fd53, %fd24;
	setp.geu.f64 	%p11, %fd89, 0d0000000000000000;
	or.pred  	%p12, %p10, %p11;
	@%p12 bra 	$L__BB8_7;
$L__BB8_6:
	neg.f64 	%fd89, %fd89;
	neg.f64 	%fd88, %fd88;
$L__BB8_7:
	ld.param.u64 	%rd89, [eigenBatch2dKernel_param_14];
	ld.param.u64 	%rd88, [eigenBatch2dKernel_param_13];
	mul.lo.s32 	%r45, %r2, %r12;
	cvta.to.global.u64 	%rd60, %rd88;
	mul.wide.s32 	%rd61, %r45, 8;
	add.s64 	%rd62, %rd60, %rd61;
	ld.global.u64 	%rd63, [%rd62];
	cvta.to.global.u64 	%rd64, %rd63;
	mul.lo.s32 	%r46, %r2, %r11;
	cvta.to.global.u64 	%rd65, %rd89;
	mul.wide.s32 	%rd66, %r46, 4;
	add.s64 	%rd67, %rd65, %rd66;
	ld.global.u32 	%r47, [%rd67];
	mul.lo.s32 	%r48, %r47, %r4;
	cvt.s64.s32 	%rd68, %r48;
	shl.b32 	%r49, %r3, 1;
	cvt.s64.s32 	%rd69, %r49;
	add.s64 	%rd70, %rd68, %rd69;
	shl.b64 	%rd71, %rd70, 2;
	add.s64 	%rd72, %rd64, %rd71;
	cvt.rn.f32.f64 	%f7, %fd89;
	st.global.f32 	[%rd72], %f7;
	cvt.rn.f32.f64 	%f8, %fd88;
	st.global.f32 	[%rd72+4], %f8;
	mul.f64 	%fd54, %fd89, %fd89;
	fma.rn.f64 	%fd55, %fd88, %fd88, %fd54;
	setp.le.f64 	%p13, %fd55, 0d3EB0C6F7A0B5ED8D;
	mov.f32 	%f12, 0f7FC00000;
	@%p13 bra 	$L__BB8_15;
	abs.f64 	%fd14, %fd89;
	abs.f64 	%fd15, %fd88;
	setp.leu.f64 	%p14, %fd15, %fd14;
	setp.gt.f64 	%p15, %fd15, %fd14;
	selp.f64 	%fd16, %fd15, %fd14, %p15;
	selp.f64 	%fd56, %fd14, %fd15, %p15;
	div.rn.f64 	%fd57, %fd56, %fd16;
	mul.f64 	%fd58, %fd57, %fd57;
	fma.rn.f64 	%fd59, %fd58, 0dBEF53E1D2A25FF7E, 0d3F2D3B63DBB65B49;
	fma.rn.f64 	%fd60, %fd59, %fd58, 0dBF5312788DDE082E;
	fma.rn.f64 	%fd61, %fd60, %fd58, 0d3F6F9690C8249315;
	fma.rn.f64 	%fd62, %fd61, %fd58, 0dBF82CF5AABC7CF0D;
	fma.rn.f64 	%fd63, %fd62, %fd58, 0d3F9162B0B2A3BFDE;
	fma.rn.f64 	%fd64, %fd63, %fd58, 0dBF9A7256FEB6FC6B;
	fma.rn.f64 	%fd65, %fd64, %fd58, 0d3FA171560CE4A489;
	fma.rn.f64 	%fd66, %fd65, %fd58, 0dBFA4F44D841450E4;
	fma.rn.f64 	%fd67, %fd66, %fd58, 0d3FA7EE3D3F36BB95;
	fma.rn.f64 	%fd68, %fd67, %fd58, 0dBFAAD32AE04A9FD1;
	fma.rn.f64 	%fd69, %fd68, %fd58, 0d3FAE17813D66954F;
	fma.rn.f64 	%fd70, %fd69, %fd58, 0dBFB11089CA9A5BCD;
	fma.rn.f64 	%fd71, %fd70, %fd58, 0d3FB3B12B2DB51738;
	fma.rn.f64 	%fd72, %fd71, %fd58, 0dBFB745D022F8DC5C;
	fma.rn.f64 	%fd73, %fd72, %fd58, 0d3FBC71C709DFE927;
	fma.rn.f64 	%fd74, %fd73, %fd58, 0dBFC2492491FA1744;
	fma.rn.f64 	%fd75, %fd74, %fd58, 0d3FC99999999840D2;
	fma.rn.f64 	%fd76, %fd75, %fd58, 0dBFD555555555544C;
	mul.f64 	%fd77, %fd58, %fd76;
	fma.rn.f64 	%fd17, %fd77, %fd57, %fd57;
	@%p14 bra 	$L__BB8_10;
	{
	.reg .b32 %temp; 
	mov.b64 	{%temp, %r51}, %fd89;
	}
	setp.lt.s32 	%p17, %r51, 0;
	neg.f64 	%fd80, %fd17;
	selp.f64 	%fd81, %fd17, %fd80, %p17;
	add.f64 	%fd90, %fd81, 0d3FF921FB54442D18;
	bra.uni 	$L__BB8_11;
$L__BB8_10:
	{
	.reg .b32 %temp; 
	mov.b64 	{%temp, %r50}, %fd89;
	}
	setp.lt.s32 	%p16, %r50, 0;
	mov.f64 	%fd78, 0d400921FB54442D18;
	sub.f64 	%fd79, %fd78, %fd17;
	selp.f64 	%fd90, %fd79, %fd17, %p16;
$L__BB8_11:
	setp.neu.f64 	%p18, %fd16, 0d0000000000000000;
	@%p18 bra 	$L__BB8_13;
	{
	.reg .b32 %temp; 
	mov.b64 	{%temp, %r53}, %fd89;
	}
	setp.lt.s32 	%p21, %r53, 0;
	selp.f64 	%fd91, 0d400921FB54442D18, 0d0000000000000000, %p21;
	bra.uni 	$L__BB8_14;
$L__BB8_13:
	setp.eq.f64 	%p19, %fd14, %fd15;
	{
	.reg .b32 %temp; 
	mov.b64 	{%temp, %r52}, %fd89;
	}
	setp.lt.s32 	%p20, %r52, 0;
	selp.f64 	%fd82, 0d4002D97C7F3321D2, 0d3FE921FB54442D18, %p20;
	selp.f64 	%fd91, %fd82, %fd90, %p19;
$L__BB8_14:
	add.rn.f64 	%fd83, %fd14, %fd15;
	setp.nan.f64 	%p22, %fd83, %fd83;
	copysign.f64 	%fd84, %fd88, %fd91;
	selp.f64 	%fd85, %fd83, %fd84, %p22;
	cvt.rn.f32.f64 	%f9, %fd85;
	setp.lt.f32 	%p23, %f9, 0f00000000;
	cvt.f64.f32 	%fd86, %f9;
	add.f64 	%fd87, %fd86, 0d400921FB54442D18;
	cvt.rn.f32.f64 	%f10, %fd87;
	selp.f32 	%f12, %f10, %f9, %p23;
$L__BB8_15:
	ld.param.u64 	%rd90, [eigenBatch2dKernel_param_22];
	mul.lo.s32 	%r54, %r2, %r16;
	cvta.to.global.u64 	%rd73, %rd12;
	mul.wide.s32 	%rd74, %r54, 8;
	add.s64 	%rd75, %rd73, %rd74;
	ld.global.u64 	%rd76, [%rd75];
	cvta.to.global.u64 	%rd77, %rd76;
	mul.lo.s32 	%r55, %r2, %r15;
	cvta.to.global.u64 	%rd78, %rd90;
	mul.wide.s32 	%rd79, %r55, 4;
	add.s64 	%rd80, %rd78, %rd79;
	ld.global.u32 	%r56, [%rd80];
	mad.lo.s32 	%r57, %r56, %r4, %r3;
	mul.wide.s32 	%rd81, %r57, 4;
	add.s64 	%rd82, %rd77, %rd81;
	st.global.f32 	[%rd82], %f12;
$L__BB8_16:
	ret;

}
.func  (.param .align 16 .b8 func_retval0[16]) __internal_trig_reduction_slowpathd(
	.param .b64 __internal_trig_reduction_slowpathd_param_0
)
{
	.local .align 8 .b8 	__local_depot9[40];
	.reg .b64 	%SP;
	.reg .b64 	%SPL;
	.reg .pred 	%p<10>;
	.reg .b32 	%r<47>;
	.reg .b64 	%rd<74>;
	.reg .b64 	%fd<5>;

	mov.u64 	%SPL, __local_depot9;
	ld.param.f64 	%fd4, [__internal_trig_reduction_slowpathd_param_0];
	add.u64 	%rd1, %SPL, 0;
	{
	.reg .b32 %temp; 
	mov.b64 	{%temp, %r1}, %fd4;
	}
	shr.u32 	%r2, %r1, 20;
	and.b32  	%r3, %r2, 2047;
	setp.eq.s32 	%p1, %r3, 2047;
	mov.b32 	%r46, 0;
	@%p1 bra 	$L__BB9_9;
	add.s32 	%r20, %r3, -1024;
	mov.b64 	%rd20, %fd4;
	shl.b64 	%rd2, %rd20, 11;
	shr.u32 	%r4, %r20, 6;
	sub.s32 	%r45, 15, %r4;
	sub.s32 	%r21, 19, %r4;
	setp.lt.u32 	%p2, %r20, 128;
	selp.b32 	%r6, 18, %r21, %p2;
	setp.ge.s32 	%p3, %r45, %r6;
	mov.b64 	%rd70, 0;
	@%p3 bra 	$L__BB9_4;
	add.s32 	%r23, %r6, %r4;
	neg.s32 	%r43, %r23;
	or.b64  	%rd3, %rd2, -9223372036854775808;
	mov.b64 	%rd70, 0;
	mov.b32 	%r42, 0;
	mov.u64 	%rd25, __cudart_i2opi_d;
	mov.u32 	%r44, %r45;
$L__BB9_3:
	.pragma "nounroll";
	mul.wide.s32 	%rd22, %r42, 8;
	add.s64 	%rd23, %rd1, %rd22;
	mul.wide.s32 	%rd24, %r44, 8;
	add.s64 	%rd26, %rd25, %rd24;
	ld.global.nc.u64 	%rd27, [%rd26];
	{
	.reg .u32 %r0, %r1, %r2, %r3, %alo, %ahi, %blo, %bhi, %clo, %chi;
	mov.b64 	{%alo,%ahi}, %rd27;
	mov.b64 	{%blo,%bhi}, %rd3;
	mov.b64 	{%clo,%chi}, %rd70;
	mad.lo.cc.u32 	%r0, %alo, %blo, %clo;
	madc.hi.cc.u32 	%r1, %alo, %blo, %chi;
	madc.hi.u32 	%r2, %alo, %bhi, 0;
	mad.lo.cc.u32 	%r1, %alo, %bhi, %r1;
	madc.hi.cc.u32 	%r2, %ahi, %blo, %r2;
	madc.hi.u32 	%r3, %ahi, %bhi, 0;
	mad.lo.cc.u32 	%r1, %ahi, %blo, %r1;
	madc.lo.cc.u32 	%r2, %ahi, %bhi, %r2;
	addc.u32 	%r3, %r3, 0;
	mov.b64 	%rd28, {%r0,%r1};
	mov.b64 	%rd70, {%r2,%r3};
	}
	st.local.u64 	[%rd23], %rd28;
	add.s32 	%r44, %r44, 1;
	add.s32 	%r43, %r43, 1;
	add.s32 	%r42, %r42, 1;
	setp.ne.s32 	%p4, %r43, -15;
	mov.u32 	%r45, %r6;
	@%p4 bra 	$L__BB9_3;
$L__BB9_4:
	cvt.s64.s32 	%rd29, %r45;
	cvt.u64.u32 	%rd30, %r4;
	add.s64 	%rd31, %rd30, %rd29;
	shl.b64 	%rd32, %rd31, 3;
	add.s64 	%rd33, %rd1, %rd32;
	st.local.u64 	[%rd33+-120], %rd70;
	and.b32  	%r15, %r2, 63;
	ld.local.u64 	%rd72, [%rd1+16];
	ld.local.u64 	%rd71, [%rd1+24];
	setp.eq.s32 	%p5, %r15, 0;
	@%p5 bra 	$L__BB9_6;
	shl.b64 	%rd34, %rd71, %r15;
	shr.u64 	%rd35, %rd72, 1;
	xor.b32  	%r24, %r15, 63;
	shr.u64 	%rd36, %rd35, %r24;
	or.b64  	%rd71, %rd34, %rd36;
	ld.local.u64 	%rd37, [%rd1+8];
	shl.b64 	%rd38, %rd72, %r15;
	shr.u64 	%rd39, %rd37, 1;
	shr.u64 	%rd40, %rd39, %r24;
	or.b64  	%rd72, %rd38, %rd40;
$L__BB9_6:
	and.b32  	%r25, %r1, -2147483648;
	shr.u64 	%rd41, %rd71, 62;
	cvt.u32.u64 	%r26, %rd41;
	mov.b64 	{%r27, %r28}, %rd71;
	mov.b64 	{%r29, %r30}, %rd72;
	shf.l.wrap.b32 	%r31, %r30, %r27, 2;
	shf.l.wrap.b32 	%r32, %r27, %r28, 2;
	mov.b64 	%rd42, {%r31, %r32};
	shl.b64 	%rd43, %rd72, 2;
	shr.u64 	%rd44, %rd42, 63;
	cvt.u32.u64 	%r33, %rd44;
	add.s32 	%r34, %r33, %r26;
	setp.eq.s32 	%p6, %r25, 0;
	neg.s32 	%r35, %r34;
	selp.b32 	%r46, %r34, %r35, %p6;
	setp.gt.s64 	%p7, %rd42, -1;
	mov.b64 	%rd45, 0;
	{
	.reg .u32 %r0, %r1, %r2, %r3, %a0, %a1, %a2, %a3, %b0, %b1, %b2, %b3;
	mov.b64 	{%a0,%a1}, %rd45;
	mov.b64 	{%a2,%a3}, %rd45;
	mov.b64 	{%b0,%b1}, %rd43;
	mov.b64 	{%b2,%b3}, %rd42;
	sub.cc.u32 	%r0, %a0, %b0;
	subc.cc.u32 	%r1, %a1, %b1;
	subc.cc.u32 	%r2, %a2, %b2;
	subc.u32 	%r3, %a3, %b3;
	mov.b64 	%rd46, {%r0,%r1};
	mov.b64 	%rd47, {%r2,%r3};
	}
	xor.b32  	%r36, %r25, -2147483648;
	selp.b64 	%rd73, %rd42, %rd47, %p7;
	selp.b64 	%rd14, %rd43, %rd46, %p7;
	selp.b32 	%r17, %r25, %r36, %p7;
	clz.b64 	%r37, %rd73;
	cvt.u64.u32 	%rd15, %r37;
	setp.eq.s32 	%p8, %r37, 0;
	@%p8 bra 	$L__BB9_8;
	cvt.u32.u64 	%r38, %rd15;
	and.b32  	%r39, %r38, 63;
	shl.b64 	%rd48, %rd73, %r39;
	shr.u64 	%rd49, %rd14, 1;
	not.b32 	%r40, %r38;
	and.b32  	%r41, %r40, 63;
	shr.u64 	%rd50, %rd49, %r41;
	or.b64  	%rd73, %rd48, %rd50;
$L__BB9_8:
	mov.b64 	%rd51, -3958705157555305931;
	{
	.reg .u32 %r0, %r1, %r2, %r3, %alo, %ahi, %blo, %bhi;
	mov.b64 	{%alo,%ahi}, %rd73;
	mov.b64 	{%blo,%bhi}, %rd51;
	mul.lo.u32 	%r0, %alo, %blo;
	mul.hi.u32 	%r1, %alo, %blo;
	mad.lo.cc.u32 	%r1, %alo, %bhi, %r1;
	madc.hi.u32 	%r2, %alo, %bhi, 0;
	mad.lo.cc.u32 	%r1, %ahi, %blo, %r1;
	madc.hi.cc.u32 	%r2, %ahi, %blo, %r2;
	madc.hi.u32 	%r3, %ahi, %bhi, 0;
	mad.lo.cc.u32 	%r2, %ahi, %bhi, %r2;
	addc.u32 	%r3, %r3, 0;
	mov.b64 	%rd52, {%r0,%r1};
	mov.b64 	%rd53, {%r2,%r3};
	}
	setp.gt.s64 	%p9, %rd53, 0;
	{
	.reg .u32 %r0, %r1, %r2, %r3, %a0, %a1, %a2, %a3, %b0, %b1, %b2, %b3;
	mov.b64 	{%a0,%a1}, %rd52;
	mov.b64 	{%a2,%a3}, %rd53;
	mov.b64 	{%b0,%b1}, %rd52;
	mov.b64 	{%b2,%b3}, %rd53;
	add.cc.u32 	%r0, %a0, %b0;
	addc.cc.u32 	%r1, %a1, %b1;
	addc.cc.u32 	%r2, %a2, %b2;
	addc.u32 	%r3, %a3, %b3;
	mov.b64 	%rd54, {%r0,%r1};
	mov.b64 	%rd55, {%r2,%r3};
	}
	selp.b64 	%rd56, %rd55, %rd53, %p9;
	selp.s64 	%rd57, -1, 0, %p9;
	sub.s64 	%rd58, %rd57, %rd15;
	cvt.u64.u32 	%rd59, %r17;
	shl.b64 	%rd60, %rd59, 32;
	add.s64 	%rd61, %rd56, 1;
	shr.u64 	%rd62, %rd61, 10;
	add.s64 	%rd63, %rd62, 1;
	shr.u64 	%rd64, %rd63, 1;
	shl.b64 	%rd65, %rd58, 52;
	add.s64 	%rd66, %rd65, %rd64;
	add.s64 	%rd67, %rd66, 4602678819172646912;
	or.b64  	%rd68, %rd67, %rd60;
	mov.b64 	%fd4, %rd68;
$L__BB9_9:
	st.param.f64 	[func_retval0], %fd4;
	st.param.b32 	[func_retval0+8], %r46;
	ret;

}


// ===== COMPILED SASS (sm_100) =====

	.target	sm_100

	.elftype	@"ET_EXEC"


//--------------------- .note.nv.tkinfo           --------------------------
	.section	.note.nv.tkinfo,"",@"SHT_NOTE"
	.sectionflags	@"SHF_NOTE_NV_TKINFO"
	.tkinfo
        /*0018*/ 	.word	0x00000002
        /*0030*/ 	.string	""
        /*0030*/ 	.string	"ptxas"
        /*0030*/ 	.string	"Cuda compilation tools, release 13.0, V13.0.88"
        /*0030*/ 	.string	"Build cuda_13.0.r13.0/compiler.36424714_0"
        /*0030*/ 	.string	"-arch sm_100 -m 64 "



//--------------------- .note.nv.cuinfo           --------------------------
	.section	.note.nv.cuinfo,"",@"SHT_NOTE"
	.sectionflags	@"SHF_NOTE_NV_CUINFO"
        /*0018*/ 	.short	0x0002
        /*001a*/ 	.short	0x0064
        /*001c*/ 	.short	0x0082
	.zero		2


//--------------------- .nv.info                  --------------------------
	.section	.nv.info,"",@"SHT_CUDA_INFO"
	.align	4


	//----- nvinfo : EIATTR_REGCOUNT
	.align		4
        /*0000*/ 	.byte	0x04, 0x2f
        /*0002*/ 	.short	(.L_3 - .L_2)
	.align		4
.L_2:
        /*0004*/ 	.word	index@(batchGradients3d)
        /*0008*/ 	.word	0x0000001d


	//----- nvinfo : EIATTR_FRAME_SIZE
	.align		4
.L_3:
        /*000c*/ 	.byte	0x04, 0x11
        /*000e*/ 	.short	(.L_5 - .L_4)
	.align		4
.L_4:
        /*0010*/ 	.word	index@($__internal_8_$__cuda_sm20_div_rn_f64_full)
        /*0014*/ 	.word	0x00000000


	//----- nvinfo : EIATTR_FRAME_SIZE
	.align		4
.L_5:
        /*0018*/ 	.byte	0x04, 0x11
        /*001a*/ 	.short	(.L_7 - .L_6)
	.align		4
.L_6:
        /*001c*/ 	.word	index@(batchGradients3d)
        /*0020*/ 	.word	0x00000000


	//----- nvinfo : EIATTR_REGCOUNT
	.align		4
.L_7:
        /*0024*/ 	.byte	0x04, 0x2f
        /*0026*/ 	.short	(.L_9 - .L_8)
	.align		4
.L_8:
        /*0028*/ 	.word	index@(batchGradients2d)
        /*002c*/ 	.word	0x0000001c


	//----- nvinfo : EIATTR_FRAME_SIZE
	.align		4
.L_9:
        /*0030*/ 	.byte	0x04, 0x11
        /*0032*/ 	.short	(.L_11 - .L_10)
	.align		4
.L_10:
        /*0034*/ 	.word	index@($__internal_7_$__cuda_sm20_div_rn_f64_full)
        /*0038*/ 	.word	0x00000000


	//----- nvinfo : EIATTR_FRAME_SIZE
	.align		4
.L_11:
        /*003c*/ 	.byte	0x04, 0x11
        /*003e*/ 	.short	(.L_13 - .L_12)
	.align		4
.L_12:
        /*0040*/ 	.word	index@(batchGradients2d)
        /*0044*/ 	.word	0x00000000


	//----- nvinfo : EIATTR_REGCOUNT
	.align		4
.L_13:
        /*0048*/ 	.byte	0x04, 0x2f
        /*004a*/ 	.short	(.L_15 - .L_14)
	.align		4
.L_14:
        /*004c*/ 	.word	index@(neighborhoodSum3dKernelX)
        /*0050*/ 	.word	0x00000020


	//----- nvinfo : EIATTR_FRAME_SIZE
	.align		4
.L_15:
        /*0054*/ 	.byte	0x04, 0x11
        /*0056*/ 	.short	(.L_17 - .L_16)
	.align		4
.L_16:
        /*0058*/ 	.word	index@(neighborhoodSum3dKernelX)
        /*005c*/ 	.word	0x00000000


	//----- nvinfo : EIATTR_REGCOUNT
	.align		4
.L_17:
        /*0060*/ 	.byte	0x04, 0x2f
        /*0062*/ 	.short	(.L_19 - .L_18)
	.align		4
.L_18:
        /*0064*/ 	.word	index@(neighborhoodSum3dKernelY)
        /*0068*/ 	.word	0x00000020


	//----- nvinfo : EIATTR_FRAME_SIZE
	.align		4
.L_19:
        /*006c*/ 	.byte	0x04, 0x11
        /*006e*/ 	.short	(.L_21 - .L_20)
	.align		4
.L_20:
        /*0070*/ 	.word	index@(neighborhoodSum3dKernelY)
        /*0074*/ 	.word	0x00000000


	//----- nvinfo : EIATTR_REGCOUNT
	.align		4
.L_21:
        /*0078*/ 	.byte	0x04, 0x2f
        /*007a*/ 	.short	(.L_23 - .L_22)
	.align		4
.L_22:
        /*007c*/ 	.word	index@(neighborhoodSum3dKernelZ)
        /*0080*/ 	.word	0x00000020


	//----- nvinfo : EIATTR_FRAME_SIZE
	.align		4
.L_23:
        /*0084*/ 	.byte	0x04, 0x11
        /*0086*/ 	.short	(.L_25 - .L_24)
	.align		4
.L_24:
        /*0088*/ 	.word	index@(neighborhoodSum3dKernelZ)
        /*008c*/ 	.word	0x00000000


	//----- nvinfo : EIATTR_REGCOUNT
	.align		4
.L_25:
        /*0090*/ 	.byte	0x04, 0x2f
        /*0092*/ 	.short	(.L_27 - .L_26)
	.align		4
.L_26:
        /*0094*/ 	.word	index@(setEBEProductKernel)
        /*0098*/ 	.word	0x00000019


	//----- nvinfo : EIATTR_FRAME_SIZE
	.align		4
.L_27:
        /*009c*/ 	.byte	0x04, 0x11
        /*009e*/ 	.short	(.L_29 - .L_28)
	.align		4
.L_28:
        /*00a0*/ 	.word	index@(setEBEProductKernel)
        /*00a4*/ 	.word	0x00000000


	//----- nvinfo : EIATTR_REGCOUNT
	.align		4
.L_29:
        /*00a8*/ 	.byte	0x04, 0x2f
        /*00aa*/ 	.short	(.L_31 - .L_30)
	.align		4
.L_30:
        /*00ac*/ 	.word	index@(multiplyScalarKernel)
        /*00b0*/ 	.word	0x00000014


	//----- nvinfo : EIATTR_FRAME_SIZE
	.align		4
.L_31:
        /*00b4*/ 	.byte	0x04, 0x11
        /*00b6*/ 	.short	(.L_33 - .L_32)
	.align		4
.L_32:
        /*00b8*/ 	.word	index@(multiplyScalarKernel)
        /*00bc*/ 	.word	0x00000000


	//----- nvinfo : EIATTR_REGCOUNT
	.align		4
.L_33:
        /*00c0*/ 	.byte	0x04, 0x2f
        /*00c2*/ 	.short	(.L_35 - .L_34)
	.align		4
.L_34:
        /*00c4*/ 	.word	index@(eigenBatch3dKernel)
        /*00c8*/ 	.word	0x00000030


	//----- nvinfo : EIATTR_FRAME_SIZE
	.align		4
.L_35:
        /*00cc*/ 	.byte	0x04, 0x11
        /*00ce*/ 	.short	(.L_37 - .L_36)
	.align		4
.L_36:
        /*00d0*/ 	.word	index@($eigenBatch3dKernel$__internal_trig_reduction_slowpathd)
        /*00d4*/ 	.word	0x00000098


	//----- nvinfo : EIATTR_FRAME_SIZE
	.align		4
.L_37:
        /*00d8*/ 	.byte	0x04, 0x11
        /*00da*/ 	.short	(.L_39 - .L_38)
	.align		4
.L_38:
        /*00dc*/ 	.word	index@($__internal_6_$__cuda_sm20_sqrt_rn_f32_slowpath)
        /*00e0*/ 	.word	0x00000098


	//----- nvinfo : EIATTR_FRAME_SIZE
	.align		4
.L_39:
        /*00e4*/ 	.byte	0x04, 0x11
        /*00e6*/ 	.short	(.L_41 - .L_40)
	.align		4
.L_40:
        /*00e8*/ 	.word	index@($__internal_5_$__cuda_sm20_dsqrt_rn_f64_mediumpath_v1)
        /*00ec*/ 	.word	0x00000098


	//----- nvinfo : EIATTR_FRAME_SIZE
	.align		4
.L_41:
        /*00f0*/ 	.byte	0x04, 0x11
        /*00f2*/ 	.short	(.L_43 - .L_42)
	.align		4
.L_42:
        /*00f4*/ 	.word	index@($__internal_4_$__cuda_sm20_div_rn_f64_full)
        /*00f8*/ 	.word	0x00000098


	//----- nvinfo : EIATTR_FRAME_SIZE
	.align		4
.L_43:
        /*00fc*/ 	.byte	0x04, 0x11
        /*00fe*/ 	.short	(.L_45 - .L_44)
	.align		4
.L_44:
        /*0100*/ 	.word	index@($__internal_3_$__cuda_sm20_dblrcp_rn_slowpath_v3)
        /*0104*/ 	.word	0x00000098


	//----- nvinfo : EIATTR_FRAME_SIZE
	.align		4
.L_45:
        /*0108*/ 	.byte	0x04, 0x11
        /*010a*/ 	.short	(.L_47 - .L_46)
	.align		4
.L_46:
        /*010c*/ 	.word	index@(eigenBatch3dKernel)
        /*0110*/ 	.word	0x00000098


	//----- nvinfo : EIATTR_REGCOUNT
	.align		4
.L_47:
        /*0114*/ 	.byte	0x04, 0x2f
        /*0116*/ 	.short	(.L_49 - .L_48)
	.align		4
.L_48:
        /*0118*/ 	.word	index@(eigenBatch2dKernel)
        /*011c*/ 	.word	0x00000020


	//----- nvinfo : EIATTR_FRAME_SIZE
	.align		4
.L_49:
        /*0120*/ 	.byte	0x04, 0x11
        /*0122*/ 	.short	(.L_51 - .L_50)
	.align		4
.L_50:
        /*0124*/ 	.word	index@($__internal_2_$__cuda_sm20_dsqrt_rn_f64_mediumpath_v1)
        /*0128*/ 	.word	0x00000018


	//----- nvinfo : EIATTR_FRAME_SIZE
	.align		4
.L_51:
        /*012c*/ 	.byte	0x04, 0x11
        /*012e*/ 	.short	(.L_53 - .L_52)
	.align		4
.L_52:
        /*0130*/ 	.word	index@($__internal_1_$__cuda_sm20_div_rn_f64_full)
        /*0134*/ 	.word	0x00000018


	//----- nvinfo : EIATTR_FRAME_SIZE
	.align		4
.L_53:
        /*0138*/ 	.byte	0x04, 0x11
        /*013a*/ 	.short	(.L_55 - .L_54)
	.align		4
.L_54:
        /*013c*/ 	.word	index@($__internal_0_$__cuda_sm20_dblrcp_rn_slowpath_v3)
        /*0140*/ 	.word	0x00000018


	//----- nvinfo : EIATTR_FRAME_SIZE
	.align		4
.L_55:
        /*0144*/ 	.byte	0x04, 0x11
        /*0146*/ 	.short	(.L_57 - .L_56)
	.align		4
.L_56:
        /*0148*/ 	.word	index@(eigenBatch2dKernel)
        /*014c*/ 	.word	0x00000018


	//----- nvinfo : EIATTR_MIN_STACK_SIZE
	.align		4
.L_57:
        /*0150*/ 	.byte	0x04, 0x12
        /*0152*/ 	.short	(.L_59 - .L_58)
	.align		4
.L_58:
        /*0154*/ 	.word	index@(eigenBatch2dKernel)
        /*0158*/ 	.word	0x00000018


	//----- nvinfo : EIATTR_MIN_STACK_SIZE
	.align		4
.L_59:
        /*015c*/ 	.byte	0x04, 0x12
        /*015e*/ 	.short	(.L_61 - .L_60)
	.align		4
.L_60:
        /*0160*/ 	.word	index@(eigenBatch3dKernel)
        /*0164*/ 	.word	0x00000098


	//----- nvinfo : EIATTR_MIN_STACK_SIZE
	.align		4
.L_61:
        /*0168*/ 	.byte	0x04, 0x12
        /*016a*/ 	.short	(.L_63 - .L_62)
	.align		4
.L_62:
        /*016c*/ 	.word	index@(multiplyScalarKernel)
        /*0170*/ 	.word	0x00000000


	//----- nvinfo : EIATTR_MIN_STACK_SIZE
	.align		4
.L_63:
        /*0174*/ 	.byte	0x04, 0x12
        /*0176*/ 	.short	(.L_65 - .L_64)
	.align		4
.L_64:
        /*0178*/ 	.word	index@(setEBEProductKernel)
        /*017c*/ 	.word	0x00000000


	//----- nvinfo : EIATTR_MIN_STACK_SIZE
	.align		4
.L_65:
        /*0180*/ 	.byte	0x04, 0x12
        /*0182*/ 	.short	(.L_67 - .L_66)
	.align		4
.L_66:
        /*0184*/ 	.word	index@(neighborhoodSum3dKernelZ)
        /*0188*/ 	.word	0x00000000


	//----- nvinfo : EIATTR_MIN_STACK_SIZE
	.align		4
.L_67:
        /*018c*/ 	.byte	0x04, 0x12
        /*018e*/ 	.short	(.L_69 - .L_68)
	.align		4
.L_68:
        /*0190*/ 	.word	index@(neighborhoodSum3dKernelY)
        /*0194*/ 	.word	0x00000000


	//----- nvinfo : EIATTR_MIN_STACK_SIZE
	.align		4
.L_69:
        /*0198*/ 	.byte	0x04, 0x12
        /*019a*/ 	.short	(.L_71 - .L_70)
	.align		4
.L_70:
        /*019c*/ 	.word	index@(neighborhoodSum3dKernelX)
        /*01a0*/ 	.word	0x00000000


	//----- nvinfo : EIATTR_MIN_STACK_SIZE
	.align		4
.L_71:
        /*01a4*/ 	.byte	0x04, 0x12
        /*01a6*/ 	.short	(.L_73 - .L_72)
	.align		4
.L_72:
        /*01a8*/ 	.word	index@(batchGradients2d)
        /*01ac*/ 	.word	0x00000000


	//----- nvinfo : EIATTR_MIN_STACK_SIZE
	.align		4
.L_73:
        /*01b0*/ 	.byte	0x04, 0x12
        /*01b2*/ 	.short	(.L_75 - .L_74)
	.align		4
.L_74:
        /*01b4*/ 	.word	index@(batchGradients3d)
        /*01b8*/ 	.word	0x00000000
.L_75:


//--------------------- .nv.compat                --------------------------
	.section	.nv.compat,"",@"SHT_CUDA_COMPAT_INFO"
	.align	4
        /*0000*/ 	.byte	0x02, 0x09, 0x00, 0x00, 0x02, 0x02, 0x01, 0x00, 0x02, 0x05, 0x05, 0x00, 0x03, 0x07, 0x01, 0x01
        /*0010*/ 	.byte	0x02, 0x03, 0x00, 0x00, 0x02, 0x06, 0x01, 0x00, 0x04, 0x0b, 0x08, 0x00, 0x01, 0x00, 0x00, 0x00
        /*0020*/ 	.byte	0x00, 0x00, 0x00, 0x00


//--------------------- .nv.info.eigenBatch2dKernel --------------------------
	.section	.nv.info.eigenBatch2dKernel,"",@"SHT_CUDA_INFO"
	.sectionflags	@""
	.align	4


	//----- nvinfo : EIATTR_CUDA_API_VERSION
	.align		4
        /*0000*/ 	.byte	0x04, 0x37
        /*0002*/ 	.short	(.L_77 - .L_76)
.L_76:
        /*0004*/ 	.word	0x00000082


	//----- nvinfo : EIATTR_KPARAM_INFO
	.align		4
.L_77:
        /*0008*/ 	.byte	0x04, 0x17
        /*000a*/ 	.short	(.L_79 - .L_78)
.L_78:
        /*000c*/ 	.word	0x00000000
        /*0010*/ 	.short	0x001c
        /*0012*/ 	.short	0x00a8
        /*0014*/ 	.byte	0x00, 0xf0, 0x21, 0x00


	//----- nvinfo : EIATTR_KPARAM_INFO
	.align		4
.L_79:
        /*0018*/ 	.byte	0x04, 0x17
        /*001a*/ 	.short	(.L_81 - .L_80)
.L_80:
        /*001c*/ 	.word	0x00000000
        /*0020*/ 	.short	0x001b
        /*0022*/ 	.short	0x00a4
        /*0024*/ 	.byte	0x00, 0xf0, 0x11, 0x00


	//----- nvinfo : EIATTR_KPARAM_INFO
	.align		4
.L_81:
        /*0028*/ 	.byte	0x04, 0x17
        /*002a*/ 	.short	(.L_83 - .L_82)
.L_82:
        /*002c*/ 	.word	0x00000000
        /*0030*/ 	.short	0x001a
        /*0032*/ 	.short	0x00a0
        /*0034*/ 	.byte	0x00, 0xf0, 0x11, 0x00


	//----- nvinfo : EIATTR_KPARAM_INFO
	.align		4
.L_83:
        /*0038*/ 	.byte	0x04, 0x17
        /*003a*/ 	.short	(.L_85 - .L_84)
.L_84:
        /*003c*/ 	.word	0x00000000
        /*0040*/ 	.short	0x0019
        /*0042*/ 	.short	0x0098
        /*0044*/ 	.byte	0x00, 0xf5, 0x21, 0x00


	//----- nvinfo : EIATTR_KPARAM_INFO
	.align		4
.L_85:
        /*0048*/ 	.byte	0x04, 0x17
        /*004a*/ 	.short	(.L_87 - .L_86)
.L_86:
        /*004c*/ 	.word	0x00000000
        /*0050*/ 	.short	0x0018
        /*0052*/ 	.short	0x0094
        /*0054*/ 	.byte	0x00, 0xf0, 0x11, 0x00


	//----- nvinfo : EIATTR_KPARAM_INFO
	.align		4
.L_87:
        /*0058*/ 	.byte	0x04, 0x17
        /*005a*/ 	.short	(.L_89 - .L_88)
.L_88:
        /*005c*/ 	.word	0x00000000
        /*0060*/ 	.short	0x0017
        /*0062*/ 	.short	0x0090
        /*0064*/ 	.byte	0x00, 0xf0, 0x11, 0x00


	//----- nvinfo : EIATTR_KPARAM_INFO
	.align		4
.L_89:
        /*0068*/ 	.byte	0x04, 0x17
        /*006a*/ 	.short	(.L_91 - .L_90)
.L_90:
        /*006c*/ 	.word	0x00000000
        /*0070*/ 	.short	0x0016
        /*0072*/ 	.short	0x0088
        /*0074*/ 	.byte	0x00, 0xf5, 0x21, 0x00


	//----- nvinfo : EIATTR_KPARAM_INFO
	.align		4
.L_91:
        /*0078*/ 	.byte	0x04, 0x17
        /*007a*/ 	.short	(.L_93 - .L_92)
.L_92:
        /*007c*/ 	.word	0x00000000
        /*0080*/ 	.short	0x0015
        /*0082*/ 	.short	0x0080
        /*0084*/ 	.byte	0x00, 0xf5, 0x21, 0x00


	//----- nvinfo : EIATTR_KPARAM_INFO
	.align		4
.L_93:
        /*0088*/ 	.byte	0x04, 0x17
        /*008a*/ 	.short	(.L_95 - .L_94)
.L_94:
        /*008c*/ 	.word	0x00000000
        /*0090*/ 	.short	0x0014
        /*0092*/ 	.short	0x007c
        /*0094*/ 	.byte	0x00, 0xf0, 0x11, 0x00


	//----- nvinfo : EIATTR_KPARAM_INFO
	.align		4
.L_95:
        /*0098*/ 	.byte	0x04, 0x17
        /*009a*/ 	.short	(.L_97 - .L_96)
.L_96:
        /*009c*/ 	.word	0x00000000
        /*00a0*/ 	.short	0x0013
        /*00a2*/ 	.short	0x0078
        /*00a4*/ 	.byte	0x00, 0xf0, 0x11, 0x00


	//----- nvinfo : EIATTR_KPARAM_INFO
	.align		4
.L_97:
        /*00a8*/ 	.byte	0x04, 0x17
        /*00aa*/ 	.short	(.L_99 - .L_98)
.L_98:
        /*00ac*/ 	.word	0x00000000
        /*00b0*/ 	.short	0x0012
        /*00b2*/ 	.short	0x0070
        /*00b4*/ 	.byte	0x00, 0xf5, 0x21, 0x00


	//----- nvinfo : EIATTR_KPARAM_INFO
	.align		4
.L_99:
        /*00b8*/ 	.byte	0x04, 0x17
        /*00ba*/ 	.short	(.L_101 - .L_100)
.L_100:
        /*00bc*/ 	.word	0x00000000
        /*00c0*/ 	.short	0x0011
        /*00c2*/ 	.short	0x0068
        /*00c4*/ 	.byte	0x00, 0xf5, 0x21, 0x00


	//----- nvinfo : EIATTR_KPARAM_INFO
	.align		4
.L_101:
        /*00c8*/ 	.byte	0x04, 0x17
        /*00ca*/ 	.short	(.L_103 - .L_102)
.L_102:
        /*00cc*/ 	.word	0x00000000
        /*00d0*/ 	.short	0x0010
        /*00d2*/ 	.short	0x0064
        /*00d4*/ 	.byte	0x00, 0xf0, 0x11, 0x00


	//----- nvinfo : EIATTR_KPARAM_INFO
	.align		4
.L_103:
        /*00d8*/ 	.byte	0x04, 0x17
        /*00da*/ 	.short	(.L_105 - .L_104)
.L_104:
        /*00dc*/ 	.word	0x00000000
        /*00e0*/ 	.short	0x000f
        /*00e2*/ 	.short	0x0060
        /*00e4*/ 	.byte	0x00, 0xf0, 0x11, 0x00


	//----- nvinfo : EIATTR_KPARAM_INFO
	.align		4
.L_105:
        /*00e8*/ 	.byte	0x04, 0x17
        /*00ea*/ 	.short	(.L_107 - .L_106)
.L_106:
        /*00ec*/ 	.word	0x00000000
        /*00f0*/ 	.short	0x000e
        /*00f2*/ 	.short	0x0058
        /*00f4*/ 	.byte	0x00, 0xf5, 0x21, 0x00


	//----- nvinfo : EIATTR_KPARAM_INFO
	.align		4
.L_107:
        /*00f8*/ 	.byte	0x04, 0x17
        /*00fa*/ 	.short	(.L_109 - .L_108)
.L_108:
        /*00fc*/ 	.word	0x00000000
        /*0100*/ 	.short	0x000d
        /*0102*/ 	.short	0x0050
        /*0104*/ 	.byte	0x00, 0xf5, 0x21, 0x00


	//----- nvinfo : EIATTR_KPARAM_INFO
	.align		4
.L_109:
        /*0108*/ 	.byte	0x04, 0x17
        /*010a*/ 	.short	(.L_111 - .L_110)
.L_110:
        /*010c*/ 	.word	0x00000000
        /*0110*/ 	.short	0x000c
        /*0112*/ 	.short	0x004c
        /*0114*/ 	.byte	0x00, 0xf0, 0x11, 0x00


	//----- nvinfo : EIATTR_KPARAM_INFO
	.align		4
.L_111:
        /*0118*/ 	.byte	0x04, 0x17
        /*011a*/ 	.short	(.L_113 - .L_112)
.L_112:
        /*011c*/ 	.word	0x00000000
        /*0120*/ 	.short	0x000b
        /*0122*/ 	.short	0x0048
        /*0124*/ 	.byte	0x00, 0xf0, 0x11, 0x00


	//----- nvinfo : EIATTR_KPARAM_INFO
	.align		4
.L_113:
        /*0128*/ 	.byte	0x04, 0x17
        /*012a*/ 	.short	(.L_115 - .L_114)
.L_114:
        /*012c*/ 	.word	0x00000000
        /*0130*/ 	.short	0x000a
        /*0132*/ 	.short	0x0040
        /*0134*/ 	.byte	0x00, 0xf5, 0x21, 0x00


	//----- nvinfo : EIATTR_KPARAM_INFO
	.align		4
.L_115:
        /*0138*/ 	.byte	0x04, 0x17
        /*013a*/ 	.short	(.L_117 - .L_116)
.L_116:
        /*013c*/ 	.word	0x00000000
        /*0140*/ 	.short	0x0009
        /*0142*/ 	.short	0x0038
        /*0144*/ 	.byte	0x00, 0xf5, 0x21, 0x00


	//----- nvinfo : EIATTR_KPARAM_INFO
	.align		4
.L_117:
        /*0148*/ 	.byte	0x04, 0x17
        /*014a*/ 	.short	(.L_119 - .L_118)
.L_118:
        /*014c*/ 	.word	0x00000000
        /*0150*/ 	.short	0x0008
        /*0152*/ 	.short	0x0034
        /*0154*/ 	.byte	0x00, 0xf0, 0x11, 0x00


	//----- nvinfo : EIATTR_KPARAM_INFO
	.align		4
.L_119:
        /*0158*/ 	.byte	0x04, 0x17
        /*015a*/ 	.short	(.L_121 - .L_120)
.L_120:
        /*015c*/ 	.word	0x00000000
        /*0160*/ 	.short	0x0007
        /*0162*/ 	.short	0x0030
        /*0164*/ 	.byte	0x00, 0xf0, 0x11, 0x00


	//----- nvinfo : EIATTR_KPARAM_INFO
	.align		4
.L_121:
        /*0168*/ 	.byte	0x04, 0x17
        /*016a*/ 	.short	(.L_123 - .L_122)
.L_122:
        /*016c*/ 	.word	0x00000000
        /*0170*/ 	.short	0x0006
        /*0172*/ 	.short	0x0028
        /*0174*/ 	.byte	0x00, 0xf5, 0x21, 0x00


	//----- nvinfo : EIATTR_KPARAM_INFO
	.align		4
.L_123:
        /*0178*/ 	.byte	0x04, 0x17
        /*017a*/ 	.short	(.L_125 - .L_124)
.L_124:
        /*017c*/ 	.word	0x00000000
        /*0180*/ 	.short	0x0005
        /*0182*/ 	.short	0x0020
        /*0184*/ 	.byte	0x00, 0xf5, 0x21, 0x00


	//----- nvinfo : EIATTR_KPARAM_INFO
	.align		4
.L_125:
        /*0188*/ 	.byte	0x04, 0x17
        /*018a*/ 	.short	(.L_127 - .L_126)
.L_126:
        /*018c*/ 	.word	0x00000000
        /*0190*/ 	.short	0x0004
        /*0192*/ 	.short	0x001c
        /*0194*/ 	.byte	0x00, 0xf0, 0x11, 0x00


	//----- nvinfo : EIATTR_KPARAM_INFO
	.align		4
.L_127:
        /*0198*/ 	.byte	0x04, 0x17
        /*019a*/ 	.short	(.L_129 - .L_128)
.L_128:
        /*019c*/ 	.word	0x00000000
        /*01a0*/ 	.short	0x0003
        /*01a2*/ 	.short	0x0018
        /*01a4*/ 	.byte	0x00, 0xf0, 0x11, 0x00


	//----- nvinfo : EIATTR_KPARAM_INFO
	.align		4
.L_129:
        /*01a8*/ 	.byte	0x04, 0x17
        /*01aa*/ 	.short	(.L_131 - .L_130)
.L_130:
        /*01ac*/ 	.word	0x00000000
        /*01b0*/ 	.short	0x0002
        /*01b2*/ 	.short	0x0010
        /*01b4*/ 	.byte	0x00, 0xf5, 0x21, 0x00


	//----- nvinfo : EIATTR_KPARAM_INFO
	.align		4
.L_131:
        /*01b8*/ 	.byte	0x04, 0x17
        /*01ba*/ 	.short	(.L_133 - .L_132)
.L_132:
        /*01bc*/ 	.word	0x00000000
        /*01c0*/ 	.short	0x0001
        /*01c2*/ 	.short	0x0008
        /*01c4*/ 	.byte	0x00, 0xf5, 0x21, 0x00


	//----- nvinfo : EIATTR_KPARAM_INFO
	.align		4
.L_133:
        /*01c8*/ 	.byte	0x04, 0x17
        /*01ca*/ 	.short	(.L_135 - .L_134)
.L_134:
        /*01cc*/ 	.word	0x00000000
        /*01d0*/ 	.short	0x0000
        /*01d2*/ 	.short	0x0000
        /*01d4*/ 	.byte	0x00, 0xf0, 0x11, 0x00


	//----- nvinfo : EIATTR_SPARSE_MMA_MASK
	.align		4
.L_135:
        /*01d8*/ 	.byte	0x03, 0x50
        /*01da*/ 	.short	0x0000


	//----- nvinfo : EIATTR_MAXREG_COUNT
	.align		4
        /*01dc*/ 	.byte	0x03, 0x1b
        /*01de*/ 	.short	0x00ff


	//----- nvinfo : EIATTR_MERCURY_ISA_VERSION
	.align		4
        /*01e0*/ 	.byte	0x03, 0x5f
        /*01e2*/ 	.short	0x0101


	//----- nvinfo : EIATTR_VRC_CTA_INIT_COUNT
	.align		4
        /*01e4*/ 	.byte	0x02, 0x4a
	.zero		1
	.zero		1


	//----- nvinfo : EIATTR_EXIT_INSTR_OFFSETS
	.align		4
        /*01e8*/ 	.byte	0x04, 0x1c
        /*01ea*/ 	.short	(.L_137 - .L_136)


	//   ....[0]....
.L_136:
        /*01ec*/ 	.word	0x00000080


	//   ....[1]....
        /*01f0*/ 	.word	0x00001c40


	//----- nvinfo : EIATTR_CRS_STACK_SIZE
	.align		4
.L_137:
        /*01f4*/ 	.byte	0x04, 0x1e
        /*01f6*/ 	.short	(.L_139 - .L_138)
.L_138:
        /*01f8*/ 	.word	0x00000000


	//----- nvinfo : EIATTR_CBANK_PARAM_SIZE
	.align		4
.L_139:
        /*01fc*/ 	.byte	0x03, 0x19
        /*01fe*/ 	.short	0x00b0


	//----- nvinfo : EIATTR_PARAM_CBANK
	.align		4
        /*0200*/ 	.byte	0x04, 0x0a
        /*0202*/ 	.short	(.L_141 - .L_140)
	.align		4
.L_140:
        /*0204*/ 	.word	index@(.nv.constant0.eigenBatch2dKernel)
        /*0208*/ 	.short	0x0380
        /*020a*/ 	.short	0x00b0


	//----- nvinfo : EIATTR_SW_WAR
	.align		4
.L_141:
        /*020c*/ 	.byte	0x04, 0x36
        /*020e*/ 	.short	(.L_143 - .L_142)
.L_142:
        /*0210*/ 	.word	0x00000008
.L_143:


//--------------------- .nv.info.eigenBatch3dKernel --------------------------
	.section	.nv.info.eigenBatch3dKernel,"",@"SHT_CUDA_INFO"
	.sectionflags	@""
	.align	4


	//----- nvinfo : EIATTR_CUDA_API_VERSION
	.align		4
        /*0000*/ 	.byte	0x04, 0x37
        /*0002*/ 	.short	(.L_145 - .L_144)
.L_144:
        /*0004*/ 	.word	0x00000082


	//----- nvinfo : EIATTR_KPARAM_INFO
	.align		4
.L_145:
        /*0008*/ 	.byte	0x04, 0x17
        /*000a*/ 	.short	(.L_147 - .L_146)
.L_146:
        /*000c*/ 	.word	0x00000000
        /*0010*/ 	.short	0x002d
        /*0012*/ 	.short	0x0110
        /*0014*/ 	.byte	0x00, 0xf0, 0x21, 0x00


	//----- nvinfo : EIATTR_KPARAM_INFO
	.align		4
.L_147:
        /*0018*/ 	.byte	0x04, 0x17
        /*001a*/ 	.short	(.L_149 - .L_148)
.L_148:
        /*001c*/ 	.word	0x00000000
        /*0020*/ 	.short	0x002c
        /*0022*/ 	.short	0x0108
        /*0024*/ 	.byte	0x00, 0xf0, 0x11, 0x00


	//----- nvinfo : EIATTR_KPARAM_INFO
	.align		4
.L_149:
        /*0028*/ 	.byte	0x04, 0x17
        /*002a*/ 	.short	(.L_151 - .L_150)
.L_150:
        /*002c*/ 	.word	0x00000000
        /*0030*/ 	.short	0x002b
        /*0032*/ 	.short	0x0104
        /*0034*/ 	.byte	0x00, 0xf0, 0x11, 0x00


	//----- nvinfo : EIATTR_KPARAM_INFO
	.align		4
.L_151:
        /*0038*/ 	.byte	0x04, 0x17
        /*003a*/ 	.short	(.L_153 - .L_152)
.L_152:
        /*003c*/ 	.word	0x00000000
        /*0040*/ 	.short	0x002a
        /*0042*/ 	.short	0x0100
        /*0044*/ 	.byte	0x00, 0xf0, 0x11, 0x00


	//----- nvinfo : EIATTR_KPARAM_INFO
	.align		4
.L_153:
        /*0048*/ 	.byte	0x04, 0x17
        /*004a*/ 	.short	(.L_155 - .L_154)
.L_154:
        /*004c*/ 	.word	0x00000000
        /*0050*/ 	.short	0x0029
        /*0052*/ 	.short	0x00f8
        /*0054*/ 	.byte	0x00, 0xf5, 0x21, 0x00


	//----- nvinfo : EIATTR_KPARAM_INFO
	.align		4
.L_155:
        /*0058*/ 	.byte	0x04, 0x17
        /*005a*/ 	.short	(.L_157 - .L_156)
.L_156:
        /*005c*/ 	.word	0x00000000
        /*0060*/ 	.short	0x0028
        /*0062*/ 	.short	0x00f4
        /*0064*/ 	.byte	0x00, 0xf0, 0x11, 0x00


	//----- nvinfo : EIATTR_KPARAM_INFO
	.align		4
.L_157:
        /*0068*/ 	.byte	0x04, 0x17
        /*006a*/ 	.short	(.L_159 - .L_158)
.L_158:
        /*006c*/ 	.word	0x00000000
        /*0070*/ 	.short	0x0027
        /*0072*/ 	.short	0x00f0
        /*0074*/ 	.byte	0x00, 0xf0, 0x11, 0x00


	//----- nvinfo : EIATTR_KPARAM_INFO
	.align		4
.L_159:
        /*0078*/ 	.byte	0x04, 0x17
        /*007a*/ 	.short	(.L_161 - .L_160)
.L_160:
        /*007c*/ 	.word	0x00000000
        /*0080*/ 	.short	0x0026
        /*0082*/ 	.short	0x00e8
        /*0084*/ 	.byte	0x00, 0xf5, 0x21, 0x00


	//----- nvinfo : EIATTR_KPARAM_INFO
	.align		4
.L_161:
        /*0088*/ 	.byte	0x04, 0x17
        /*008a*/ 	.short	(.L_163 - .L_162)
.L_162:
        /*008c*/ 	.word	0x00000000
        /*0090*/ 	.short	0x0025
        /*0092*/ 	.short	0x00e0
        /*0094*/ 	.byte	0x00, 0xf5, 0x21, 0x00


	//----- nvinfo : EIATTR_KPARAM_INFO
	.align		4
.L_163:
        /*0098*/ 	.byte	0x04, 0x17
        /*009a*/ 	.short	(.L_165 - .L_164)
.L_164:
        /*009c*/ 	.word	0x00000000
        /*00a0*/ 	.short	0x0024
        /*00a2*/ 	.short	0x00dc
        /*00a4*/ 	.byte	0x00, 0xf0, 0x11, 0x00


	//----- nvinfo : EIATTR_KPARAM_INFO
	.align		4
.L_165:
        /*00a8*/ 	.byte	0x04, 0x17
        /*00aa*/ 	.short	(.L_167 - .L_166)
.L_166:
        /*00ac*/ 	.word	0x00000000
        /*00b0*/ 	.short	0x0023
        /*00b2*/ 	.short	0x00d8
        /*00b4*/ 	.byte	0x00, 0xf0, 0x11, 0x00


	//----- nvinfo : EIATTR_KPARAM_INFO
	.align		4
.L_167:
        /*00b8*/ 	.byte	0x04, 0x17
        /*00ba*/ 	.short	(.L_169 - .L_168)
.L_168:
        /*00bc*/ 	.word	0x00000000
        /*00c0*/ 	.short	0x0022
        /*00c2*/ 	.short	0x00d0
        /*00c4*/ 	.byte	0x00, 0xf5, 0x21, 0x00


	//----- nvinfo : EIATTR_KPARAM_INFO
	.align		4
.L_169:
        /*00c8*/ 	.byte	0x04, 0x17
        /*00ca*/ 	.short	(.L_171 - .L_170)
.L_170:
        /*00cc*/ 	.word	0x00000000
        /*00d0*/ 	.short	0x0021
        /*00d2*/ 	.short	0x00c8
        /*00d4*/ 	.byte	0x00, 0xf5, 0x21, 0x00


	//----- nvinfo : EIATTR_KPARAM_INFO
	.align		4
.L_171:
        /*00d8*/ 	.byte	0x04, 0x17
        /*00da*/ 	.short	(.L_173 - .L_172)
.L_172:
        /*00dc*/ 	.word	0x00000000
        /*00e0*/ 	.short	0x0020
        /*00e2*/ 	.short	0x00c4
        /*00e4*/ 	.byte	0x00, 0xf0, 0x11, 0x00


	//----- nvinfo : EIATTR_KPARAM_INFO
	.align		4
.L_173:
        /*00e8*/ 	.byte	0x04, 0x17
        /*00ea*/ 	.short	(.L_175 - .L_174)
.L_174:
        /*00ec*/ 	.word	0x00000000
        /*00f0*/ 	.short	0x001f
        /*00f2*/ 	.short	0x00c0
        /*00f4*/ 	.byte	0x00, 0xf0, 0x11, 0x00


	//----- nvinfo : EIATTR_KPARAM_INFO
	.align		4
.L_175:
        /*00f8*/ 	.byte	0x04, 0x17
        /*00fa*/ 	.short	(.L_177 - .L_176)
.L_176:
        /*00fc*/ 	.word	0x00000000
        /*0100*/ 	.short	0x001e
        /*0102*/ 	.short	0x00b8
        /*0104*/ 	.byte	0x00, 0xf5, 0x21, 0x00


	//----- nvinfo : EIATTR_KPARAM_INFO
	.align		4
.L_177:
        /*0108*/ 	.byte	0x04, 0x17
        /*010a*/ 	.short	(.L_179 - .L_178)
.L_178:
        /*010c*/ 	.word	0x00000000
        /*0110*/ 	.short	0x001d
        /*0112*/ 	.short	0x00b0
        /*0114*/ 	.byte	0x00, 0xf5, 0x21, 0x00


	//----- nvinfo : EIATTR_KPARAM_INFO
	.align		4
.L_179:
        /*0118*/ 	.byte	0x04, 0x17
        /*011a*/ 	.short	(.L_181 - .L_180)
.L_180:
        /*011c*/ 	.word	0x00000000
        /*0120*/ 	.short	0x001c
        /*0122*/ 	.short	0x00ac
        /*0124*/ 	.byte	0x00, 0xf0, 0x11, 0x00


	//----- nvinfo : EIATTR_KPARAM_INFO
	.align		4
.L_181:
        /*0128*/ 	.byte	0x04, 0x17
        /*012a*/ 	.short	(.L_183 - .L_182)
.L_182:
        /*012c*/ 	.word	0x00000000
        /*0130*/ 	.short	0x001b
        /*0132*/ 	.short	0x00a8
        /*0134*/ 	.byte	0x00, 0xf0, 0x11, 0x00


	//----- nvinfo : EIATTR_KPARAM_INFO
	.align		4
.L_183:
        /*0138*/ 	.byte	0x04, 0x17
        /*013a*/ 	.short	(.L_185 - .L_184)
.L_184:
        /*013c*/ 	.word	0x00000000
        /*0140*/ 	.short	0x001a
        /*0142*/ 	.short	0x00a0
        /*0144*/ 	.byte	0x00, 0xf5, 0x21, 0x00


	//----- nvinfo : EIATTR_KPARAM_INFO
	.align		4
.L_185:
        /*0148*/ 	.byte	0x04, 0x17
        /*014a*/ 	.short	(.L_187 - .L_186)
.L_186:
        /*014c*/ 	.word	0x00000000
        /*0150*/ 	.short	0x0019
        /*0152*/ 	.short	0x0098
        /*0154*/ 	.byte	0x00, 0xf5, 0x21, 0x00


	//----- nvinfo : EIATTR_KPARAM_INFO
	.align		4
.L_187:
        /*0158*/ 	.byte	0x04, 0x17
        /*015a*/ 	.short	(.L_189 - .L_188)
.L_188:
        /*015c*/ 	.word	0x00000000
        /*0160*/ 	.short	0x0018
        /*0162*/ 	.short	0x0094
        /*0164*/ 	.byte	0x00, 0xf0, 0x11, 0x00


	//----- nvinfo : EIATTR_KPARAM_INFO
	.align		4
.L_189:
        /*0168*/ 	.byte	0x04, 0x17
        /*016a*/ 	.short	(.L_191 - .L_190)
.L_190:
        /*016c*/ 	.word	0x00000000
        /*0170*/ 	.short	0x0017
        /*0172*/ 	.short	0x0090
        /*0174*/ 	.byte	0x00, 0xf0, 0x11, 0x00


	//----- nvinfo : EIATTR_KPARAM_INFO
	.align		4
.L_191:
        /*0178*/ 	.byte	0x04, 0x17
        /*017a*/ 	.short	(.L_193 - .L_192)
.L_192:
        /*017c*/ 	.word	0x00000000
        /*0180*/ 	.short	0x0016
        /*0182*/ 	.short	0x0088
        /*0184*/ 	.byte	0x00, 0xf5, 0x21, 0x00


	//----- nvinfo : EIATTR_KPARAM_INFO
	.align		4
.L_193:
        /*0188*/ 	.byte	0x04, 0x17
        /*018a*/ 	.short	(.L_195 - .L_194)
.L_194:
        /*018c*/ 	.word	0x00000000
        /*0190*/ 	.short	0x0015
        /*0192*/ 	.short	0x0080
        /*0194*/ 	.byte	0x00, 0xf5, 0x21, 0x00


	//----- nvinfo : EIATTR_KPARAM_INFO
	.align		4
.L_195:
        /*0198*/ 	.byte	0x04, 0x17
        /*019a*/ 	.short	(.L_197 - .L_196)
.L_196:
        /*019c*/ 	.word	0x00000000
        /*01a0*/ 	.short	0x0014
        /*01a2*/ 	.short	0x007c
        /*01a4*/ 	.byte	0x00, 0xf0, 0x11, 0x00


	//----- nvinfo : EIATTR_KPARAM_INFO
	.align		4
.L_197:
        /*01a8*/ 	.byte	0x04, 0x17
        /*01aa*/ 	.short	(.L_199 - .L_198)
.L_198:
        /*01ac*/ 	.word	0x00000000
        /*01b0*/ 	.short	0x0013
        /*01b2*/ 	.short	0x0078
        /*01b4*/ 	.byte	0x00, 0xf0, 0x11, 0x00


	//----- nvinfo : EIATTR_KPARAM_INFO
	.align		4
.L_199:
        /*01b8*/ 	.byte	0x04, 0x17
        /*01ba*/ 	.short	(.L_201 - .L_200)
.L_200:
        /*01bc*/ 	.word	0x00000000
        /*01c0*/ 	.short	0x0012
        /*01c2*/ 	.short	0x0070
        /*01c4*/ 	.byte	0x00, 0xf5, 0x21, 0x00


	//----- nvinfo : EIATTR_KPARAM_INFO
	.align		4
.L_201:
        /*01c8*/ 	.byte	0x04, 0x17
        /*01ca*/ 	.short	(.L_203 - .L_202)
.L_202:
        /*01cc*/ 	.word	0x00000000
        /*01d0*/ 	.short	0x0011
        /*01d2*/ 	.short	0x0068
        /*01d4*/ 	.byte	0x00, 0xf5, 0x21, 0x00


	//----- nvinfo : EIATTR_KPARAM_INFO
	.align		4
.L_203:
        /*01d8*/ 	.byte	0x04, 0x17
        /*01da*/ 	.short	(.L_205 - .L_204)
.L_204:
        /*01dc*/ 	.word	0x00000000
        /*01e0*/ 	.short	0x0010
        /*01e2*/ 	.short	0x0064
        /*01e4*/ 	.byte	0x00, 0xf0, 0x11, 0x00


	//----- nvinfo : EIATTR_KPARAM_INFO
	.align		4
.L_205:
        /*01e8*/ 	.byte	0x04, 0x17
        /*01ea*/ 	.short	(.L_207 - .L_206)
.L_206:
        /*01ec*/ 	.word	0x00000000
        /*01f0*/ 	.short	0x000f
        /*01f2*/ 	.short	0x0060
        /*01f4*/ 	.byte	0x00, 0xf0, 0x11, 0x00


	//----- nvinfo : EIATTR_KPARAM_INFO
	.align		4
.L_207:
        /*01f8*/ 	.byte	0x04, 0x17
        /*01fa*/ 	.short	(.L_209 - .L_208)
.L_208:
        /*01fc*/ 	.word	0x00000000
        /*0200*/ 	.short	0x000e
        /*0202*/ 	.short	0x0058
        /*0204*/ 	.byte	0x00, 0xf5, 0x21, 0x00


	//----- nvinfo : EIATTR_KPARAM_INFO
	.align		4
.L_209:
        /*0208*/ 	.byte	0x04, 0x17
        /*020a*/ 	.short	(.L_211 - .L_210)
.L_210:
        /*020c*/ 	.word	0x00000000
        /*0210*/ 	.short	0x000d
        /*0212*/ 	.short	0x0050
        /*0214*/ 	.byte	0x00, 0xf5, 0x21, 0x00


	//----- nvinfo : EIATTR_KPARAM_INFO
	.align		4
.L_211:
        /*0218*/ 	.byte	0x04, 0x17
        /*021a*/ 	.short	(.L_213 - .L_212)
.L_212:
        /*021c*/ 	.word	0x00000000
        /*0220*/ 	.short	0x000c
        /*0222*/ 	.short	0x004c
        /*0224*/ 	.byte	0x00, 0xf0, 0x11, 0x00


	//----- nvinfo : EIATTR_KPARAM_INFO
	.align		4
.L_213:
        /*0228*/ 	.byte	0x04, 0x17
        /*022a*/ 	.short	(.L_215 - .L_214)
.L_214:
        /*022c*/ 	.word	0x00000000
        /*0230*/ 	.short	0x000b
        /*0232*/ 	.short	0x0048
        /*0234*/ 	.byte	0x00, 0xf0, 0x11, 0x00


	//----- nvinfo : EIATTR_KPARAM_INFO
	.align		4
.L_215:
        /*0238*/ 	.byte	0x04, 0x17
        /*023a*/ 	.short	(.L_217 - .L_216)
.L_216:
        /*023c*/ 	.word	0x00000000
        /*0240*/ 	.short	0x000a
        /*0242*/ 	.short	0x0040
        /*0244*/ 	.byte	0x00, 0xf5, 0x21, 0x00


	//----- nvinfo : EIATTR_KPARAM_INFO
	.align		4
.L_217:
        /*0248*/ 	.byte	0x04, 0x17
        /*024a*/ 	.short	(.L_219 - .L_218)
.L_218:
        /*024c*/ 	.word	0x00000000
        /*0250*/ 	.short	0x0009
        /*0252*/ 	.short	0x0038
        /*0254*/ 	.byte	0x00, 0xf5, 0x21, 0x00


	//----- nvinfo : EIATTR_KPARAM_INFO
	.align		4
.L_219:
        /*0258*/ 	.byte	0x04, 0x17
        /*025a*/ 	.short	(.L_221 - .L_220)
.L_220:
        /*025c*/ 	.word	0x00000000
        /*0260*/ 	.short	0x0008
        /*0262*/ 	.short	0x0034
        /*0264*/ 	.byte	0x00, 0xf0, 0x11, 0x00


	//----- nvinfo : EIATTR_KPARAM_INFO
	.align		4
.L_221:
        /*0268*/ 	.byte	0x04, 0x17
        /*026a*/ 	.short	(.L_223 - .L_222)
.L_222:
        /*026c*/ 	.word	0x00000000
        /*0270*/ 	.short	0x0007
        /*0272*/ 	.short	0x0030
        /*0274*/ 	.byte	0x00, 0xf0, 0x11, 0x00


	//----- nvinfo : EIATTR_KPARAM_INFO
	.align		4
.L_223:
        /*0278*/ 	.byte	0x04, 0x17
        /*027a*/ 	.short	(.L_225 - .L_224)
.L_224:
        /*027c*/ 	.word	0x00000000
        /*0280*/ 	.short	0x0006
        /*0282*/ 	.short	0x0028
        /*0284*/ 	.byte	0x00, 0xf5, 0x21, 0x00


	//----- nvinfo : EIATTR_KPARAM_INFO
	.align		4
.L_225:
        /*0288*/ 	.byte	0x04, 0x17
        /*028a*/ 	.short	(.L_227 - .L_226)
.L_226:
        /*028c*/ 	.word	0x00000000
        /*0290*/ 	.short	0x0005
        /*0292*/ 	.short	0x0020
        /*0294*/ 	.byte	0x00, 0xf5, 0x21, 0x00


	//----- nvinfo : EIATTR_KPARAM_INFO
	.align		4
.L_227:
        /*0298*/ 	.byte	0x04, 0x17
        /*029a*/ 	.short	(.L_229 - .L_228)
.L_228:
        /*029c*/ 	.word	0x00000000
        /*02a0*/ 	.short	0x0004
        /*02a2*/ 	.short	0x001c
        /*02a4*/ 	.byte	0x00, 0xf0, 0x11, 0x00


	//----- nvinfo : EIATTR_KPARAM_INFO
	.align		4
.L_229:
        /*02a8*/ 	.byte	0x04, 0x17
        /*02aa*/ 	.short	(.L_231 - .L_230)
.L_230:
        /*02ac*/ 	.word	0x00000000
        /*02b0*/ 	.short	0x0003
        /*02b2*/ 	.short	0x0018
        /*02b4*/ 	.byte	0x00, 0xf0, 0x11, 0x00


	//----- nvinfo : EIATTR_KPARAM_INFO
	.align		4
.L_231:
        /*02b8*/ 	.byte	0x04, 0x17
        /*02ba*/ 	.short	(.L_233 - .L_232)
.L_232:
        /*02bc*/ 	.word	0x00000000
        /*02c0*/ 	.short	0x0002
        /*02c2*/ 	.short	0x0010
        /*02c4*/ 	.byte	0x00, 0xf5, 0x21, 0x00


	//----- nvinfo : EIATTR_KPARAM_INFO
	.align		4
.L_233:
        /*02c8*/ 	.byte	0x04, 0x17
        /*02ca*/ 	.short	(.L_235 - .L_234)
.L_234:
        /*02cc*/ 	.word	0x00000000
        /*02d0*/ 	.short	0x0001
        /*02d2*/ 	.short	0x0008
        /*02d4*/ 	.byte	0x00, 0xf5, 0x21, 0x00


	//----- nvinfo : EIATTR_KPARAM_INFO
	.align		4
.L_235:
        /*02d8*/ 	.byte	0x04, 0x17
        /*02da*/ 	.short	(.L_237 - .L_236)
.L_236:
        /*02dc*/ 	.word	0x00000000
        /*02e0*/ 	.short	0x0000
        /*02e2*/ 	.short	0x0000
        /*02e4*/ 	.byte	0x00, 0xf0, 0x11, 0x00


	//----- nvinfo : EIATTR_SPARSE_MMA_MASK
	.align		4
.L_237:
        /*02e8*/ 	.byte	0x03, 0x50
        /*02ea*/ 	.short	0x0000


	//----- nvinfo : EIATTR_MAXREG_COUNT
	.align		4
        /*02ec*/ 	.byte	0x03, 0x1b
        /*02ee*/ 	.short	0x00ff


	//----- nvinfo : EIATTR_MERCURY_ISA_VERSION
	.align		4
        /*02f0*/ 	.byte	0x03, 0x5f
        /*02f2*/ 	.short	0x0101


	//----- nvinfo : EIATTR_VRC_CTA_INIT_COUNT
	.align		4
        /*02f4*/ 	.byte	0x02, 0x4a
	.zero		1
	.zero		1


	//----- nvinfo : EIATTR_EXIT_INSTR_OFFSETS
	.align		4
        /*02f8*/ 	.byte	0x04, 0x1c
        /*02fa*/ 	.short	(.L_239 - .L_238)


	//   ....[0]....
.L_238:
        /*02fc*/ 	.word	0x00000080


	//   ....[1]....
        /*0300*/ 	.word	0x00006220


	//----- nvinfo : EIATTR_CRS_STACK_SIZE
	.align		4
.L_239:
        /*0304*/ 	.byte	0x04, 0x1e
        /*0306*/ 	.short	(.L_241 - .L_240)
.L_240:
        /*0308*/ 	.word	0x00000000


	//----- nvinfo : EIATTR_CBANK_PARAM_SIZE
	.align		4
.L_241:
        /*030c*/ 	.byte	0x03, 0x19
        /*030e*/ 	.short	0x0118


	//----- nvinfo : EIATTR_PARAM_CBANK
	.align		4
        /*0310*/ 	.byte	0x04, 0x0a
        /*0312*/ 	.short	(.L_243 - .L_242)
	.align		4
.L_242:
        /*0314*/ 	.word	index@(.nv.constant0.eigenBatch3dKernel)
        /*0318*/ 	.short	0x0380
        /*031a*/ 	.short	0x0118


	//----- nvinfo : EIATTR_SW_WAR
	.align		4
.L_243:
        /*031c*/ 	.byte	0x04, 0x36
        /*031e*/ 	.short	(.L_245 - .L_244)
.L_244:
        /*0320*/ 	.word	0x00000008
.L_245:


//--------------------- .nv.info.multiplyScalarKernel --------------------------
	.section	.nv.info.multiplyScalarKernel,"",@"SHT_CUDA_INFO"
	.sectionflags	@""
	.align	4


	//----- nvinfo : EIATTR_CUDA_API_VERSION
	.align		4
        /*0000*/ 	.byte	0x04, 0x37
        /*0002*/ 	.short	(.L_247 - .L_246)
.L_246:
        /*0004*/ 	.word	0x00000082


	//----- nvinfo : EIATTR_KPARAM_INFO
	.align		4
.L_247:
        /*0008*/ 	.byte	0x04, 0x17
        /*000a*/ 	.short	(.L_249 - .L_248)
.L_248:
        /*000c*/ 	.word	0x00000000
        /*0010*/ 	.short	0x0006
        /*0012*/ 	.short	0x0028
        /*0014*/ 	.byte	0x00, 0xf0, 0x11, 0x00


	//----- nvinfo : EIATTR_KPARAM_INFO
	.align		4
.L_249:
        /*0018*/ 	.byte	0x04, 0x17
        /*001a*/ 	.short	(.L_251 - .L_250)
.L_250:
        /*001c*/ 	.word	0x00000000
        /*0020*/ 	.short	0x0005
        /*0022*/ 	.short	0x0020
        /*0024*/ 	.byte	0x00, 0xf5, 0x21, 0x00


	//----- nvinfo : EIATTR_KPARAM_INFO
	.align		4
.L_251:
        /*0028*/ 	.byte	0x04, 0x17
        /*002a*/ 	.short	(.L_253 - .L_252)
.L_252:
        /*002c*/ 	.word	0x00000000
        /*0030*/ 	.short	0x0004
        /*0032*/ 	.short	0x001c
        /*0034*/ 	.byte	0x00, 0xf0, 0x11, 0x00


	//----- nvinfo : EIATTR_KPARAM_INFO
	.align		4
.L_253:
        /*0038*/ 	.byte	0x04, 0x17
        /*003a*/ 	.short	(.L_255 - .L_254)
.L_254:
        /*003c*/ 	.word	0x00000000
        /*0040*/ 	.short	0x0003
        /*0042*/ 	.short	0x0018
        /*0044*/ 	.byte	0x00, 0xf0, 0x11, 0x00


	//----- nvinfo : EIATTR_KPARAM_INFO
	.align		4
.L_255:
        /*0048*/ 	.byte	0x04, 0x17
        /*004a*/ 	.short	(.L_257 - .L_256)
.L_256:
        /*004c*/ 	.word	0x00000000
        /*0050*/ 	.short	0x0002
        /*0052*/ 	.short	0x0010
        /*0054*/ 	.byte	0x00, 0xf5, 0x21, 0x00


	//----- nvinfo : EIATTR_KPARAM_INFO
	.align		4
.L_257:
        /*0058*/ 	.byte	0x04, 0x17
        /*005a*/ 	.short	(.L_259 - .L_258)
.L_258:
        /*005c*/ 	.word	0x00000000
        /*0060*/ 	.short	0x0001
        /*0062*/ 	.short	0x0008
        /*0064*/ 	.byte	0x00, 0xf5, 0x21, 0x00


	//----- nvinfo : EIATTR_KPARAM_INFO
	.align		4
.L_259:
        /*0068*/ 	.byte	0x04, 0x17
        /*006a*/ 	.short	(.L_261 - .L_260)
.L_260:
        /*006c*/ 	.word	0x00000000
        /*0070*/ 	.short	0x0000
        /*0072*/ 	.short	0x0000
        /*0074*/ 	.byte	0x00, 0xf0, 0x11, 0x00


	//----- nvinfo : EIATTR_SPARSE_MMA_MASK
	.align		4
.L_261:
        /*0078*/ 	.byte	0x03, 0x50
        /*007a*/ 	.short	0x0000


	//----- nvinfo : EIATTR_MAXREG_COUNT
	.align		4
        /*007c*/ 	.byte	0x03, 0x1b
        /*007e*/ 	.short	0x00ff


	//----- nvinfo : EIATTR_MERCURY_ISA_VERSION
	.align		4
        /*0080*/ 	.byte	0x03, 0x5f
        /*0082*/ 	.short	0x0101


	//----- nvinfo : EIATTR_VRC_CTA_INIT_COUNT
	.align		4
        /*0084*/ 	.byte	0x02, 0x4a
	.zero		1
	.zero		1


	//----- nvinfo : EIATTR_EXIT_INSTR_OFFSETS
	.align		4
        /*0088*/ 	.byte	0x04, 0x1c
        /*008a*/ 	.short	(.L_263 - .L_262)


	//   ....[0]....
.L_262:
        /*008c*/ 	.word	0x00000070


	//   ....[1]....
        /*0090*/ 	.word	0x00000960


	//----- nvinfo : EIATTR_CBANK_PARAM_SIZE
	.align		4
.L_263:
        /*0094*/ 	.byte	0x03, 0x19
        /*0096*/ 	.short	0x002c


	//----- nvinfo : EIATTR_PARAM_CBANK
	.align		4
        /*0098*/ 	.byte	0x04, 0x0a
        /*009a*/ 	.short	(.L_265 - .L_264)
	.align		4
.L_264:
        /*009c*/ 	.word	index@(.nv.constant0.multiplyScalarKernel)
        /*00a0*/ 	.short	0x0380
        /*00a2*/ 	.short	0x002c


	//----- nvinfo : EIATTR_SW_WAR
	.align		4
.L_265:
        /*00a4*/ 	.byte	0x04, 0x36
        /*00a6*/ 	.short	(.L_267 - .L_266)
.L_266:
        /*00a8*/ 	.word	0x00000008
.L_267:


//--------------------- .nv.info.setEBEProductKernel --------------------------
	.section	.nv.info.setEBEProductKernel,"",@"SHT_CUDA_INFO"
	.sectionflags	@""
	.align	4


	//----- nvinfo : EIATTR_CUDA_API_VERSION
	.align		4
        /*0000*/ 	.byte	0x04, 0x37
        /*0002*/ 	.short	(.L_269 - .L_268)
.L_268:
        /*0004*/ 	.word	0x00000082


	//----- nvinfo : EIATTR_KPARAM_INFO
	.align		4
.L_269:
        /*0008*/ 	.byte	0x04, 0x17
        /*000a*/ 	.short	(.L_271 - .L_270)
.L_270:
        /*000c*/ 	.word	0x00000000
        /*0010*/ 	.short	0x000d
        /*0012*/ 	.short	0x0050
        /*0014*/ 	.byte	0x00, 0xf5, 0x21, 0x00


	//----- nvinfo : EIATTR_KPARAM_INFO
	.align		4
.L_271:
        /*0018*/ 	.byte	0x04, 0x17
        /*001a*/ 	.short	(.L_273 - .L_272)
.L_272:
        /*001c*/ 	.word	0x00000000
        /*0020*/ 	.short	0x000c
        /*0022*/ 	.short	0x004c
        /*0024*/ 	.byte	0x00, 0xf0, 0x11, 0x00


	//----- nvinfo : EIATTR_KPARAM_INFO
	.align		4
.L_273:
        /*0028*/ 	.byte	0x04, 0x17
        /*002a*/ 	.short	(.L_275 - .L_274)
.L_274:
        /*002c*/ 	.word	0x00000000
        /*0030*/ 	.short	0x000b
        /*0032*/ 	.short	0x0048
        /*0034*/ 	.byte	0x00, 0xf0, 0x11, 0x00


	//----- nvinfo : EIATTR_KPARAM_INFO
	.align		4
.L_275:
        /*0038*/ 	.byte	0x04, 0x17
        /*003a*/ 	.short	(.L_277 - .L_276)
.L_276:
        /*003c*/ 	.word	0x00000000
        /*0040*/ 	.short	0x000a
        /*0042*/ 	.short	0x0040
        /*0044*/ 	.byte	0x00, 0xf5, 0x21, 0x00


	//----- nvinfo : EIATTR_KPARAM_INFO
	.align		4
.L_277:
        /*0048*/ 	.byte	0x04, 0x17
        /*004a*/ 	.short	(.L_279 - .L_278)
.L_278:
        /*004c*/ 	.word	0x00000000
        /*0050*/ 	.short	0x0009
        /*0052*/ 	.short	0x0038
        /*0054*/ 	.byte	0x00, 0xf5, 0x21, 0x00


	//----- nvinfo : EIATTR_KPARAM_INFO
	.align		4
.L_279:
        /*0058*/ 	.byte	0x04, 0x17
        /*005a*/ 	.short	(.L_281 - .L_280)
.L_280:
        /*005c*/ 	.word	0x00000000
        /*0060*/ 	.short	0x0008
        /*0062*/ 	.short	0x0034
        /*0064*/ 	.byte	0x00, 0xf0, 0x11, 0x00


	//----- nvinfo : EIATTR_KPARAM_INFO
	.align		4
.L_281:
        /*0068*/ 	.byte	0x04, 0x17
        /*006a*/ 	.short	(.L_283 - .L_282)
.L_282:
        /*006c*/ 	.word	0x00000000
        /*0070*/ 	.short	0x0007
        /*0072*/ 	.short	0x0030
        /*0074*/ 	.byte	0x00, 0xf0, 0x11, 0x00


	//----- nvinfo : EIATTR_KPARAM_INFO
	.align		4
.L_283:
        /*0078*/ 	.byte	0x04, 0x17
        /*007a*/ 	.short	(.L_285 - .L_284)
.L_284:
        /*007c*/ 	.word	0x00000000
        /*0080*/ 	.short	0x0006
        /*0082*/ 	.short	0x0028
        /*0084*/ 	.byte	0x00, 0xf5, 0x21, 0x00


	//----- nvinfo : EIATTR_KPARAM_INFO
	.align		4
.L_285:
        /*0088*/ 	.byte	0x04, 0x17
        /*008a*/ 	.short	(.L_287 - .L_286)
.L_286:
        /*008c*/ 	.word	0x00000000
        /*0090*/ 	.short	0x0005
        /*0092*/ 	.short	0x0020
        /*0094*/ 	.byte	0x00, 0xf5, 0x21, 0x00


	//----- nvinfo : EIATTR_KPARAM_INFO
	.align		4
.L_287:
        /*0098*/ 	.byte	0x04, 0x17
        /*009a*/ 	.short	(.L_289 - .L_288)
.L_288:
        /*009c*/ 	.word	0x00000000
        /*00a0*/ 	.short	0x0004
        /*00a2*/ 	.short	0x001c
        /*00a4*/ 	.byte	0x00, 0xf0, 0x11, 0x00


	//----- nvinfo : EIATTR_KPARAM_INFO
	.align		4
.L_289:
        /*00a8*/ 	.byte	0x04, 0x17
        /*00aa*/ 	.short	(.L_291 - .L_290)
.L_290:
        /*00ac*/ 	.word	0x00000000
        /*00b0*/ 	.short	0x0003
        /*00b2*/ 	.short	0x0018
        /*00b4*/ 	.byte	0x00, 0xf0, 0x11, 0x00


	//----- nvinfo : EIATTR_KPARAM_INFO
	.align		4
.L_291:
        /*00b8*/ 	.byte	0x04, 0x17
        /*00ba*/ 	.short	(.L_293 - .L_292)
.L_292:
        /*00bc*/ 	.word	0x00000000
        /*00c0*/ 	.short	0x0002
        /*00c2*/ 	.short	0x0010
        /*00c4*/ 	.byte	0x00, 0xf5, 0x21, 0x00


	//----- nvinfo : EIATTR_KPARAM_INFO
	.align		4
.L_293:
        /*00c8*/ 	.byte	0x04, 0x17
        /*00ca*/ 	.short	(.L_295 - .L_294)
.L_294:
        /*00cc*/ 	.word	0x00000000
        /*00d0*/ 	.short	0x0001
        /*00d2*/ 	.short	0x0008
        /*00d4*/ 	.byte	0x00, 0xf5, 0x21, 0x00


	//----- nvinfo : EIATTR_KPARAM_INFO
	.align		4
.L_295:
        /*00d8*/ 	.byte	0x04, 0x17
        /*00da*/ 	.short	(.L_297 - .L_296)
.L_296:
        /*00dc*/ 	.word	0x00000000
        /*00e0*/ 	.short	0x0000
        /*00e2*/ 	.short	0x0000
        /*00e4*/ 	.byte	0x00, 0xf0, 0x11, 0x00


	//----- nvinfo : EIATTR_SPARSE_MMA_MASK
	.align		4
.L_297:
        /*00e8*/ 	.byte	0x03, 0x50
        /*00ea*/ 	.short	0x0000


	//----- nvinfo : EIATTR_MAXREG_COUNT
	.align		4
        /*00ec*/ 	.byte	0x03, 0x1b
        /*00ee*/ 	.short	0x00ff


	//----- nvinfo : EIATTR_MERCURY_ISA_VERSION
	.align		4
        /*00f0*/ 	.byte	0x03, 0x5f
        /*00f2*/ 	.short	0x0101


	//----- nvinfo : EIATTR_VRC_CTA_INIT_COUNT
	.align		4
        /*00f4*/ 	.byte	0x02, 0x4a
	.zero		1
	.zero		1


	//----- nvinfo : EIATTR_EXIT_INSTR_OFFSETS
	.align		4
        /*00f8*/ 	.byte	0x04, 0x1c
        /*00fa*/ 	.short	(.L_299 - .L_298)


	//   ....[0]....
.L_298:
        /*00fc*/ 	.word	0x00000070


	//   ....[1]....
        /*0100*/ 	.word	0x00000ad0


	//----- nvinfo : EIATTR_CBANK_PARAM_SIZE
	.align		4
.L_299:
        /*0104*/ 	.byte	0x03, 0x19
        /*0106*/ 	.short	0x0058


	//----- nvinfo : EIATTR_PARAM_CBANK
	.align		4
        /*0108*/ 	.byte	0x04, 0x0a
        /*010a*/ 	.short	(.L_301 - .L_300)
	.align		4
.L_300:
        /*010c*/ 	.word	index@(.nv.constant0.setEBEProductKernel)
        /*0110*/ 	.short	0x0380
        /*0112*/ 	.short	0x0058


	//----- nvinfo : EIATTR_SW_WAR
	.align		4
.L_301:
        /*0114*/ 	.byte	0x04, 0x36
        /*0116*/ 	.short	(.L_303 - .L_302)
.L_302:
        /*0118*/ 	.word	0x00000008
.L_303:


//--------------------- .nv.info.neighborhoodSum3dKernelZ --------------------------
	.section	.nv.info.neighborhoodSum3dKernelZ,"",@"SHT_CUDA_INFO"
	.sectionflags	@""
	.align	4


	//----- nvinfo : EIATTR_CUDA_API_VERSION
	.align		4
        /*0000*/ 	.byte	0x04, 0x37
        /*0002*/ 	.short	(.L_305 - .L_304)
.L_304:
        /*0004*/ 	.word	0x00000082


	//----- nvinfo : EIATTR_KPARAM_INFO
	.align		4
.L_305:
        /*0008*/ 	.byte	0x04, 0x17
        /*000a*/ 	.short	(.L_307 - .L_306)
.L_306:
        /*000c*/ 	.word	0x00000000
        /*0010*/ 	.short	0x000c
        /*0012*/ 	.short	0x0048
        /*0014*/ 	.byte	0x00, 0xf0, 0x11, 0x00


	//----- nvinfo : EIATTR_KPARAM_INFO
	.align		4
.L_307:
        /*0018*/ 	.byte	0x04, 0x17
        /*001a*/ 	.short	(.L_309 - .L_308)
.L_308:
        /*001c*/ 	.word	0x00000000
        /*0020*/ 	.short	0x000b
        /*0022*/ 	.short	0x0044
        /*0024*/ 	.byte	0x00, 0xf0, 0x11, 0x00


	//----- nvinfo : EIATTR_KPARAM_INFO
	.align		4
.L_309:
        /*0028*/ 	.byte	0x04, 0x17
        /*002a*/ 	.short	(.L_311 - .L_310)
.L_310:
        /*002c*/ 	.word	0x00000000
        /*0030*/ 	.short	0x000a
        /*0032*/ 	.short	0x0040
        /*0034*/ 	.byte	0x00, 0xf0, 0x11, 0x00


	//----- nvinfo : EIATTR_KPARAM_INFO
	.align		4
.L_311:
        /*0038*/ 	.byte	0x04, 0x17
        /*003a*/ 	.short	(.L_313 - .L_312)
.L_312:
        /*003c*/ 	.word	0x00000000
        /*0040*/ 	.short	0x0009
        /*0042*/ 	.short	0x0038
        /*0044*/ 	.byte	0x00, 0xf5, 0x21, 0x00


	//----- nvinfo : EIATTR_KPARAM_INFO
	.align		4
.L_313:
        /*0048*/ 	.byte	0x04, 0x17
        /*004a*/ 	.short	(.L_315 - .L_314)
.L_314:
        /*004c*/ 	.word	0x00000000
        /*0050*/ 	.short	0x0008
        /*0052*/ 	.short	0x0034
        /*0054*/ 	.byte	0x00, 0xf0, 0x11, 0x00


	//----- nvinfo : EIATTR_KPARAM_INFO
	.align		4
.L_315:
        /*0058*/ 	.byte	0x04, 0x17
        /*005a*/ 	.short	(.L_317 - .L_316)
.L_316:
        /*005c*/ 	.word	0x00000000
        /*0060*/ 	.short	0x0007
        /*0062*/ 	.short	0x0030
        /*0064*/ 	.byte	0x00, 0xf0, 0x11, 0x00


	//----- nvinfo : EIATTR_KPARAM_INFO
	.align		4
.L_317:
        /*0068*/ 	.byte	0x04, 0x17
        /*006a*/ 	.short	(.L_319 - .L_318)
.L_318:
        /*006c*/ 	.word	0x00000000
        /*0070*/ 	.short	0x0006
        /*0072*/ 	.short	0x0028
        /*0074*/ 	.byte	0x00, 0xf5, 0x21, 0x00


	//----- nvinfo : EIATTR_KPARAM_INFO
	.align		4
.L_319:
        /*0078*/ 	.byte	0x04, 0x17
        /*007a*/ 	.short	(.L_321 - .L_320)
.L_320:
        /*007c*/ 	.word	0x00000000
        /*0080*/ 	.short	0x0005
        /*0082*/ 	.short	0x0020
        /*0084*/ 	.byte	0x00, 0xf5, 0x21, 0x00


	//----- nvinfo : EIATTR_KPARAM_INFO
	.align		4
.L_321:
        /*0088*/ 	.byte	0x04, 0x17
        /*008a*/ 	.short	(.L_323 - .L_322)
.L_322:
        /*008c*/ 	.word	0x00000000
        /*0090*/ 	.short	0x0004
        /*0092*/ 	.short	0x001c
        /*0094*/ 	.byte	0x00, 0xf0, 0x11, 0x00


	//----- nvinfo : EIATTR_KPARAM_INFO
	.align		4
.L_323:
        /*0098*/ 	.byte	0x04, 0x17
        /*009a*/ 	.short	(.L_325 - .L_324)
.L_324:
        /*009c*/ 	.word	0x00000000
        /*00a0*/ 	.short	0x0003
        /*00a2*/ 	.short	0x0018
        /*00a4*/ 	.byte	0x00, 0xf0, 0x11, 0x00


	//----- nvinfo : EIATTR_KPARAM_INFO
	.align		4
.L_325:
        /*00a8*/ 	.byte	0x04, 0x17
        /*00aa*/ 	.short	(.L_327 - .L_326)
.L_326:
        /*00ac*/ 	.word	0x00000000
        /*00b0*/ 	.short	0x0002
        /*00b2*/ 	.short	0x0010
        /*00b4*/ 	.byte	0x00, 0xf5, 0x21, 0x00


	//----- nvinfo : EIATTR_KPARAM_INFO
	.align		4
.L_327:
        /*00b8*/ 	.byte	0x04, 0x17
        /*00ba*/ 	.short	(.L_329 - .L_328)
.L_328:
        /*00bc*/ 	.word	0x00000000
        /*00c0*/ 	.short	0x0001
        /*00c2*/ 	.short	0x0008
        /*00c4*/ 	.byte	0x00, 0xf5, 0x21, 0x00


	//----- nvinfo : EIATTR_KPARAM_INFO
	.align		4
.L_329:
        /*00c8*/ 	.byte	0x04, 0x17
        /*00ca*/ 	.short	(.L_331 - .L_330)
.L_330:
        /*00cc*/ 	.word	0x00000000
        /*00d0*/ 	.short	0x0000
        /*00d2*/ 	.short	0x0000
        /*00d4*/ 	.byte	0x00, 0xf0, 0x11, 0x00


	//----- nvinfo : EIATTR_SPARSE_MMA_MASK
	.align		4
.L_331:
        /*00d8*/ 	.byte	0x03, 0x50
        /*00da*/ 	.short	0x0000


	//----- nvinfo : EIATTR_MAXREG_COUNT
	.align		4
        /*00dc*/ 	.byte	0x03, 0x1b
        /*00de*/ 	.short	0x00ff


	//----- nvinfo : EIATTR_MERCURY_ISA_VERSION
	.align		4
        /*00e0*/ 	.byte	0x03, 0x5f
        /*00e2*/ 	.short	0x0101


	//----- nvinfo : EIATTR_VRC_CTA_INIT_COUNT
	.align		4
        /*00e4*/ 	.byte	0x02, 0x4a
	.zero		1
	.zero		1


	//----- nvinfo : EIATTR_EXIT_INSTR_OFFSETS
	.align		4
        /*00e8*/ 	.byte	0x04, 0x1c
        /*00ea*/ 	.short	(.L_333 - .L_332)


	//   ....[0]....
.L_332:
        /*00ec*/ 	.word	0x00000070


	//   ....[1]....
        /*00f0*/ 	.word	0x00001ce0


	//   ....[2]....
        /*00f4*/ 	.word	0x00001e70


	//   ....[3]....
        /*00f8*/ 	.word	0x00002c10


	//   ....[4]....
        /*00fc*/ 	.word	0x00002e80


	//----- nvinfo : EIATTR_CBANK_PARAM_SIZE
	.align		4
.L_333:
        /*0100*/ 	.byte	0x03, 0x19
        /*0102*/ 	.short	0x004c


	//----- nvinfo : EIATTR_PARAM_CBANK
	.align		4
        /*0104*/ 	.byte	0x04, 0x0a
        /*0106*/ 	.short	(.L_335 - .L_334)
	.align		4
.L_334:
        /*0108*/ 	.word	index@(.nv.constant0.neighborhoodSum3dKernelZ)
        /*010c*/ 	.short	0x0380
        /*010e*/ 	.short	0x004c


	//----- nvinfo : EIATTR_SW_WAR
	.align		4
.L_335:
        /*0110*/ 	.byte	0x04, 0x36
        /*0112*/ 	.short	(.L_337 - .L_336)
.L_336:
        /*0114*/ 	.word	0x00000008
.L_337:


//--------------------- .nv.info.neighborhoodSum3dKernelY --------------------------
	.section	.nv.info.neighborhoodSum3dKernelY,"",@"SHT_CUDA_INFO"
	.sectionflags	@""
	.align	4


	//----- nvinfo : EIATTR_CUDA_API_VERSION
	.align		4
        /*0000*/ 	.byte	0x04, 0x37
        /*0002*/ 	.short	(.L_339 - .L_338)
.L_338:
        /*0004*/ 	.word	0x00000082


	//----- nvinfo : EIATTR_KPARAM_INFO
	.align		4
.L_339:
        /*0008*/ 	.byte	0x04, 0x17
        /*000a*/ 	.short	(.L_341 - .L_340)
.L_340:
        /*000c*/ 	.word	0x00000000
        /*0010*/ 	.short	0x000b
        /*0012*/ 	.short	0x0044
        /*0014*/ 	.byte	0x00, 0xf0, 0x11, 0x00


	//----- nvinfo : EIATTR_KPARAM_INFO
	.align		4
.L_341:
        /*0018*/ 	.byte	0x04, 0x17
        /*001a*/ 	.short	(.L_343 - .L_342)
.L_342:
        /*001c*/ 	.word	0x00000000
        /*0020*/ 	.short	0x000a
        /*0022*/ 	.short	0x0040
        /*0024*/ 	.byte	0x00, 0xf0, 0x11, 0x00


	//----- nvinfo : EIATTR_KPARAM_INFO
	.align		4
.L_343:
        /*0028*/ 	.byte	0x04, 0x17
        /*002a*/ 	.short	(.L_345 - .L_344)
.L_344:
        /*002c*/ 	.word	0x00000000
        /*0030*/ 	.short	0x0009
        /*0032*/ 	.short	0x0038
        /*0034*/ 	.byte	0x00, 0xf5, 0x21, 0x00


	//----- nvinfo : EIATTR_KPARAM_INFO
	.align		4
.L_345:
        /*0038*/ 	.byte	0x04, 0x17
        /*003a*/ 	.short	(.L_347 - .L_346)
.L_346:
        /*003c*/ 	.word	0x00000000
        /*0040*/ 	.short	0x0008
        /*0042*/ 	.short	0x0034
        /*0044*/ 	.byte	0x00, 0xf0, 0x11, 0x00


	//----- nvinfo : EIATTR_KPARAM_INFO
	.align		4
.L_347:
        /*0048*/ 	.byte	0x04, 0x17
        /*004a*/ 	.short	(.L_349 - .L_348)
.L_348:
        /*004c*/ 	.word	0x00000000
        /*0050*/ 	.short	0x0007
        /*0052*/ 	.short	0x0030
        /*0054*/ 	.byte	0x00, 0xf0, 0x11, 0x00


	//----- nvinfo : EIATTR_KPARAM_INFO
	.align		4
.L_349:
        /*0058*/ 	.byte	0x04, 0x17
        /*005a*/ 	.short	(.L_351 - .L_350)
.L_350:
        /*005c*/ 	.word	0x00000000
        /*0060*/ 	.short	0x0006
        /*0062*/ 	.short	0x0028
        /*0064*/ 	.byte	0x00, 0xf5, 0x21, 0x00


	//----- nvinfo : EIATTR_KPARAM_INFO
	.align		4
.L_351:
        /*0068*/ 	.byte	0x04, 0x17
        /*006a*/ 	.short	(.L_353 - .L_352)
.L_352:
        /*006c*/ 	.word	0x00000000
        /*0070*/ 	.short	0x0005
        /*0072*/ 	.short	0x0020
        /*0074*/ 	.byte	0x00, 0xf5, 0x21, 0x00


	//----- nvinfo : EIATTR_KPARAM_INFO
	.align		4
.L_353:
        /*0078*/ 	.byte	0x04, 0x17
        /*007a*/ 	.short	(.L_355 - .L_354)
.L_354:
        /*007c*/ 	.word	0x00000000
        /*0080*/ 	.short	0x0004
        /*0082*/ 	.short	0x001c
        /*0084*/ 	.byte	0x00, 0xf0, 0x11, 0x00


	//----- nvinfo : EIATTR_KPARAM_INFO
	.align		4
.L_355:
        /*0088*/ 	.byte	0x04, 0x17
        /*008a*/ 	.short	(.L_357 - .L_356)
.L_356:
        /*008c*/ 	.word	0x00000000
        /*0090*/ 	.short	0x0003
        /*0092*/ 	.short	0x0018
        /*0094*/ 	.byte	0x00, 0xf0, 0x11, 0x00


	//----- nvinfo : EIATTR_KPARAM_INFO
	.align		4
.L_357:
        /*0098*/ 	.byte	0x04, 0x17
        /*009a*/ 	.short	(.L_359 - .L_358)
.L_358:
        /*009c*/ 	.word	0x00000000
        /*00a0*/ 	.short	0x0002
        /*00a2*/ 	.short	0x0010
        /*00a4*/ 	.byte	0x00, 0xf5, 0x21, 0x00


	//----- nvinfo : EIATTR_KPARAM_INFO
	.align		4
.L_359:
        /*00a8*/ 	.byte	0x04, 0x17
        /*00aa*/ 	.short	(.L_361 - .L_360)
.L_360:
        /*00ac*/ 	.word	0x00000000
        /*00b0*/ 	.short	0x0001
        /*00b2*/ 	.short	0x0008
        /*00b4*/ 	.byte	0x00, 0xf5, 0x21, 0x00


	//----- nvinfo : EIATTR_KPARAM_INFO
	.align		4
.L_361:
        /*00b8*/ 	.byte	0x04, 0x17
        /*00ba*/ 	.short	(.L_363 - .L_362)
.L_362:
        /*00bc*/ 	.word	0x00000000
        /*00c0*/ 	.short	0x0000
        /*00c2*/ 	.short	0x0000
        /*00c4*/ 	.byte	0x00, 0xf0, 0x11, 0x00


	//----- nvinfo : EIATTR_SPARSE_MMA_MASK
	.align		4
.L_363:
        /*00c8*/ 	.byte	0x03, 0x50
        /*00ca*/ 	.short	0x0000


	//----- nvinfo : EIATTR_MAXREG_COUNT
	.align		4
        /*00cc*/ 	.byte	0x03, 0x1b
        /*00ce*/ 	.short	0x00ff


	//----- nvinfo : EIATTR_MERCURY_ISA_VERSION
	.align		4
        /*00d0*/ 	.byte	0x03, 0x5f
        /*00d2*/ 	.short	0x0101


	//----- nvinfo : EIATTR_VRC_CTA_INIT_COUNT
	.align		4
        /*00d4*/ 	.byte	0x02, 0x4a
	.zero		1
	.zero		1


	//----- nvinfo : EIATTR_EXIT_INSTR_OFFSETS
	.align		4
        /*00d8*/ 	.byte	0x04, 0x1c
        /*00da*/ 	.short	(.L_365 - .L_364)


	//   ....[0]....
.L_364:
        /*00dc*/ 	.word	0x00000070


	//   ....[1]....
        /*00e0*/ 	.word	0x00001930


	//   ....[2]....
        /*00e4*/ 	.word	0x00001aa0


	//   ....[3]....
        /*00e8*/ 	.word	0x00002850


	//   ....[4]....
        /*00ec*/ 	.word	0x00002aa0


	//----- nvinfo : EIATTR_CBANK_PARAM_SIZE
	.align		4
.L_365:
        /*00f0*/ 	.byte	0x03, 0x19
        /*00f2*/ 	.short	0x0048


	//----- nvinfo : EIATTR_PARAM_CBANK
	.align		4
        /*00f4*/ 	.byte	0x04, 0x0a
        /*00f6*/ 	.short	(.L_367 - .L_366)
	.align		4
.L_366:
        /*00f8*/ 	.word	index@(.nv.constant0.neighborhoodSum3dKernelY)
        /*00fc*/ 	.short	0x0380
        /*00fe*/ 	.short	0x0048


	//----- nvinfo : EIATTR_SW_WAR
	.align		4
.L_367:
        /*0100*/ 	.byte	0x04, 0x36
        /*0102*/ 	.short	(.L_369 - .L_368)
.L_368:
        /*0104*/ 	.word	0x00000008
.L_369:


//--------------------- .nv.info.neighborhoodSum3dKernelX --------------------------
	.section	.nv.info.neighborhoodSum3dKernelX,"",@"SHT_CUDA_INFO"
	.sectionflags	@""
	.align	4


	//----- nvinfo : EIATTR_CUDA_API_VERSION
	.align		4
        /*0000*/ 	.byte	0x04, 0x37
        /*0002*/ 	.short	(.L_371 - .L_370)
.L_370:
        /*0004*/ 	.word	0x00000082


	//----- nvinfo : EIATTR_KPARAM_INFO
	.align		4
.L_371:
        /*0008*/ 	.byte	0x04, 0x17
        /*000a*/ 	.short	(.L_373 - .L_372)
.L_372:
        /*000c*/ 	.word	0x00000000
        /*0010*/ 	.short	0x000b
        /*0012*/ 	.short	0x0044
        /*0014*/ 	.byte	0x00, 0xf0, 0x11, 0x00


	//----- nvinfo : EIATTR_KPARAM_INFO
	.align		4
.L_373:
        /*0018*/ 	.byte	0x04, 0x17
        /*001a*/ 	.short	(.L_375 - .L_374)
.L_374:
        /*001c*/ 	.word	0x00000000
        /*0020*/ 	.short	0x000a
        /*0022*/ 	.short	0x0040
        /*0024*/ 	.byte	0x00, 0xf0, 0x11, 0x00


	//----- nvinfo : EIATTR_KPARAM_INFO
	.align		4
.L_375:
        /*0028*/ 	.byte	0x04, 0x17
        /*002a*/ 	.short	(.L_377 - .L_376)
.L_376:
        /*002c*/ 	.word	0x00000000
        /*0030*/ 	.short	0x0009
        /*0032*/ 	.short	0x0038
        /*0034*/ 	.byte	0x00, 0xf5, 0x21, 0x00


	//----- nvinfo : EIATTR_KPARAM_INFO
	.align		4
.L_377:
        /*0038*/ 	.byte	0x04, 0x17
        /*003a*/ 	.short	(.L_379 - .L_378)
.L_378:
        /*003c*/ 	.word	0x00000000
        /*0040*/ 	.short	0x0008
        /*0042*/ 	.short	0x0034
        /*0044*/ 	.byte	0x00, 0xf0, 0x11, 0x00


	//----- nvinfo : EIATTR_KPARAM_INFO
	.align		4
.L_379:
        /*0048*/ 	.byte	0x04, 0x17
        /*004a*/ 	.short	(.L_381 - .L_380)
.L_380:
        /*004c*/ 	.word	0x00000000
        /*0050*/ 	.short	0x0007
        /*0052*/ 	.short	0x0030
        /*0054*/ 	.byte	0x00, 0xf0, 0x11, 0x00


	//----- nvinfo : EIATTR_KPARAM_INFO
	.align		4
.L_381:
        /*0058*/ 	.byte	0x04, 0x17
        /*005a*/ 	.short	(.L_383 - .L_382)
.L_382:
        /*005c*/ 	.word	0x00000000
        /*0060*/ 	.short	0x0006
        /*0062*/ 	.short	0x0028
        /*0064*/ 	.byte	0x00, 0xf5, 0x21, 0x00


	//----- nvinfo : EIATTR_KPARAM_INFO
	.align		4
.L_383:
        /*0068*/ 	.byte	0x04, 0x17
        /*006a*/ 	.short	(.L_385 - .L_384)
.L_384:
        /*006c*/ 	.word	0x00000000
        /*0070*/ 	.short	0x0005
        /*0072*/ 	.short	0x0020
        /*0074*/ 	.byte	0x00, 0xf5, 0x21, 0x00


	//----- nvinfo : EIATTR_KPARAM_INFO
	.align		4
.L_385:
        /*0078*/ 	.byte	0x04, 0x17
        /*007a*/ 	.short	(.L_387 - .L_386)
.L_386:
        /*007c*/ 	.word	0x00000000
        /*0080*/ 	.short	0x0004
        /*0082*/ 	.short	0x001c
        /*0084*/ 	.byte	0x00, 0xf0, 0x11, 0x00


	//----- nvinfo : EIATTR_KPARAM_INFO
	.align		4
.L_387:
        /*0088*/ 	.byte	0x04, 0x17
        /*008a*/ 	.short	(.L_389 - .L_388)
.L_388:
        /*008c*/ 	.word	0x00000000
        /*0090*/ 	.short	0x0003
        /*0092*/ 	.short	0x0018
        /*0094*/ 	.byte	0x00, 0xf0, 0x11, 0x00


	//----- nvinfo : EIATTR_KPARAM_INFO
	.align		4
.L_389:
        /*0098*/ 	.byte	0x04, 0x17
        /*009a*/ 	.short	(.L_391 - .L_390)
.L_390:
        /*009c*/ 	.word	0x00000000
        /*00a0*/ 	.short	0x0002
        /*00a2*/ 	.short	0x0010
        /*00a4*/ 	.byte	0x00, 0xf5, 0x21, 0x00


	//----- nvinfo : EIATTR_KPARAM_INFO
	.align		4
.L_391:
        /*00a8*/ 	.byte	0x04, 0x17
        /*00aa*/ 	.short	(.L_393 - .L_392)
.L_392:
        /*00ac*/ 	.word	0x00000000
        /*00b0*/ 	.short	0x0001
        /*00b2*/ 	.short	0x0008
        /*00b4*/ 	.byte	0x00, 0xf5, 0x21, 0x00


	//----- nvinfo : EIATTR_KPARAM_INFO
	.align		4
.L_393:
        /*00b8*/ 	.byte	0x04, 0x17
        /*00ba*/ 	.short	(.L_395 - .L_394)
.L_394:
        /*00bc*/ 	.word	0x00000000
        /*00c0*/ 	.short	0x0000
        /*00c2*/ 	.short	0x0000
        /*00c4*/ 	.byte	0x00, 0xf0, 0x11, 0x00


	//----- nvinfo : EIATTR_SPARSE_MMA_MASK
	.align		4
.L_395:
        /*00c8*/ 	.byte	0x03, 0x50
        /*00ca*/ 	.short	0x0000


	//----- nvinfo : EIATTR_MAXREG_COUNT
	.align		4
        /*00cc*/ 	.byte	0x03, 0x1b
        /*00ce*/ 	.short	0x00ff


	//----- nvinfo : EIATTR_MERCURY_ISA_VERSION
	.align		4
        /*00d0*/ 	.byte	0x03, 0x5f
        /*00d2*/ 	.short	0x0101


	//----- nvinfo : EIATTR_VRC_CTA_INIT_COUNT
	.align		4
        /*00d4*/ 	.byte	0x02, 0x4a
	.zero		1
	.zero		1


	//----- nvinfo : EIATTR_EXIT_INSTR_OFFSETS
	.align		4
        /*00d8*/ 	.byte	0x04, 0x1c
        /*00da*/ 	.short	(.L_397 - .L_396)


	//   ....[0]....
.L_396:
        /*00dc*/ 	.word	0x00000070


	//   ....[1]....
        /*00e0*/ 	.word	0x00001cf0


	//   ....[2]....
        /*00e4*/ 	.word	0x00001e80


	//   ....[3]....
        /*00e8*/ 	.word	0x00002e10


	//   ....[4]....
        /*00ec*/ 	.word	0x00003090


	//----- nvinfo : EIATTR_CBANK_PARAM_SIZE
	.align		4
.L_397:
        /*00f0*/ 	.byte	0x03, 0x19
        /*00f2*/ 	.short	0x0048


	//----- nvinfo : EIATTR_PARAM_CBANK
	.align		4
        /*00f4*/ 	.byte	0x04, 0x0a
        /*00f6*/ 	.short	(.L_399 - .L_398)
	.align		4
.L_398:
        /*00f8*/ 	.word	index@(.nv.constant0.neighborhoodSum3dKernelX)
        /*00fc*/ 	.short	0x0380
        /*00fe*/ 	.short	0x0048


	//----- nvinfo : EIATTR_SW_WAR
	.align		4
.L_399:
        /*0100*/ 	.byte	0x04, 0x36
        /*0102*/ 	.short	(.L_401 - .L_400)
.L_400:
        /*0104*/ 	.word	0x00000008
.L_401:


//--------------------- .nv.info.batchGradients2d --------------------------
	.section	.nv.info.batchGradients2d,"",@"SHT_CUDA_INFO"
	.sectionflags	@""
	.align	4


	//----- nvinfo : EIATTR_CUDA_API_VERSION
	.align		4
        /*0000*/ 	.byte	0x04, 0x37
        /*0002*/ 	.short	(.L_403 - .L_402)
.L_402:
        /*0004*/ 	.word	0x00000082


	//----- nvinfo : EIATTR_KPARAM_INFO
	.align		4
.L_403:
        /*0008*/ 	.byte	0x04, 0x17
        /*000a*/ 	.short	(.L_405 - .L_404)
.L_404:
        /*000c*/ 	.word	0x00000000
        /*0010*/ 	.short	0x000e
        /*0012*/ 	.short	0x0058
        /*0014*/ 	.byte	0x00, 0xf0, 0x21, 0x00


	//----- nvinfo : EIATTR_KPARAM_INFO
	.align		4
.L_405:
        /*0018*/ 	.byte	0x04, 0x17
        /*001a*/ 	.short	(.L_407 - .L_406)
.L_406:
        /*001c*/ 	.word	0x00000000
        /*0020*/ 	.short	0x000d
        /*0022*/ 	.short	0x0050
        /*0024*/ 	.byte	0x00, 0xf5, 0x21, 0x00


	//----- nvinfo : EIATTR_KPARAM_INFO
	.align		4
.L_407:
        /*0028*/ 	.byte	0x04, 0x17
        /*002a*/ 	.short	(.L_409 - .L_408)
.L_408:
        /*002c*/ 	.word	0x00000000
        /*0030*/ 	.short	0x000c
        /*0032*/ 	.short	0x004c
        /*0034*/ 	.byte	0x00, 0xf0, 0x11, 0x00


	//----- nvinfo : EIATTR_KPARAM_INFO
	.align		4
.L_409:
        /*0038*/ 	.byte	0x04, 0x17
        /*003a*/ 	.short	(.L_411 - .L_410)
.L_410:
        /*003c*/ 	.word	0x00000000
        /*0040*/ 	.short	0x000b
        /*0042*/ 	.short	0x0048
        /*0044*/ 	.byte	0x00, 0xf0, 0x11, 0x00


	//----- nvinfo : EIATTR_KPARAM_INFO
	.align		4
.L_411:
        /*0048*/ 	.byte	0x04, 0x17
        /*004a*/ 	.short	(.L_413 - .L_412)
.L_412:
        /*004c*/ 	.word	0x00000000
        /*0050*/ 	.short	0x000a
        /*0052*/ 	.short	0x0040
        /*0054*/ 	.byte	0x00, 0xf5, 0x21, 0x00


	//----- nvinfo : EIATTR_KPARAM_INFO
	.align		4
.L_413:
        /*0058*/ 	.byte	0x04, 0x17
        /*005a*/ 	.short	(.L_415 - .L_414)
.L_414:
        /*005c*/ 	.word	0x00000000
        /*0060*/ 	.short	0x0009
        /*0062*/ 	.short	0x0038
        /*0064*/ 	.byte	0x00, 0xf5, 0x21, 0x00


	//----- nvinfo : EIATTR_KPARAM_INFO
	.align		4
.L_415:
        /*0068*/ 	.byte	0x04, 0x17
        /*006a*/ 	.short	(.L_417 - .L_416)
.L_416:
        /*006c*/ 	.word	0x00000000
        /*0070*/ 	.short	0x0008
        /*0072*/ 	.short	0x0034
        /*0074*/ 	.byte	0x00, 0xf0, 0x11, 0x00


	//----- nvinfo : EIATTR_KPARAM_INFO
	.align		4
.L_417:
        /*0078*/ 	.byte	0x04, 0x17
        /*007a*/ 	.short	(.L_419 - .L_418)
.L_418:
        /*007c*/ 	.word	0x00000000
        /*0080*/ 	.short	0x0007
        /*0082*/ 	.short	0x0030
        /*0084*/ 	.byte	0x00, 0xf0, 0x11, 0x00


	//----- nvinfo : EIATTR_KPARAM_INFO
	.align		4
.L_419:
        /*0088*/ 	.byte	0x04, 0x17
        /*008a*/ 	.short	(.L_421 - .L_420)
.L_420:
        /*008c*/ 	.word	0x00000000
        /*0090*/ 	.short	0x0006
        /*0092*/ 	.short	0x0028
        /*0094*/ 	.byte	0x00, 0xf5, 0x21, 0x00


	//----- nvinfo : EIATTR_KPARAM_INFO
	.align		4
.L_421:
        /*0098*/ 	.byte	0x04, 0x17
        /*009a*/ 	.short	(.L_423 - .L_422)
.L_422:
        /*009c*/ 	.word	0x00000000
        /*00a0*/ 	.short	0x0005
        /*00a2*/ 	.short	0x0020
        /*00a4*/ 	.byte	0x00, 0xf5, 0x21, 0x00


	//----- nvinfo : EIATTR_KPARAM_INFO
	.align		4
.L_423:
        /*00a8*/ 	.byte	0x04, 0x17
        /*00aa*/ 	.short	(.L_425 - .L_424)
.L_424:
        /*00ac*/ 	.word	0x00000000
        /*00b0*/ 	.short	0x0004
        /*00b2*/ 	.short	0x001c
        /*00b4*/ 	.byte	0x00, 0xf0, 0x11, 0x00


	//----- nvinfo : EIATTR_KPARAM_INFO
	.align		4
.L_425:
        /*00b8*/ 	.byte	0x04, 0x17
        /*00ba*/ 	.short	(.L_427 - .L_426)
.L_426:
        /*00bc*/ 	.word	0x00000000
        /*00c0*/ 	.short	0x0003
        /*00c2*/ 	.short	0x0018
        /*00c4*/ 	.byte	0x00, 0xf0, 0x11, 0x00


	//----- nvinfo : EIATTR_KPARAM_INFO
	.align		4
.L_427:
        /*00c8*/ 	.byte	0x04, 0x17
        /*00ca*/ 	.short	(.L_429 - .L_428)
.L_428:
        /*00cc*/ 	.word	0x00000000
        /*00d0*/ 	.short	0x0002
        /*00d2*/ 	.short	0x0010
        /*00d4*/ 	.byte	0x00, 0xf5, 0x21, 0x00


	//----- nvinfo : EIATTR_KPARAM_INFO
	.align		4
.L_429:
        /*00d8*/ 	.byte	0x04, 0x17
        /*00da*/ 	.short	(.L_431 - .L_430)
.L_430:
        /*00dc*/ 	.word	0x00000000
        /*00e0*/ 	.short	0x0001
        /*00e2*/ 	.short	0x0008
        /*00e4*/ 	.byte	0x00, 0xf5, 0x21, 0x00


	//----- nvinfo : EIATTR_KPARAM_INFO
	.align		4
.L_431:
        /*00e8*/ 	.byte	0x04, 0x17
        /*00ea*/ 	.short	(.L_433 - .L_432)
.L_432:
        /*00ec*/ 	.word	0x00000000
        /*00f0*/ 	.short	0x0000
        /*00f2*/ 	.short	0x0000
        /*00f4*/ 	.byte	0x00, 0xf0, 0x11, 0x00


	//----- nvinfo : EIATTR_SPARSE_MMA_MASK
	.align		4
.L_433:
        /*00f8*/ 	.byte	0x03, 0x50
        /*00fa*/ 	.short	0x0000


	//----- nvinfo : EIATTR_MAXREG_COUNT
	.align		4
        /*00fc*/ 	.byte	0x03, 0x1b
        /*00fe*/ 	.short	0x00ff


	//----- nvinfo : EIATTR_MERCURY_ISA_VERSION
	.align		4
        /*0100*/ 	.byte	0x03, 0x5f
        /*0102*/ 	.short	0x0101


	//----- nvinfo : EIATTR_VRC_CTA_INIT_COUNT
	.align		4
        /*0104*/ 	.byte	0x02, 0x4a
	.zero		1
	.zero		1


	//----- nvinfo : EIATTR_EXIT_INSTR_OFFSETS
	.align		4
        /*0108*/ 	.byte	0x04, 0x1c
        /*010a*/ 	.short	(.L_435 - .L_434)


	//   ....[0]....
.L_434:
        /*010c*/ 	.word	0x00000070


	//   ....[1]....
        /*0110*/ 	.word	0x00000940


	//   ....[2]....
        /*0114*/ 	.word	0x00000fc0


	//   ....[3]....
        /*0118*/ 	.word	0x00001570


	//----- nvinfo : EIATTR_CRS_STACK_SIZE
	.align		4
.L_435:
        /*011c*/ 	.byte	0x04, 0x1e
        /*011e*/ 	.short	(.L_437 - .L_436)
.L_436:
        /*0120*/ 	.word	0x00000000


	//----- nvinfo : EIATTR_CBANK_PARAM_SIZE
	.align		4
.L_437:
        /*0124*/ 	.byte	0x03, 0x19
        /*0126*/ 	.short	0x0060


	//----- nvinfo : EIATTR_PARAM_CBANK
	.align		4
        /*0128*/ 	.byte	0x04, 0x0a
        /*012a*/ 	.short	(.L_439 - .L_438)
	.align		4
.L_438:
        /*012c*/ 	.word	index@(.nv.constant0.batchGradients2d)
        /*0130*/ 	.short	0x0380
        /*0132*/ 	.short	0x0060


	//----- nvinfo : EIATTR_SW_WAR
	.align		4
.L_439:
        /*0134*/ 	.byte	0x04, 0x36
        /*0136*/ 	.short	(.L_441 - .L_440)
.L_440:
        /*0138*/ 	.word	0x00000008
.L_441:


//--------------------- .nv.info.batchGradients3d --------------------------
	.section	.nv.info.batchGradients3d,"",@"SHT_CUDA_INFO"
	.sectionflags	@""
	.align	4


	//----- nvinfo : EIATTR_CUDA_API_VERSION
	.align		4
        /*0000*/ 	.byte	0x04, 0x37
        /*0002*/ 	.short	(.L_443 - .L_442)
.L_442:
        /*0004*/ 	.word	0x00000082


	//----- nvinfo : EIATTR_KPARAM_INFO
	.align		4
.L_443:
        /*0008*/ 	.byte	0x04, 0x17
        /*000a*/ 	.short	(.L_445 - .L_444)
.L_444:
        /*000c*/ 	.word	0x00000000
        /*0010*/ 	.short	0x0012
        /*0012*/ 	.short	0x0070
        /*0014*/ 	.byte	0x00, 0xf0, 0x21, 0x00


	//----- nvinfo : EIATTR_KPARAM_INFO
	.align		4
.L_445:
        /*0018*/ 	.byte	0x04, 0x17
        /*001a*/ 	.short	(.L_447 - .L_446)
.L_446:
        /*001c*/ 	.word	0x00000000
        /*0020*/ 	.short	0x0011
        /*0022*/ 	.short	0x0068
        /*0024*/ 	.byte	0x00, 0xf5, 0x21, 0x00


	//----- nvinfo : EIATTR_KPARAM_INFO
	.align		4
.L_447:
        /*0028*/ 	.byte	0x04, 0x17
        /*002a*/ 	.short	(.L_449 - .L_448)
.L_448:
        /*002c*/ 	.word	0x00000000
        /*0030*/ 	.short	0x0010
        /*0032*/ 	.short	0x0064
        /*0034*/ 	.byte	0x00, 0xf0, 0x11, 0x00


	//----- nvinfo : EIATTR_KPARAM_INFO
	.align		4
.L_449:
        /*0038*/ 	.byte	0x04, 0x17
        /*003a*/ 	.short	(.L_451 - .L_450)
.L_450:
        /*003c*/ 	.word	0x00000000
        /*0040*/ 	.short	0x000f
        /*0042*/ 	.short	0x0060
        /*0044*/ 	.byte	0x00, 0xf0, 0x11, 0x00


	//----- nvinfo : EIATTR_KPARAM_INFO
	.align		4
.L_451:
        /*0048*/ 	.byte	0x04, 0x17
        /*004a*/ 	.short	(.L_453 - .L_452)
.L_452:
        /*004c*/ 	.word	0x00000000
        /*0050*/ 	.short	0x000e
        /*0052*/ 	.short	0x0058
        /*0054*/ 	.byte	0x00, 0xf5, 0x21, 0x00


	//----- nvinfo : EIATTR_KPARAM_INFO
	.align		4
.L_453:
        /*0058*/ 	.byte	0x04, 0x17
        /*005a*/ 	.short	(.L_455 - .L_454)
.L_454:
        /*005c*/ 	.word	0x00000000
        /*0060*/ 	.short	0x000d
        /*0062*/ 	.short	0x0050
        /*0064*/ 	.byte	0x00, 0xf5, 0x21, 0x00


	//----- nvinfo : EIATTR_KPARAM_INFO
	.align		4
.L_455:
        /*0068*/ 	.byte	0x04, 0x17
        /*006a*/ 	.short	(.L_457 - .L_456)
.L_456:
        /*006c*/ 	.word	0x00000000
        /*0070*/ 	.short	0x000c
        /*0072*/ 	.short	0x004c
        /*0074*/ 	.byte	0x00, 0xf0, 0x11, 0x00


	//----- nvinfo : EIATTR_KPARAM_INFO
	.align		4
.L_457:
        /*0078*/ 	.byte	0x04, 0x17
        /*007a*/ 	.short	(.L_459 - .L_458)
.L_458:
        /*007c*/ 	.word	0x00000000
        /*0080*/ 	.short	0x000b
        /*0082*/ 	.short	0x0048
        /*0084*/ 	.byte	0x00, 0xf0, 0x11, 0x00


	//----- nvinfo : EIATTR_KPARAM_INFO
	.align		4
.L_459:
        /*0088*/ 	.byte	0x04, 0x17
        /*008a*/ 	.short	(.L_461 - .L_460)
.L_460:
        /*008c*/ 	.word	0x00000000
        /*0090*/ 	.short	0x000a
        /*0092*/ 	.short	0x0040
        /*0094*/ 	.byte	0x00, 0xf5, 0x21, 0x00


	//----- nvinfo : EIATTR_KPARAM_INFO
	.align		4
.L_461:
        /*0098*/ 	.byte	0x04, 0x17
        /*009a*/ 	.short	(.L_463 - .L_462)
.L_462:
        /*009c*/ 	.word	0x00000000
        /*00a0*/ 	.short	0x0009
        /*00a2*/ 	.short	0x0038
        /*00a4*/ 	.byte	0x00, 0xf5, 0x21, 0x00


	//----- nvinfo : EIATTR_KPARAM_INFO
	.align		4
.L_463:
        /*00a8*/ 	.byte	0x04, 0x17
        /*00aa*/ 	.short	(.L_465 - .L_464)
.L_464:
        /*00ac*/ 	.word	0x00000000
        /*00b0*/ 	.short	0x0008
        /*00b2*/ 	.short	0x0034
        /*00b4*/ 	.byte	0x00, 0xf0, 0x11, 0x00


	//----- nvinfo : EIATTR_KPARAM_INFO
	.align		4
.L_465:
        /*00b8*/ 	.byte	0x04, 0x17
        /*00ba*/ 	.short	(.L_467 - .L_466)
.L_466:
        /*00bc*/ 	.word	0x00000000
        /*00c0*/ 	.short	0x0007
        /*00c2*/ 	.short	0x0030
        /*00c4*/ 	.byte	0x00, 0xf0, 0x11, 0x00


	//----- nvinfo : EIATTR_KPARAM_INFO
	.align		4
.L_467:
        /*00c8*/ 	.byte	0x04, 0x17
        /*00ca*/ 	.short	(.L_469 - .L_468)
.L_468:
        /*00cc*/ 	.word	0x00000000
        /*00d0*/ 	.short	0x0006
        /*00d2*/ 	.short	0x0028
        /*00d4*/ 	.byte	0x00, 0xf5, 0x21, 0x00


	//----- nvinfo : EIATTR_KPARAM_INFO
	.align		4
.L_469:
        /*00d8*/ 	.byte	0x04, 0x17
        /*00da*/ 	.short	(.L_471 - .L_470)
.L_470:
        /*00dc*/ 	.word	0x00000000
        /*00e0*/ 	.short	0x0005
        /*00e2*/ 	.short	0x0020
        /*00e4*/ 	.byte	0x00, 0xf5, 0x21, 0x00


	//----- nvinfo : EIATTR_KPARAM_INFO
	.align		4
.L_471:
        /*00e8*/ 	.byte	0x04, 0x17
        /*00ea*/ 	.short	(.L_473 - .L_472)
.L_472:
        /*00ec*/ 	.word	0x00000000
        /*00f0*/ 	.short	0x0004
        /*00f2*/ 	.short	0x001c
        /*00f4*/ 	.byte	0x00, 0xf0, 0x11, 0x00


	//----- nvinfo : EIATTR_KPARAM_INFO
	.align		4
.L_473:
        /*00f8*/ 	.byte	0x04, 0x17
        /*00fa*/ 	.short	(.L_475 - .L_474)
.L_474:
        /*00fc*/ 	.word	0x00000000
        /*0100*/ 	.short	0x0003
        /*0102*/ 	.short	0x0018
        /*0104*/ 	.byte	0x00, 0xf0, 0x11, 0x00


	//----- nvinfo : EIATTR_KPARAM_INFO
	.align		4
.L_475:
        /*0108*/ 	.byte	0x04, 0x17
        /*010a*/ 	.short	(.L_477 - .L_476)
.L_476:
        /*010c*/ 	.word	0x00000000
        /*0110*/ 	.short	0x0002
        /*0112*/ 	.short	0x0010
        /*0114*/ 	.byte	0x00, 0xf5, 0x21, 0x00


	//----- nvinfo : EIATTR_KPARAM_INFO
	.align		4
.L_477:
        /*0118*/ 	.byte	0x04, 0x17
        /*011a*/ 	.short	(.L_479 - .L_478)
.L_478:
        /*011c*/ 	.word	0x00000000
        /*0120*/ 	.short	0x0001
        /*0122*/ 	.short	0x0008
        /*0124*/ 	.byte	0x00, 0xf5, 0x21, 0x00


	//----- nvinfo : EIATTR_KPARAM_INFO
	.align		4
.L_479:
        /*0128*/ 	.byte	0x04, 0x17
        /*012a*/ 	.short	(.L_481 - .L_480)
.L_480:
        /*012c*/ 	.word	0x00000000
        /*0130*/ 	.short	0x0000
        /*0132*/ 	.short	0x0000
        /*0134*/ 	.byte	0x00, 0xf0, 0x11, 0x00


	//----- nvinfo : EIATTR_SPARSE_MMA_MASK
	.align		4
.L_481:
        /*0138*/ 	.byte	0x03, 0x50
        /*013a*/ 	.short	0x0000


	//----- nvinfo : EIATTR_MAXREG_COUNT
	.align		4
        /*013c*/ 	.byte	0x03, 0x1b
        /*013e*/ 	.short	0x00ff


	//----- nvinfo : EIATTR_MERCURY_ISA_VERSION
	.align		4
        /*0140*/ 	.byte	0x03, 0x5f
        /*0142*/ 	.short	0x0101


	//----- nvinfo : EIATTR_VRC_CTA_INIT_COUNT
	.align		4
        /*0144*/ 	.byte	0x02, 0x4a
	.zero		1
	.zero		1


	//----- nvinfo : EIATTR_EXIT_INSTR_OFFSETS
	.align		4
        /*0148*/ 	.byte	0x04, 0x1c
        /*014a*/ 	.short	(.L_483 - .L_482)


	//   ....[0]....
.L_482:
        /*014c*/ 	.word	0x00000070


	//   ....[1]....
        /*0150*/ 	.word	0x00000940


	//   ....[2]....
        /*0154*/ 	.word	0x00000fe0


	//   ....[3]....
        /*0158*/ 	.word	0x000015d0


	//   ....[4]....
        /*015c*/ 	.word	0x00001e70


	//----- nvinfo : EIATTR_CRS_STACK_SIZE
	.align		4
.L_483:
        /*0160*/ 	.byte	0x04, 0x1e
        /*0162*/ 	.short	(.L_485 - .L_484)
.L_484:
        /*0164*/ 	.word	0x00000000


	//----- nvinfo : EIATTR_CBANK_PARAM_SIZE
	.align		4
.L_485:
        /*0168*/ 	.byte	0x03, 0x19
        /*016a*/ 	.short	0x0078


	//----- nvinfo : EIATTR_PARAM_CBANK
	.align		4
        /*016c*/ 	.byte	0x04, 0x0a
        /*016e*/ 	.short	(.L_487 - .L_486)
	.align		4
.L_486:
        /*0170*/ 	.word	index@(.nv.constant0.batchGradients3d)
        /*0174*/ 	.short	0x0380
        /*0176*/ 	.short	0x0078


	//----- nvinfo : EIATTR_SW_WAR
	.align		4
.L_487:
        /*0178*/ 	.byte	0x04, 0x36
        /*017a*/ 	.short	(.L_489 - .L_488)
.L_488:
        /*017c*/ 	.word	0x00000008
.L_489:


//--------------------- .nv.callgraph             --------------------------
	.section	.nv.callgraph,"",@"SHT_CUDA_CALLGRAPH"
	.align	4
	.sectionentsize	8
	.align		4
        /*0000*/ 	.word	0x00000000
	.align		4
        /*0004*/ 	.word	0xffffffff
	.align		4
        /*0008*/ 	.word	0x00000000
	.align		4
        /*000c*/ 	.word	0xfffffffe
	.align		4
        /*0010*/ 	.word	0x00000000
	.align		4
        /*0014*/ 	.word	0xfffffffd
	.align		4
        /*0018*/ 	.word	0x00000000
	.align		4
        /*001c*/ 	.word	0xfffffffc


//--------------------- .nv.constant4             --------------------------
	.section	.nv.constant4,"a",@progbits
	.align	8
	.align		8
.nv.constant4:
        /*0000*/ 	.dword	__cudart_i2opi_d
	.align		8
        /*0008*/ 	.dword	__cudart_sin_cos_coeffs


//--------------------- .text.eigenBatch2dKernel  --------------------------
	.section	.text.eigenBatch2dKernel,"ax",@progbits
	.align	128
        .global         eigenBatch2dKernel
        .type           eigenBatch2dKernel,@function
        .size           eigenBatch2dKernel,(.L_x_266 - eigenBatch2dKernel)
        .other          eigenBatch2dKernel,@"STO_CUDA_ENTRY STV_DEFAULT"
eigenBatch2dKernel:
.text.eigenBatch2dKernel:
[----:B------:R-:W0:Y:S01]  /*0000*/  LDC R1, c[0x0][0x37c] ;  /* 0x0000df00ff017b82 */ /* 0x000e220000000800 */
[----:B------:R-:W1:Y:S07]  /*0010*/  S2R R0, SR_TID.X ;  /* 0x0000000000007919 */ /* 0x000e6e0000002100 */
[----:B------:R-:W1:Y:S01]  /*0020*/  S2UR UR4, SR_CTAID.X ;  /* 0x00000000000479c3 */ /* 0x000e620000002500 */
[----:B------:R-:W2:Y:S01]  /*0030*/  LDCU UR5, c[0x0][0x380] ;  /* 0x00007000ff0577ac */ /* 0x000ea20008000800 */
[----:B0-----:R-:W-:-:S06]  /*0040*/  VIADD R1, R1, 0xffffffe8 ;  /* 0xffffffe801017836 */ /* 0x001fcc0000000000 */
[----:B------:R-:W1:Y:S02]  /*0050*/  LDC R3, c[0x0][0x360] ;  /* 0x0000d800ff037b82 */ /* 0x000e640000000800 */
[----:B-1----:R-:W-:-:S05]  /*0060*/  IMAD R3, R3, UR4, R0 ;  /* 0x0000000403037c24 */ /* 0x002fca000f8e0200 */
[----:B--2---:R-:W-:-:S13]  /*0070*/  ISETP.GE.AND P0, PT, R3, UR5, PT ;  /* 0x0000000503007c0c */ /* 0x004fda000bf06270 */
[----:B------:R-:W-:Y:S05]  /*0080*/  @P0 EXIT ;  /* 0x000000000000094d */ /* 0x000fea0003800000 */
[----:B------:R-:W0:Y:S01]  /*0090*/  LDC.64 R4, c[0x0][0x418] ;  /* 0x00010600ff047b82 */ /* 0x000e220000000a00 */
[----:B------:R-:W0:Y:S01]  /*00a0*/  LDCU.64 UR4, c[0x0][0x358] ;  /* 0x00006b00ff0477ac */ /* 0x000e220008000a00 */
[----:B------:R-:W1:Y:S06]  /*00b0*/  LDCU.64 UR6, c[0x0][0x398] ;  /* 0x00007300ff0677ac */ /* 0x000e6c0008000a00 */
[----:B------:R-:W2:Y:S01]  /*00c0*/  LDC.64 R20, c[0x0][0x390] ;  /* 0x0000e400ff147b82 */ /* 0x000ea20000000a00 */
[----:B------:R-:W3:Y:S01]  /*00d0*/  LDCU.64 UR8, c[0x0][0x3b0] ;  /* 0x00007600ff0877ac */ /* 0x000ee20008000a00 */
[----:B------:R-:W4:Y:S06]  /*00e0*/  LDCU.64 UR10, c[0x0][0x3c8] ;  /* 0x00007900ff0a77ac */ /* 0x000f2c0008000a00 */
[----:B------:R-:W5:Y:S01]  /*00f0*/  LDC.64 R18, c[0x0][0x3a8] ;  /* 0x0000ea00ff127b82 */ /* 0x000f620000000a00 */
[----:B0-----:R-:W3:Y:S07]  /*0100*/  LDG.E R10, desc[UR4][R4.64+0x10] ;  /* 0x00001004040a7981 */ /* 0x001eee000c1e1900 */
[----:B------:R-:W0:Y:S01]  /*0110*/  LDC.64 R14, c[0x0][0x388] ;  /* 0x0000e200ff0e7b82 */ /* 0x000e220000000a00 */
[----:B------:R1:W5:Y:S01]  /*0120*/  LDG.E R0, desc[UR4][R4.64] ;  /* 0x0000000404007981 */ /* 0x000362000c1e1900 */
[----:B---3--:R-:W-:-:S04]  /*0130*/  IABS R9, R10 ;  /* 0x0000000a00097213 */ /* 0x008fc80000000000 */
[----:B------:R-:W3:Y:S08]  /*0140*/  I2F.RP R2, R9 ;  /* 0x0000000900027306 */ /* 0x000ef00000209400 */
[----:B---3--:R-:W3:Y:S02]  /*0150*/  MUFU.RCP R2, R2 ;  /* 0x0000000200027308 */ /* 0x008ee40000001000 */
[----:B---3--:R-:W-:-:S06]  /*0160*/  VIADD R6, R2, 0xffffffe ;  /* 0x0ffffffe02067836 */ /* 0x008fcc0000000000 */
[----:B------:R3:W4:Y:S01]  /*0170*/  F2I.FTZ.U32.TRUNC.NTZ R7, R6 ;  /* 0x0000000600077305 */ /* 0x000722000021f000 */
[----:B------:R-:W-:Y:S01]  /*0180*/  IABS R12, R10 ;  /* 0x0000000a000c7213 */ /* 0x000fe20000000000 */
[----:B---3--:R-:W-:Y:S02]  /*0190*/  IMAD.MOV.U32 R6, RZ, RZ, RZ ;  /* 0x000000ffff067224 */ /* 0x008fe400078e00ff */
[----:B----4-:R-:W-:-:S04]  /*01a0*/  IMAD.MOV R8, RZ, RZ, -R7 ;  /* 0x000000ffff087224 */ /* 0x010fc800078e0a07 */
[----:B------:R-:W-:Y:S01]  /*01b0*/  IMAD R11, R8, R9, RZ ;  /* 0x00000009080b7224 */ /* 0x000fe200078e02ff */
[----:B------:R-:W-:-:S03]  /*01c0*/  IABS R8, R3 ;  /* 0x0000000300087213 */ /* 0x000fc60000000000 */
[----:B------:R-:W-:Y:S01]  /*01d0*/  IMAD.HI.U32 R7, R7, R11, R6 ;  /* 0x0000000b07077227 */ /* 0x000fe200078e0006 */
[----:B-1----:R-:W-:Y:S02]  /*01e0*/  IADD3 R5, PT, PT, RZ, -R12, RZ ;  /* 0x8000000cff057210 */ /* 0x002fe40007ffe0ff */
[----:B------:R-:W1:Y:S03]  /*01f0*/  LDC.64 R12, c[0x0][0x3c0] ;  /* 0x0000f000ff0c7b82 */ /* 0x000e660000000a00 */
[----:B------:R-:W-:-:S04]  /*0200*/  IMAD.HI.U32 R2, R7, R8, RZ ;  /* 0x0000000807027227 */ /* 0x000fc800078e00ff */
[----:B------:R-:W-:Y:S01]  /*0210*/  IMAD R4, R2, R5, R8 ;  /* 0x0000000502047224 */ /* 0x000fe200078e0208 */
[----:B------:R-:W3:Y:S04]  /*0220*/  LDC.64 R6, c[0x0][0x3b8] ;  /* 0x0000ee00ff067b82 */ /* 0x000ee80000000a00 */
[----:B------:R-:W-:-:S13]  /*0230*/  ISETP.GT.U32.AND P1, PT, R9, R4, PT ;  /* 0x000000040900720c */ /* 0x000fda0003f24070 */
[----:B------:R-:W-:-:S05]  /*0240*/  @!P1 IMAD.IADD R4, R4, 0x1, -R9 ;  /* 0x0000000104049824 */ /* 0x000fca00078e0a09 */
[----:B------:R-:W-:Y:S02]  /*0250*/  ISETP.GE.U32.AND P0, PT, R4, R9, PT ;  /* 0x000000090400720c */ /* 0x000fe40003f06070 */
[----:B------:R-:W-:Y:S01]  /*0260*/  LOP3.LUT R4, R3, R10, RZ, 0x3c, !PT ;  /* 0x0000000a03047212 */ /* 0x000fe200078e3cff */
[----:B------:R-:W-:Y:S01]  /*0270*/  @!P1 VIADD R2, R2, 0x1 ;  /* 0x0000000102029836 */ /* 0x000fe20000000000 */
[----:B------:R-:W-:Y:S02]  /*0280*/  ISETP.NE.AND P1, PT, R10, RZ, PT ;  /* 0x000000ff0a00720c */ /* 0x000fe40003f25270 */
[----:B------:R-:W-:Y:S02]  /*0290*/  ISETP.GE.AND P2, PT, R4, RZ, PT ;  /* 0x000000ff0400720c */ /* 0x000fe40003f46270 */
[----:B------:R-:W4:Y:S05]  /*02a0*/  LDC.64 R4, c[0x0][0x3a0] ;  /* 0x0000e800ff047b82 */ /* 0x000f2a0000000a00 */
[----:B------:R-:W-:-:S06]  /*02b0*/  @P0 VIADD R2, R2, 0x1 ;  /* 0x0000000102020836 */ /* 0x000fcc0000000000 */
[----:B------:R-:W-:Y:S01]  /*02c0*/  @!P2 IMAD.MOV R2, RZ, RZ, -R2 ;  /* 0x000000ffff02a224 */ /* 0x000fe200078e0a02 */
[----:B------:R-:W-:-:S05]  /*02d0*/  @!P1 LOP3.LUT R2, RZ, R10, RZ, 0x33, !PT ;  /* 0x0000000aff029212 */ /* 0x000fca00078e33ff */
[C---:B------:R-:W-:Y:S01]  /*02e0*/  IMAD R9, R2.reuse, UR6, RZ ;  /* 0x0000000602097c24 */ /* 0x040fe2000f8e02ff */
[----:B------:R-:W3:Y:S01]  /*02f0*/  LDCU UR6, c[0x0][0x420] ;  /* 0x00008400ff0677ac */ /* 0x000ee20008000800 */
[----:B------:R-:W-:Y:S02]  /*0300*/  IMAD R11, R2, UR8, RZ ;  /* 0x00000008020b7c24 */ /* 0x000fe4000f8e02ff */
[----:B--2---:R-:W-:-:S04]  /*0310*/  IMAD.WIDE R20, R9, 0x4, R20 ;  /* 0x0000000409147825 */ /* 0x004fc800078e0214 */
[----:B------:R-:W-:Y:S01]  /*0320*/  IMAD R23, R2, UR10, RZ ;  /* 0x0000000a02177c24 */ /* 0x000fe2000f8e02ff */
[----:B------:R-:W2:Y:S01]  /*0330*/  LDG.E R9, desc[UR4][R20.64] ;  /* 0x0000000414097981 */ /* 0x000ea2000c1e1900 */
[----:B-----5:R-:W-:-:S04]  /*0340*/  IMAD.WIDE R18, R11, 0x4, R18 ;  /* 0x000000040b127825 */ /* 0x020fc800078e0212 */
[----:B------:R-:W-:Y:S02]  /*0350*/  IMAD R11, R2, UR7, RZ ;  /* 0x00000007020b7c24 */ /* 0x000fe4000f8e02ff */
[----:B-1----:R-:W-:-:S04]  /*0360*/  IMAD.WIDE R22, R23, 0x4, R12 ;  /* 0x0000000417167825 */ /* 0x002fc800078e020c */
[----:B0-----:R-:W-:Y:S01]  /*0370*/  IMAD.WIDE R14, R11, 0x8, R14 ;  /* 0x000000080b0e7825 */ /* 0x001fe200078e020e */
[----:B------:R-:W5:Y:S03]  /*0380*/  LDG.E R16, desc[UR4][R22.64] ;  /* 0x0000000416107981 */ /* 0x000f66000c1e1900 */
[C---:B------:R-:W-:Y:S01]  /*0390*/  IMAD R13, R2.reuse, UR9, RZ ;  /* 0x00000009020d7c24 */ /* 0x040fe2000f8e02ff */
[----:B------:R0:W5:Y:S01]  /*03a0*/  LDG.E R11, desc[UR4][R18.64] ;  /* 0x00000004120b7981 */ /* 0x000162000c1e1900 */
[----:B------:R-:W-:Y:S02]  /*03b0*/  IMAD R17, R2, UR11, RZ ;  /* 0x0000000b02117c24 */ /* 0x000fe4000f8e02ff */
[----:B----4-:R-:W-:Y:S01]  /*03c0*/  IMAD.WIDE R12, R13, 0x8, R4 ;  /* 0x000000080d0c7825 */ /* 0x010fe200078e0204 */
[----:B------:R-:W4:Y:S03]  /*03d0*/  LDG.E.64 R14, desc[UR4][R14.64] ;  /* 0x000000040e0e7981 */ /* 0x000f26000c1e1b00 */
[----:B---3--:R-:W-:-:S02]  /*03e0*/  IMAD.WIDE R6, R17, 0x8, R6 ;  /* 0x0000000811067825 */ /* 0x008fc400078e0206 */
[----:B------:R-:W3:Y:S04]  /*03f0*/  LDG.E.64 R12, desc[UR4][R12.64] ;  /* 0x000000040c0c7981 */ /* 0x000ee8000c1e1b00 */
[----:B------:R-:W3:Y:S01]  /*0400*/  LDG.E.64 R6, desc[UR4][R6.64] ;  /* 0x0000000406067981 */ /* 0x000ee2000c1e1b00 */
[----:B------:R-:W-:-:S04]  /*0410*/  IABS R17, R0 ;  /* 0x0000000000117213 */ /* 0x000fc80000000000 */
[----:B0-----:R-:W0:Y:S08]  /*0420*/  I2F.RP R18, R17 ;  /* 0x0000001100127306 */ /* 0x001e300000209400 */
[----:B0-----:R-:W0:Y:S01]  /*0430*/  MUFU.RCP R18, R18 ;  /* 0x0000001200127308 */ /* 0x001e220000001000 */
[----:B------:R-:W-:Y:S01]  /*0440*/  IMAD.MOV R21, RZ, RZ, -R2 ;  /* 0x000000ffff157224 */ /* 0x000fe200078e0a02 */
[----:B0-----:R-:W-:-:S06]  /*0450*/  IADD3 R4, PT, PT, R18, 0xffffffe, RZ ;  /* 0x0ffffffe12047810 */ /* 0x001fcc0007ffe0ff */
[----:B------:R0:W1:Y:S01]  /*0460*/  F2I.FTZ.U32.TRUNC.NTZ R5, R4 ;  /* 0x0000000400057305 */ /* 0x000062000021f000 */
[----:B------:R-:W-:Y:S01]  /*0470*/  IMAD R21, R10, R21, R3 ;  /* 0x000000150a157224 */ /* 0x000fe200078e0203 */
[----:B------:R-:W-:Y:S01]  /*0480*/  IABS R10, R0 ;  /* 0x00000000000a7213 */ /* 0x000fe20000000000 */
[----:B0-----:R-:W-:Y:S02]  /*0490*/  IMAD.MOV.U32 R4, RZ, RZ, RZ ;  /* 0x000000ffff047224 */ /* 0x001fe400078e00ff */
[----:B-1----:R-:W-:-:S04]  /*04a0*/  IMAD.MOV R20, RZ, RZ, -R5 ;  /* 0x000000ffff147224 */ /* 0x002fc800078e0a05 */
[----:B------:R-:W-:Y:S01]  /*04b0*/  IMAD R19, R20, R17, RZ ;  /* 0x0000001114137224 */ /* 0x000fe200078e02ff */
[----:B------:R-:W-:-:S03]  /*04c0*/  IABS R20, R21 ;  /* 0x0000001500147213 */ /* 0x000fc60000000000 */
[----:B------:R-:W-:-:S04]  /*04d0*/  IMAD.HI.U32 R5, R5, R19, R4 ;  /* 0x0000001305057227 */ /* 0x000fc800078e0004 */
[----:B------:R-:W-:Y:S01]  /*04e0*/  IMAD.MOV R4, RZ, RZ, -R10 ;  /* 0x000000ffff047224 */ /* 0x000fe200078e0a0a */
[----:B------:R-:W-:Y:S01]  /*04f0*/  MOV R10, R20 ;  /* 0x00000014000a7202 */ /* 0x000fe20000000f00 */
[----:B------:R-:W-:-:S04]  /*0500*/  IMAD.HI.U32 R19, R5, R8, RZ ;  /* 0x0000000805137227 */ /* 0x000fc800078e00ff */
[----:B------:R-:W-:-:S04]  /*0510*/  IMAD.HI.U32 R5, R5, R10, RZ ;  /* 0x0000000a05057227 */ /* 0x000fc800078e00ff */
[-C--:B------:R-:W-:Y:S02]  /*0520*/  IMAD R8, R19, R4.reuse, R8 ;  /* 0x0000000413087224 */ /* 0x080fe400078e0208 */
[----:B------:R-:W-:-:S05]  /*0530*/  IMAD R4, R5, R4, R10 ;  /* 0x0000000405047224 */ /* 0x000fca00078e020a */
[C---:B------:R-:W-:Y:S02]  /*0540*/  ISETP.GT.U32.AND P0, PT, R17.reuse, R4, PT ;  /* 0x000000041100720c */ /* 0x040fe40003f04070 */
[----:B------:R-:W-:-:S11]  /*0550*/  ISETP.GT.U32.AND P1, PT, R17, R8, PT ;  /* 0x000000081100720c */ /* 0x000fd60003f24070 */
[--C-:B------:R-:W-:Y:S02]  /*0560*/  @!P0 IMAD.IADD R4, R4, 0x1, -R17.reuse ;  /* 0x0000000104048824 */ /* 0x100fe400078e0a11 */
[----:B------:R-:W-:-:S03]  /*0570*/  @!P1 IMAD.IADD R8, R8, 0x1, -R17 ;  /* 0x0000000108089824 */ /* 0x000fc600078e0a11 */
[----:B------:R-:W-:Y:S02]  /*0580*/  ISETP.GE.U32.AND P3, PT, R4, R17, PT ;  /* 0x000000110400720c */ /* 0x000fe40003f66070 */
[----:B------:R-:W-:Y:S02]  /*0590*/  ISETP.GT.U32.AND P4, PT, R17, R8, PT ;  /* 0x000000081100720c */ /* 0x000fe40003f84070 */
[----:B------:R-:W-:Y:S01]  /*05a0*/  LOP3.LUT R21, R21, R0, RZ, 0x3c, !PT ;  /* 0x0000000015157212 */ /* 0x000fe200078e3cff */
[----:B------:R-:W-:Y:S01]  /*05b0*/  @!P0 VIADD R5, R5, 0x1 ;  /* 0x0000000105058836 */ /* 0x000fe20000000000 */
[----:B------:R-:W-:Y:S02]  /*05c0*/  ISETP.GE.AND P1, PT, R3, RZ, PT ;  /* 0x000000ff0300720c */ /* 0x000fe40003f26270 */
[----:B------:R-:W-:-:S05]  /*05d0*/  ISETP.GE.AND P2, PT, R21, RZ, PT ;  /* 0x000000ff1500720c */ /* 0x000fca0003f46270 */
[----:B------:R-:W-:Y:S02]  /*05e0*/  @P3 IADD3 R5, PT, PT, R5, 0x1, RZ ;  /* 0x0000000105053810 */ /* 0x000fe40007ffe0ff */
[----:B------:R-:W-:-:S03]  /*05f0*/  @!P4 IMAD.IADD R8, R8, 0x1, -R17 ;  /* 0x000000010808c824 */ /* 0x000fc600078e0a11 */
[----:B------:R-:W-:Y:S01]  /*0600*/  IMAD.MOV.U32 R4, RZ, RZ, R5 ;  /* 0x000000ffff047224 */ /* 0x000fe200078e0005 */
[----:B------:R-:W-:Y:S01]  /*0610*/  ISETP.NE.AND P0, PT, R0, RZ, PT ;  /* 0x000000ff0000720c */ /* 0x000fe20003f05270 */
[----:B------:R-:W-:Y:S01]  /*0620*/  @!P1 IMAD.MOV R8, RZ, RZ, -R8 ;  /* 0x000000ffff089224 */ /* 0x000fe200078e0a08 */
[----:B------:R-:W-:Y:S01]  /*0630*/  LOP3.LUT R5, RZ, R0, RZ, 0x33, !PT ;  /* 0x00000000ff057212 */ /* 0x000fe200078e33ff */
[----:B------:R-:W-:-:S03]  /*0640*/  @!P2 IMAD.MOV R4, RZ, RZ, -R4 ;  /* 0x000000ffff04a224 */ /* 0x000fc600078e0a04 */
[C---:B------:R-:W-:Y:S02]  /*0650*/  SEL R3, R5.reuse, R8, !P0 ;  /* 0x0000000805037207 */ /* 0x040fe40004000000 */
[----:B------:R-:W-:-:S05]  /*0660*/  SEL R4, R5, R4, !P0 ;  /* 0x0000000405047207 */ /* 0x000fca0004000000 */
[----:B--2---:R-:W-:-:S04]  /*0670*/  IMAD R5, R4, R9, R3 ;  /* 0x0000000904057224 */ /* 0x004fc800078e0203 */
[----:B------:R-:W-:Y:S02]  /*0680*/  IMAD R5, R5, UR6, RZ ;  /* 0x0000000605057c24 */ /* 0x000fe4000f8e02ff */
[C-C-:B-----5:R-:W-:Y:S02]  /*0690*/  IMAD R16, R4.reuse, R16, R3.reuse ;  /* 0x0000001004107224 */ /* 0x160fe400078e0203 */
[----:B------:R-:W-:-:S04]  /*06a0*/  IMAD R9, R4, R11, R3 ;  /* 0x0000000b04097224 */ /* 0x000fc800078e0203 */
[----:B------:R-:W-:Y:S02]  /*06b0*/  IMAD R9, R9, UR6, RZ ;  /* 0x0000000609097c24 */ /* 0x000fe4000f8e02ff */
[----:B----4-:R-:W-:-:S04]  /*06c0*/  IMAD.WIDE R14, R5, 0x8, R14 ;  /* 0x00000008050e7825 */ /* 0x010fc800078e020e */
[----:B------:R-:W-:Y:S01]  /*06d0*/  IMAD R5, R16, UR6, RZ ;  /* 0x0000000610057c24 */ /* 0x000fe2000f8e02ff */
[----:B------:R-:W0:Y:S01]  /*06e0*/  LDCU.64 UR6, c[0x0][0x428] ;  /* 0x00008500ff0677ac */ /* 0x000e220008000a00 */
[----:B---3--:R-:W-:Y:S01]  /*06f0*/  IMAD.WIDE R12, R9, 0x8, R12 ;  /* 0x00000008090c7825 */ /* 0x008fe200078e020c */
[----:B------:R-:W0:Y:S03]  /*0700*/  LDG.E.64 R14, desc[UR4][R14.64] ;  /* 0x000000040e0e7981 */ /* 0x000e26000c1e1b00 */
[----:B------:R-:W-:Y:S02]  /*0710*/  IMAD.WIDE R6, R5, 0x8, R6 ;  /* 0x0000000805067825 */ /* 0x000fe400078e0206 */
[----:B------:R-:W2:Y:S04]  /*0720*/  LDG.E.64 R12, desc[UR4][R12.64] ;  /* 0x000000040c0c7981 */ /* 0x000ea8000c1e1b00 */
[----:B------:R-:W3:Y:S01]  /*0730*/  LDG.E.64 R6, desc[UR4][R6.64] ;  /* 0x0000000406067981 */ /* 0x000ee2000c1e1b00 */
[----:B------:R-:W-:-:S02]  /*0740*/  IMAD.MOV.U32 R0, RZ, RZ, RZ ;  /* 0x000000ffff007224 */ /* 0x000fc400078e00ff */
[----:B------:R-:W-:Y:S02]  /*0750*/  IMAD.MOV.U32 R16, RZ, RZ, RZ ;  /* 0x000000ffff107224 */ /* 0x000fe400078e00ff */
[----:B------:R-:W-:Y:S02]  /*0760*/  IMAD.MOV.U32 R24, RZ, RZ, 0x0 ;  /* 0x00000000ff187424 */ /* 0x000fe400078e00ff */
[----:B------:R-:W-:Y:S01]  /*0770*/  IMAD.MOV.U32 R25, RZ, RZ, 0x3fd80000 ;  /* 0x3fd80000ff197424 */ /* 0x000fe200078e00ff */
[----:B------:R-:W-:Y:S01]  /*0780*/  MOV R28, 0x88e368f1 ;  /* 0x88e368f1001c7802 */ /* 0x000fe20000000f00 */
[----:B------:R-:W-:-:S05]  /*0790*/  IMAD.MOV.U32 R29, RZ, RZ, 0x3ee4f8b5 ;  /* 0x3ee4f8b5ff1d7424 */ /* 0x000fca00078e00ff */
[----:B------:R1:W-:Y:S01]  /*07a0*/  STL.64 [R1+0x10], R28 ;  /* 0x0000101c01007387 */ /* 0x0003e20000100a00 */
[----:B------:R-:W-:Y:S01]  /*07b0*/  BSSY.RECONVERGENT B0, `(.L_x_0) ;  /* 0x0000029000007945 */ /* 0x000fe20003800200 */
[----:B------:R-:W-:Y:S01]  /*07c0*/  IMAD.MOV.U32 R22, RZ, RZ, R1 ;  /* 0x000000ffff167224 */ /* 0x000fe200078e0001 */
[----:B0-----:R-:W-:Y:S02]  /*07d0*/  DSETP.GTU.AND P0, PT, |R14|, UR6, PT ;  /* 0x000000060e007e2a */ /* 0x001fe4000bf0c200 */
[----:B--2---:R-:W-:Y:S02]  /*07e0*/  DSETP.GTU.AND P1, PT, |R12|, UR6, PT ;  /* 0x000000060c007e2a */ /* 0x004fe4000bf2c200 */
[----:B---3--:R-:W-:Y:S02]  /*07f0*/  DSETP.GTU.AND P2, PT, |R6|, UR6, PT ;  /* 0x0000000606007e2a */ /* 0x008fe4000bf4c200 */
[----:B------:R-:W-:Y:S02]  /*0800*/  FSEL R8, R14, RZ, P0 ;  /* 0x000000ff0e087208 */ /* 0x000fe40000000000 */
[----:B------:R-:W-:-:S02]  /*0810*/  FSEL R18, R12, RZ, P1 ;  /* 0x000000ff0c127208 */ /* 0x000fc40000800000 */
[----:B------:R-:W-:Y:S02]  /*0820*/  FSEL R19, R13, RZ, P1 ;  /* 0x000000ff0d137208 */ /* 0x000fe40000800000 */
[----:B------:R-:W-:Y:S02]  /*0830*/  FSEL R9, R15, RZ, P0 ;  /* 0x000000ff0f097208 */ /* 0x000fe40000000000 */
[----:B------:R-:W-:Y:S02]  /*0840*/  FSEL R20, R6, RZ, P2 ;  /* 0x000000ff06147208 */ /* 0x000fe40001000000 */
[----:B------:R-:W-:Y:S01]  /*0850*/  FSEL R21, R7, RZ, P2 ;  /* 0x000000ff07157208 */ /* 0x000fe20001000000 */
[----:B------:R-:W-:-:S05]  /*0860*/  DMUL R6, R18, R18 ;  /* 0x0000001212067228 */ /* 0x000fca0000000000 */
[----:B------:R-:W-:-:S03]  /*0870*/  DADD R14, R8, R20 ;  /* 0x00000000080e7229 */ /* 0x000fc60000000014 */
[----:B------:R-:W-:-:S05]  /*0880*/  DFMA R6, R8, R20, -R6 ;  /* 0x000000140806722b */ /* 0x000fca0000000806 */
[----:B------:R-:W-:-:S08]  /*0890*/  DMUL R8, R14, R14 ;  /* 0x0000000e0e087228 */ /* 0x000fd00000000000 */
[----:B------:R-:W-:-:S08]  /*08a0*/  DFMA R6, R8, 0.25, -R6 ;  /* 0x3fd000000806782b */ /* 0x000fd00000000806 */
[----:B------:R-:W-:Y:S02]  /*08b0*/  DSETP.MAX.AND P0, P1, RZ, R6, PT ;  /* 0x00000006ff00722a */ /* 0x000fe4000390f000 */
[----:B------:R-:W-:-:S04]  /*08c0*/  MOV R5, R7 ;  /* 0x0000000700057202 */ /* 0x000fc80000000f00 */
[----:B------:R-:W-:-:S08]  /*08d0*/  FSEL R17, R0, R5, P0 ;  /* 0x0000000500117208 */ /* 0x000fd00000000000 */
[----:B------:R-:W-:-:S04]  /*08e0*/  @P1 LOP3.LUT R17, R5, 0x80000, RZ, 0xfc, !PT ;  /* 0x0008000005111812 */ /* 0x000fc800078efcff */
[----:B------:R-:W0:Y:S01]  /*08f0*/  MUFU.RSQ64H R11, R17 ;  /* 0x00000011000b7308 */ /* 0x000e220000001c00 */
[----:B------:R-:W-:Y:S01]  /*0900*/  VIADD R10, R17, 0xfcb00000 ;  /* 0xfcb00000110a7836 */ /* 0x000fe20000000000 */
[----:B------:R-:W-:-:S05]  /*0910*/  SEL R16, R16, R6, P0 ;  /* 0x0000000610107207 */ /* 0x000fca0000000000 */
[----:B0-----:R-:W-:-:S08]  /*0920*/  DMUL R6, R10, R10 ;  /* 0x0000000a0a067228 */ /* 0x001fd00000000000 */
[----:B------:R-:W-:-:S08]  /*0930*/  DFMA R6, R16, -R6, 1 ;  /* 0x3ff000001006742b */ /* 0x000fd00000000806 */
[----:B------:R-:W-:Y:S02]  /*0940*/  DFMA R24, R6, R24, 0.5 ;  /* 0x3fe000000618742b */ /* 0x000fe40000000018 */
[----:B------:R-:W-:-:S08]  /*0950*/  DMUL R6, R10, R6 ;  /* 0x000000060a067228 */ /* 0x000fd00000000000 */
[----:B------:R-:W-:Y:S01]  /*0960*/  DFMA R24, R24, R6, R10 ;  /* 0x000000061818722b */ /* 0x000fe2000000000a */
[----:B------:R-:W-:-:S07]  /*0970*/  ISETP.GE.U32.AND P0, PT, R10, 0x7ca00000, PT ;  /* 0x7ca000000a00780c */ /* 0x000fce0003f06070 */
[----:B------:R-:W-:Y:S02]  /*0980*/  DMUL R12, R16, R24 ;  /* 0x00000018100c7228 */ /* 0x000fe40000000000 */
[----:B------:R-:W-:Y:S02]  /*0990*/  VIADD R7, R25, 0xfff00000 ;  /* 0xfff0000019077836 */ /* 0x000fe40000000000 */
[----:B------:R-:W-:-:S04]  /*09a0*/  IMAD.MOV.U32 R6, RZ, RZ, R24 ;  /* 0x000000ffff067224 */ /* 0x000fc800078e0018 */
[----:B------:R-:W-:-:S08]  /*09b0*/  DFMA R8, R12, -R12, R16 ;  /* 0x8000000c0c08722b */ /* 0x000fd00000000010 */
[----:B------:R-:W-:Y:S01]  /*09c0*/  DFMA R26, R8, R6, R12 ;  /* 0x00000006081a722b */ /* 0x000fe2000000000c */
[----:B-1----:R-:W-:Y:S10]  /*09d0*/  @!P0 BRA `(.L_x_1) ;  /* 0x0000000000188947 */ /* 0x002ff40003800000 */
[----:B------:R-:W-:Y:S01]  /*09e0*/  IMAD.MOV.U32 R6, RZ, RZ, R16 ;  /* 0x000000ffff067224 */ /* 0x000fe200078e0010 */
[----:B------:R-:W-:Y:S01]  /*09f0*/  MOV R0, R24 ;  /* 0x0000001800007202 */ /* 0x000fe20000000f00 */
[----:B------:R-:W-:Y:S01]  /*0a00*/  IMAD.MOV.U32 R5, RZ, RZ, R17 ;  /* 0x000000ffff057224 */ /* 0x000fe200078e0011 */
[----:B------:R-:W-:Y:S01]  /*0a10*/  MOV R16, 0xa40 ;  /* 0x00000a4000107802 */ /* 0x000fe20000000f00 */
[----:B------:R-:W-:-:S07]  /*0a20*/  IMAD.MOV.U32 R11, RZ, RZ, R7 ;  /* 0x000000ffff0b7224 */ /* 0x000fce00078e0007 */
[----:B------:R-:W-:Y:S05]  /*0a30*/  CALL.REL.NOINC `($__internal_2_$__cuda_sm20_dsqrt_rn_f64_mediumpath_v1) ;  /* 0x0000001800947944 */ /* 0x000fea0003c00000 */
.L_x_1:
[----:B------:R-:W-:Y:S05]  /*0a40*/  BSYNC.RECONVERGENT B0 ;  /* 0x0000000000007941 */ /* 0x000fea0003800200 */
.L_x_0:
[C-C-:B------:R-:W-:Y:S01]  /*0a50*/  DFMA R6, R14.reuse, 0.5, R26.reuse ;  /* 0x3fe000000e06782b */ /* 0x140fe2000000001a */
[----:B------:R-:W-:Y:S01]  /*0a60*/  UMOV UR6, 0x88e368f1 ;  /* 0x88e368f100067882 */ /* 0x000fe20000000000 */
[----:B------:R-:W-:Y:S01]  /*0a70*/  DFMA R14, R14, 0.5, -R26 ;  /* 0x3fe000000e0e782b */ /* 0x000fe2000000081a */
[----:B------:R-:W-:Y:S01]  /*0a80*/  UMOV UR7, 0x3ee4f8b5 ;  /* 0x3ee4f8b500077882 */ /* 0x000fe20000000000 */
[----:B------:R-:W-:Y:S01]  /*0a90*/  BSSY.RECONVERGENT B0, `(.L_x_2) ;  /* 0x0000020000007945 */ /* 0x000fe20003800200 */
[----:B------:R-:W-:Y:S02]  /*0aa0*/  IMAD.MOV.U32 R0, RZ, RZ, RZ ;  /* 0x000000ffff007224 */ /* 0x000fe400078e00ff */
[----:B------:R0:W-:Y:S01]  /*0ab0*/  STL.64 [R1], R6 ;  /* 0x0000000601007387 */ /* 0x0001e20000100a00 */
[----:B------:R-:W-:-:S03]  /*0ac0*/  DSETP.GTU.AND P0, PT, R6, UR6, PT ;  /* 0x0000000606007e2a */ /* 0x000fc6000bf0c000 */
[----:B------:R0:W-:Y:S11]  /*0ad0*/  STL.64 [R1+0x8], R14 ;  /* 0x0000080e01007387 */ /* 0x0001f60000100a00 */
[----:B------:R-:W-:Y:S05]  /*0ae0*/  @!P0 BRA `(.L_x_3) ;  /* 0x0000000000688947 */ /* 0x000fea0003800000 */
[C-C-:B------:R-:W-:Y:S01]  /*0af0*/  DADD R8, R6.reuse, R14.reuse ;  /* 0x0000000006087229 */ /* 0x140fe2000000000e */
[----:B------:R-:W-:Y:S01]  /*0b00*/  MOV R10, 0x1 ;  /* 0x00000001000a7802 */ /* 0x000fe20000000f00 */
[----:B0-----:R-:W-:Y:S01]  /*0b10*/  DADD R14, R6, -R14 ;  /* 0x00000000060e7229 */ /* 0x001fe2000000080e */
[----:B------:R-:W-:Y:S03]  /*0b20*/  BSSY.RECONVERGENT B1, `(.L_x_4) ;  /* 0x0000015000017945 */ /* 0x000fe60003800200 */
[----:B------:R-:W0:Y:S06]  /*0b30*/  MUFU.RCP64H R11, R9 ;  /* 0x00000009000b7308 */ /* 0x000e2c0000001800 */
[----:B------:R-:W-:Y:S01]  /*0b40*/  FSETP.GEU.AND P1, PT, |R15|, 6.5827683646048100446e-37, PT ;  /* 0x036000000f00780b */ /* 0x000fe20003f2e200 */
[----:B0-----:R-:W-:-:S08]  /*0b50*/  DFMA R12, -R8, R10, 1 ;  /* 0x3ff00000080c742b */ /* 0x001fd0000000010a */
[----:B------:R-:W-:-:S08]  /*0b60*/  DFMA R12, R12, R12, R12 ;  /* 0x0000000c0c0c722b */ /* 0x000fd0000000000c */
[----:B------:R-:W-:-:S08]  /*0b70*/  DFMA R12, R10, R12, R10 ;  /* 0x0000000c0a0c722b */ /* 0x000fd0000000000a */
[----:B------:R-:W-:-:S08]  /*0b80*/  DFMA R10, -R8, R12, 1 ;  /* 0x3ff00000080a742b */ /* 0x000fd0000000010c */
[----:B------:R-:W-:-:S08]  /*0b90*/  DFMA R10, R12, R10, R12 ;  /* 0x0000000a0c0a722b */ /* 0x000fd0000000000c */
[----:B------:R-:W-:-:S08]  /*0ba0*/  DMUL R6, R14, R10 ;  /* 0x0000000a0e067228 */ /* 0x000fd00000000000 */
[----:B------:R-:W-:-:S08]  /*0bb0*/  DFMA R12, -R8, R6, R14 ;  /* 0x00000006080c722b */ /* 0x000fd0000000010e */
[----:B------:R-:W-:-:S10]  /*0bc0*/  DFMA R6, R10, R12, R6 ;  /* 0x0000000c0a06722b */ /* 0x000fd40000000006 */
[----:B------:R-:W-:-:S05]  /*0bd0*/  FFMA R0, RZ, R9, R7 ;  /* 0x00000009ff007223 */ /* 0x000fca0000000007 */
[----:B------:R-:W-:-:S13]  /*0be0*/  FSETP.GT.AND P0, PT, |R0|, 1.469367938527859385e-39, PT ;  /* 0x001000000000780b */ /* 0x000fda0003f04200 */
[----:B------:R-:W-:Y:S05]  /*0bf0*/  @P0 BRA P1, `(.L_x_5) ;  /* 0x00000000001c0947 */ /* 0x000fea0000800000 */
[----:B------:R-:W-:Y:S01]  /*0c00*/  IMAD.MOV.U32 R16, RZ, RZ, R14 ;  /* 0x000000ffff107224 */ /* 0x000fe200078e000e */
[----:B------:R-:W-:Y:S01]  /*0c10*/  MOV R0, 0xc50 ;  /* 0x00000c5000007802 */ /* 0x000fe20000000f00 */
[----:B------:R-:W-:Y:S02]  /*0c20*/  IMAD.MOV.U32 R17, RZ, RZ, R15 ;  /* 0x000000ffff117224 */ /* 0x000fe400078e000f */
[----:B------:R-:W-:-:S07]  /*0c30*/  IMAD.MOV.U32 R14, RZ, RZ, R8 ;  /* 0x000000ffff0e7224 */ /* 0x000fce00078e0008 */
[----:B------:R-:W-:Y:S05]  /*0c40*/  CALL.REL.NOINC `($__internal_1_$__cuda_sm20_div_rn_f64_full) ;  /* 0x0000001000a07944 */ /* 0x000fea0003c00000 */
[----:B------:R-:W-:Y:S01]  /*0c50*/  IMAD.MOV.U32 R6, RZ, RZ, R26 ;  /* 0x000000ffff067224 */ /* 0x000fe200078e001a */
[----:B------:R-:W-:-:S07]  /*0c60*/  MOV R7, R27 ;  /* 0x0000001b00077202 */ /* 0x000fce0000000f00 */
.L_x_5:
[----:B------:R-:W-:Y:S05]  /*0c70*/  BSYNC.RECONVERGENT B1 ;  /* 0x0000000000017941 */ /* 0x000fea0003800200 */
.L_x_4:
[----:B------:R1:W2:Y:S02]  /*0c80*/  F2F.F32.F64 R0, R6 ;  /* 0x0000000600007310 */ /* 0x0002a40000301000 */
.L_x_3:
[----:B------:R-:W-:Y:S05]  /*0c90*/  BSYNC.RECONVERGENT B0 ;  /* 0x0000000000007941 */ /* 0x000fea0003800200 */
.L_x_2:
[----:B------:R-:W3:Y:S01]  /*0ca0*/  LDC R13, c[0x0][0x424] ;  /* 0x00010900ff0d7b82 */ /* 0x000ee20000000800 */
[----:B------:R-:W4:Y:S07]  /*0cb0*/  LDCU.64 UR6, c[0x0][0x3f8] ;  /* 0x00007f00ff0677ac */ /* 0x000f2e0008000a00 */
[----:B------:R-:W5:Y:S08]  /*0cc0*/  LDC.64 R10, c[0x0][0x3f0] ;  /* 0x0000fc00ff0a7b82 */ /* 0x000f700000000a00 */
[----:B01----:R-:W0:Y:S01]  /*0cd0*/  LDC.64 R6, c[0x0][0x3e8] ;  /* 0x0000fa00ff067b82 */ /* 0x003e220000000a00 */
[----:B---3--:R-:W-:-:S06]  /*0ce0*/  IMAD R8, R13, 0x8, R22 ;  /* 0x000000080d087824 */ /* 0x008fcc00078e0216 */
[----:B------:R-:W3:Y:S01]  /*0cf0*/  LDL.64 R8, [R8] ;  /* 0x0000000008087983 */ /* 0x000ee20000100a00 */
[----:B----4-:R-:W-:-:S04]  /*0d00*/  IMAD R5, R2, UR6, RZ ;  /* 0x0000000602057c24 */ /* 0x010fc8000f8e02ff */
[----:B-----5:R-:W-:-:S04]  /*0d10*/  IMAD.WIDE R10, R5, 0x4, R10 ;  /* 0x00000004050a7825 */ /* 0x020fc800078e020a */
[----:B------:R-:W-:Y:S01]  /*0d20*/  IMAD R5, R2, UR7, RZ ;  /* 0x0000000702057c24 */ /* 0x000fe2000f8e02ff */
[----:B------:R-:W1:Y:S03]  /*0d30*/  LDCU.64 UR6, c[0x0][0x428] ;  /* 0x00008500ff0677ac */ /* 0x000e660008000a00 */
[----:B0-----:R-:W-:Y:S02]  /*0d40*/  IMAD.WIDE R6, R5, 0x8, R6 ;  /* 0x0000000805067825 */ /* 0x001fe400078e0206 */
[----:B------:R-:W4:Y:S04]  /*0d50*/  LDG.E R5, desc[UR4][R10.64] ;  /* 0x000000040a057981 */ /* 0x000f28000c1e1900 */
[----:B------:R-:W5:Y:S01]  /*0d60*/  LDG.E.64 R6, desc[UR4][R6.64] ;  /* 0x0000000406067981 */ /* 0x000f62000c1e1b00 */
[----:B------:R-:W-:Y:S01]  /*0d70*/  ISETP.NE.AND P1, PT, R13, RZ, PT ;  /* 0x000000ff0d00720c */ /* 0x000fe20003f25270 */
[----:B------:R-:W-:Y:S01]  /*0d80*/  IMAD.MOV.U32 R16, RZ, RZ, 0x0 ;  /* 0x00000000ff107424 */ /* 0x000fe200078e00ff */
[----:B------:R-:W-:Y:S01]  /*0d90*/  MOV R17, 0x3fd80000 ;  /* 0x3fd8000000117802 */ /* 0x000fe20000000f00 */
[----:B------:R-:W-:Y:S01]  /*0da0*/  BSSY.RECONVERGENT B0, `(.L_x_6) ;  /* 0x0000024000007945 */ /* 0x000fe20003800200 */
[----:B------:R-:W-:Y:S01]  /*0db0*/  FSEL R23, RZ, 1.875, !P1 ;  /* 0x3ff00000ff177808 */ /* 0x000fe20004800000 */
[----:B-1----:R-:W-:-:S14]  /*0dc0*/  DSETP.GT.AND P0, PT, |R18|, UR6, PT ;  /* 0x0000000612007e2a */ /* 0x002fdc000bf04200 */
[----:B------:R-:W-:Y:S01]  /*0dd0*/  @!P0 FSEL R19, RZ, 1.875, P1 ;  /* 0x3ff00000ff138808 */ /* 0x000fe20000800000 */
[----:B---3--:R-:W-:Y:S01]  /*0de0*/  DADD R8, -R20, R8 ;  /* 0x0000000014087229 */ /* 0x008fe20000000108 */
[----:B------:R-:W-:-:S03]  /*0df0*/  FSEL R20, R18, RZ, P0 ;  /* 0x000000ff12147208 */ /* 0x000fc60000000000 */
[----:B------:R-:W-:-:S06]  /*0e00*/  IMAD.MOV.U32 R21, RZ, RZ, R19 ;  /* 0x000000ffff157224 */ /* 0x000fcc00078e0013 */
[----:B------:R-:W-:Y:S02]  /*0e10*/  FSEL R23, R9, R23, P0 ;  /* 0x0000001709177208 */ /* 0x000fe40000000000 */
[----:B------:R-:W-:Y:S01]  /*0e20*/  FSEL R22, R8, RZ, P0 ;  /* 0x000000ff08167208 */ /* 0x000fe20000000000 */
[----:B----4-:R-:W-:-:S05]  /*0e30*/  IMAD R5, R4, R5, R3 ;  /* 0x0000000504057224 */ /* 0x010fca00078e0203 */
[----:B------:R-:W-:Y:S01]  /*0e40*/  DMUL R14, R22, R22 ;  /* 0x00000016160e7228 */ /* 0x000fe20000000000 */
[----:B-----5:R-:W-:-:S05]  /*0e50*/  IMAD.WIDE R24, R5, 0x4, R6 ;  /* 0x0000000405187825 */ /* 0x020fca00078e0206 */
[----:B--2---:R0:W-:Y:S02]  /*0e60*/  STG.E desc[UR4][R24.64], R0 ;  /* 0x0000000018007986 */ /* 0x0041e4000c101904 */
[----:B------:R-:W-:-:S06]  /*0e70*/  DFMA R14, R20, R20, R14 ;  /* 0x00000014140e722b */ /* 0x000fcc000000000e */
[----:B------:R-:W1:Y:S04]  /*0e80*/  MUFU.RSQ64H R11, R15 ;  /* 0x0000000f000b7308 */ /* 0x000e680000001c00 */
[----:B------:R-:W-:-:S05]  /*0e90*/  VIADD R10, R15, 0xfcb00000 ;  /* 0xfcb000000f0a7836 */ /* 0x000fca0000000000 */
[----:B------:R-:W-:Y:S01]  /*0ea0*/  ISETP.GE.U32.AND P0, PT, R10, 0x7ca00000, PT ;  /* 0x7ca000000a00780c */ /* 0x000fe20003f06070 */
[----:B-1----:R-:W-:-:S08]  /*0eb0*/  DMUL R8, R10, R10 ;  /* 0x0000000a0a087228 */ /* 0x002fd00000000000 */
[----:B------:R-:W-:-:S08]  /*0ec0*/  DFMA R8, R14, -R8, 1 ;  /* 0x3ff000000e08742b */ /* 0x000fd00000000808 */
[----:B------:R-:W-:Y:S02]  /*0ed0*/  DFMA R16, R8, R16, 0.5 ;  /* 0x3fe000000810742b */ /* 0x000fe40000000010 */
[----:B------:R-:W-:-:S08]  /*0ee0*/  DMUL R8, R10, R8 ;  /* 0x000000080a087228 */ /* 0x000fd00000000000 */
[----:B------:R-:W-:-:S08]  /*0ef0*/  DFMA R16, R16, R8, R10 ;  /* 0x000000081010722b */ /* 0x000fd0000000000a */
[----:B------:R-:W-:Y:S02]  /*0f00*/  DMUL R12, R14, R16 ;  /* 0x000000100e0c7228 */ /* 0x000fe40000000000 */
[----:B------:R-:W-:Y:S02]  /*0f10*/  VIADD R7, R17, 0xfff00000 ;  /* 0xfff0000011077836 */ /* 0x000fe40000000000 */
[----:B------:R-:W-:-:S04]  /*0f20*/  IMAD.MOV.U32 R6, RZ, RZ, R16 ;  /* 0x000000ffff067224 */ /* 0x000fc800078e0010 */
[----:B------:R-:W-:-:S08]  /*0f30*/  DFMA R8, R12, -R12, R14 ;  /* 0x8000000c0c08722b */ /* 0x000fd0000000000e */
[----:B------:R-:W-:Y:S01]  /*0f40*/  DFMA R18, R8, R6, R12 ;  /* 0x000000060812722b */ /* 0x000fe2000000000c */
[----:B0-----:R-:W-:Y:S10]  /*0f50*/  @!P0 BRA `(.L_x_7) ;  /* 0x0000000000208947 */ /* 0x001ff40003800000 */
[----:B------:R-:W-:Y:S01]  /*0f60*/  IMAD.MOV.U32 R0, RZ, RZ, R16 ;  /* 0x000000ffff007224 */ /* 0x000fe200078e0010 */
[----:B------:R-:W-:Y:S01]  /*0f70*/  MOV R5, R15 ;  /* 0x0000000f00057202 */ /* 0x000fe20000000f00 */
[----:B------:R-:W-:Y:S01]  /*0f80*/  IMAD.MOV.U32 R6, RZ, RZ, R14 ;  /* 0x000000ffff067224 */ /* 0x000fe200078e000e */
[----:B------:R-:W-:Y:S01]  /*0f90*/  MOV R16, 0xfc0 ;  /* 0x00000fc000107802 */ /* 0x000fe20000000f00 */
[----:B------:R-:W-:-:S07]  /*0fa0*/  IMAD.MOV.U32 R11, RZ, RZ, R7 ;  /* 0x000000ffff0b7224 */ /* 0x000fce00078e0007 */
[----:B------:R-:W-:Y:S05]  /*0fb0*/  CALL.REL.NOINC `($__internal_2_$__cuda_sm20_dsqrt_rn_f64_mediumpath_v1) ;  /* 0x0000001400347944 */ /* 0x000fea0003c00000 */
[----:B------:R-:W-:Y:S02]  /*0fc0*/  IMAD.MOV.U32 R18, RZ, RZ, R26 ;  /* 0x000000ffff127224 */ /* 0x000fe400078e001a */
[----:B------:R-:W-:-:S07]  /*0fd0*/  IMAD.MOV.U32 R19, RZ, RZ, R27 ;  /* 0x000000ffff137224 */ /* 0x000fce00078e001b */
.L_x_7:
[----:B------:R-:W-:Y:S05]  /*0fe0*/  BSYNC.RECONVERGENT B0 ;  /* 0x0000000000007941 */ /* 0x000fea0003800200 */
.L_x_6:
[----:B------:R-:W0:Y:S01]  /*0ff0*/  LDCU.64 UR6, c[0x0][0x428] ;  /* 0x00008500ff0677ac */ /* 0x000e220008000a00 */
[----:B------:R-:W-:Y:S01]  /*1000*/  BSSY.RECONVERGENT B0, `(.L_x_8) ;  /* 0x000001c000007945 */ /* 0x000fe20003800200 */
[----:B0-----:R-:W-:-:S14]  /*1010*/  DSETP.GT.AND P0, PT, R18, UR6, PT ;  /* 0x0000000612007e2a */ /* 0x001fdc000bf04000 */
[----:B------:R-:W-:Y:S05]  /*1020*/  @!P0 BRA `(.L_x_9) ;  /* 0x0000000000648947 */ /* 0x000fea0003800000 */
[----:B------:R-:W0:Y:S01]  /*1030*/  MUFU.RCP64H R7, R19 ;  /* 0x0000001300077308 */ /* 0x000e220000001800 */
[----:B------:R-:W-:Y:S01]  /*1040*/  VIADD R6, R19, 0x300402 ;  /* 0x0030040213067836 */ /* 0x000fe20000000000 */
[----:B------:R-:W-:Y:S04]  /*1050*/  BSSY.RECONVERGENT B1, `(.L_x_10) ;  /* 0x000000e000017945 */ /* 0x000fe80003800200 */
[----:B------:R-:W-:Y:S01]  /*1060*/  FSETP.GEU.AND P0, PT, |R6|, 5.8789094863358348022e-39, PT ;  /* 0x004004020600780b */ /* 0x000fe20003f0e200 */
[----:B0-----:R-:W-:-:S08]  /*1070*/  DFMA R8, R6, -R18, 1 ;  /* 0x3ff000000608742b */ /* 0x001fd00000000812 */
[----:B------:R-:W-:-:S08]  /*1080*/  DFMA R8, R8, R8, R8 ;  /* 0x000000080808722b */ /* 0x000fd00000000008 */
[----:B------:R-:W-:-:S08]  /*1090*/  DFMA R8, R6, R8, R6 ;  /* 0x000000080608722b */ /* 0x000fd00000000006 */
[----:B------:R-:W-:-:S08]  /*10a0*/  DFMA R10, R8, -R18, 1 ;  /* 0x3ff00000080a742b */ /* 0x000fd00000000812 */
[----:B------:R-:W-:Y:S01]  /*10b0*/  DFMA R8, R8, R10, R8 ;  /* 0x0000000a0808722b */ /* 0x000fe20000000008 */
[----:B------:R-:W-:Y:S10]  /*10c0*/  @P0 BRA `(.L_x_11) ;  /* 0x0000000000180947 */ /* 0x000ff40003800000 */
[----:B------:R-:W-:Y:S01]  /*10d0*/  LOP3.LUT R0, R19, 0x7fffffff, RZ, 0xc0, !PT ;  /* 0x7fffffff13007812 */ /* 0x000fe200078ec0ff */
[----:B------:R-:W-:Y:S01]  /*10e0*/  IMAD.MOV.U32 R7, RZ, RZ, R19 ;  /* 0x000000ffff077224 */ /* 0x000fe200078e0013 */
[----:B------:R-:W-:-:S03]  /*10f0*/  MOV R6, R18 ;  /* 0x0000001200067202 */ /* 0x000fc60000000f00 */
[----:B------:R-:W-:Y:S01]  /*1100*/  VIADD R10, R0, 0xfff00000 ;  /* 0xfff00000000a7836 */ /* 0x000fe20000000000 */
[----:B------:R-:W-:-:S07]  /*1110*/  MOV R0, 0x1130 ;  /* 0x0000113000007802 */ /* 0x000fce0000000f00 */
[----:B------:R-:W-:Y:S05]  /*1120*/  CALL.REL.NOINC `($__internal_0_$__cuda_sm20_dblrcp_rn_slowpath_v3) ;  /* 0x0000000800c87944 */ /* 0x000fea0003c00000 */
.L_x_11:
[----:B------:R-:W-:Y:S05]  /*1130*/  BSYNC.RECONVERGENT B1 ;  /* 0x0000000000017941 */ /* 0x000fea0003800200 */
.L_x_10:
[----:B------:R-:W0:Y:S01]  /*1140*/  LDCU.64 UR6, c[0x0][0x428] ;  /* 0x00008500ff0677ac */ /* 0x000e220008000a00 */
[-C--:B------:R-:W-:Y:S02]  /*1150*/  DMUL R22, R22, R8.reuse ;  /* 0x0000000816167228 */ /* 0x080fe40000000000 */
[----:B------:R-:W-:-:S06]  /*1160*/  DMUL R20, R20, R8 ;  /* 0x0000000814147228 */ /* 0x000fcc0000000000 */
[----:B------:R-:W-:-:S06]  /*1170*/  DSETP.GEU.AND P0, PT, R22, RZ, PT ;  /* 0x000000ff1600722a */ /* 0x000fcc0003f0e000 */
[----:B0-----:R-:W-:-:S06]  /*1180*/  DSETP.GTU.OR P0, PT, |R20|, UR6, P0 ;  /* 0x0000000614007e2a */ /* 0x001fcc000870c600 */
[----:B------:R-:W-:-:S14]  /*1190*/  DSETP.GEU.AND P0, PT, R20, RZ, P0 ;  /* 0x000000ff1400722a */ /* 0x000fdc000070e000 */
[----:B------:R-:W-:Y:S02]  /*11a0*/  @!P0 DADD R22, -RZ, -R22 ;  /* 0x00000000ff168229 */ /* 0x000fe40000000916 */
[----:B------:R-:W-:-:S11]  /*11b0*/  @!P0 DADD R20, -RZ, -R20 ;  /* 0x00000000ff148229 */ /* 0x000fd60000000914 */
.L_x_9:
[----:B------:R-:W-:Y:S05]  /*11c0*/  BSYNC.RECONVERGENT B0 ;  /* 0x0000000000007941 */ /* 0x000fea0003800200 */
.L_x_8:
[----:B------:R-:W0:Y:S01]  /*11d0*/  LDC.64 R8, c[0x0][0x3d8] ;  /* 0x0000f600ff087b82 */ /* 0x000e220000000a00 */
[----:B------:R-:W1:Y:S07]  /*11e0*/  LDCU.64 UR6, c[0x0][0x3e0] ;  /* 0x00007c00ff0677ac */ /* 0x000e6e0008000a00 */
[----:B------:R-:W2:Y:S01]  /*11f0*/  LDC.64 R6, c[0x0][0x3d0] ;  /* 0x0000f400ff067b82 */ /* 0x000ea20000000a00 */
[----:B-1----:R-:W-:-:S04]  /*1200*/  IMAD R5, R2, UR6, RZ ;  /* 0x0000000602057c24 */ /* 0x002fc8000f8e02ff */
[----:B0-----:R-:W-:-:S04]  /*1210*/  IMAD.WIDE R8, R5, 0x4, R8 ;  /* 0x0000000405087825 */ /* 0x001fc800078e0208 */
[----:B------:R-:W-:Y:S02]  /*1220*/  IMAD R5, R2, UR7, RZ ;  /* 0x0000000702057c24 */ /* 0x000fe4000f8e02ff */
[----:B------:R-:W3:Y:S02]  /*1230*/  LDG.E R9, desc[UR4][R8.64] ;  /* 0x0000000408097981 */ /* 0x000ee4000c1e1900 */
[----:B--2---:R-:W-:-:S06]  /*1240*/  IMAD.WIDE R6, R5, 0x8, R6 ;  /* 0x0000000805067825 */ /* 0x004fcc00078e0206 */
[----:B------:R-:W2:Y:S01]  /*1250*/  LDG.E.64 R6, desc[UR4][R6.64] ;  /* 0x0000000406067981 */ /* 0x000ea2000c1e1b00 */
[----:B------:R-:W-:Y:S01]  /*1260*/  IMAD.SHL.U32 R5, R3, 0x2, RZ ;  /* 0x0000000203057824 */ /* 0x000fe200078e00ff */
[----:B------:R-:W0:Y:S01]  /*1270*/  F2F.F32.F64 R13, R22 ;  /* 0x00000016000d7310 */ /* 0x000e220000301000 */
[----:B------:R-:W-:Y:S01]  /*1280*/  UMOV UR6, 0xa0b5ed8d ;  /* 0xa0b5ed8d00067882 */ /* 0x000fe20000000000 */
[----:B------:R-:W-:Y:S01]  /*1290*/  UMOV UR7, 0x3eb0c6f7 ;  /* 0x3eb0c6f700077882 */ /* 0x000fe20000000000 */
[----:B------:R-:W-:Y:S01]  /*12a0*/  BSSY.RECONVERGENT B0, `(.L_x_12) ;  /* 0x000008d000007945 */ /* 0x000fe20003800200 */
[----:B------:R-:W-:Y:S01]  /*12b0*/  SHF.R.S32.HI R11, RZ, 0x1f, R5 ;  /* 0x0000001fff0b7819 */ /* 0x000fe20000011405 */
[----:B---3--:R-:W-:-:S05]  /*12c0*/  IMAD R0, R4, R9, RZ ;  /* 0x0000000904007224 */ /* 0x008fca00078e02ff */
[C---:B------:R-:W-:Y:S02]  /*12d0*/  IADD3 R15, P0, PT, R0.reuse, R5, RZ ;  /* 0x00000005000f7210 */ /* 0x040fe40007f1e0ff */
[----:B------:R-:W1:Y:S02]  /*12e0*/  F2F.F32.F64 R5, R20 ;  /* 0x0000001400057310 */ /* 0x000e640000301000 */
[----:B------:R-:W-:Y:S02]  /*12f0*/  LEA.HI.X.SX32 R11, R0, R11, 0x1, P0 ;  /* 0x0000000b000b7211 */ /* 0x000fe400000f0eff */
[----:B--2---:R-:W-:-:S04]  /*1300*/  LEA R8, P0, R15, R6, 0x2 ;  /* 0x000000060f087211 */ /* 0x004fc800078010ff */
[----:B------:R-:W-:Y:S01]  /*1310*/  LEA.HI.X R9, R15, R7, R11, 0x2, P0 ;  /* 0x000000070f097211 */ /* 0x000fe200000f140b */
[----:B------:R-:W-:-:S04]  /*1320*/  DMUL R10, R22, R22 ;  /* 0x00000016160a7228 */ /* 0x000fc80000000000 */
[----:B0-----:R0:W-:Y:S04]  /*1330*/  STG.E desc[UR4][R8.64], R13 ;  /* 0x0000000d08007986 */ /* 0x0011e8000c101904 */
[----:B------:R-:W-:Y:S01]  /*1340*/  DFMA R10, R20, R20, R10 ;  /* 0x00000014140a722b */ /* 0x000fe2000000000a */
[----:B-1----:R0:W-:Y:S07]  /*1350*/  STG.E desc[UR4][R8.64+0x4], R5 ;  /* 0x0000040508007986 */ /* 0x0021ee000c101904 */
[----:B------:R-:W-:Y:S01]  /*1360*/  DSETP.GTU.AND P0, PT, R10, UR6, PT ;  /* 0x000000060a007e2a */ /* 0x000fe2000bf0c000 */
[----:B------:R-:W-:-:S13]  /*1370*/  IMAD.MOV.U32 R11, RZ, RZ, 0x7fc00000 ;  /* 0x7fc00000ff0b7424 */ /* 0x000fda00078e00ff */
[----:B0-----:R-:W-:Y:S05]  /*1380*/  @!P0 BRA `(.L_x_13) ;  /* 0x0000000400f88947 */ /* 0x001fea0003800000 */
[----:B------:R-:W-:Y:S01]  /*1390*/  DADD R10, -RZ, |R20| ;  /* 0x00000000ff0a7229 */ /* 0x000fe20000000514 */
[----:B------:R-:W-:Y:S01]  /*13a0*/  MOV R6, 0x1 ;  /* 0x0000000100067802 */ /* 0x000fe20000000f00 */
[--C-:B------:R-:W-:Y:S01]  /*13b0*/  DADD R12, -RZ, |R22|.reuse ;  /* 0x00000000ff0c7229 */ /* 0x100fe20000000516 */
[----:B------:R-:W-:Y:S01]  /*13c0*/  BSSY.RECONVERGENT B1, `(.L_x_14) ;  /* 0x000001b000017945 */ /* 0x000fe20003800200 */
[----:B------:R-:W-:-:S08]  /*13d0*/  DSETP.GT.AND P1, PT, |R20|, |R22|, PT ;  /* 0x400000161400722a */ /* 0x000fd00003f24200 */
[----:B------:R-:W-:Y:S02]  /*13e0*/  FSEL R19, R11, R13, P1 ;  /* 0x0000000d0b137208 */ /* 0x000fe40000800000 */
[----:B------:R-:W-:Y:S02]  /*13f0*/  FSEL R18, R10, R12, P1 ;  /* 0x0000000c0a127208 */ /* 0x000fe40000800000 */
[----:B------:R-:W0:Y:S01]  /*1400*/  MUFU.RCP64H R7, R19 ;  /* 0x0000001300077308 */ /* 0x000e220000001800 */
[----:B------:R-:W-:Y:S02]  /*1410*/  FSEL R12, R12, R10, P1 ;  /* 0x0000000a0c0c7208 */ /* 0x000fe40000800000 */
[----:B------:R-:W-:-:S04]  /*1420*/  FSEL R13, R13, R11, P1 ;  /* 0x0000000b0d0d7208 */ /* 0x000fc80000800000 */
        /* <DEDUP_REMOVED lines=15> */
[----:B------:R-:W-:Y:S02]  /*1520*/  IMAD.MOV.U32 R14, RZ, RZ, R18 ;  /* 0x000000ffff0e7224 */ /* 0x000fe400078e0012 */
[----:B------:R-:W-:-:S07]  /*1530*/  IMAD.MOV.U32 R9, RZ, RZ, R19 ;  /* 0x000000ffff097224 */ /* 0x000fce00078e0013 */
[----:B------:R-:W-:Y:S05]  /*1540*/  CALL.REL.NOINC `($__internal_1_$__cuda_sm20_div_rn_f64_full) ;  /* 0x0000000800607944 */ /* 0x000fea0003c00000 */
[----:B------:R-:W-:Y:S01]  /*1550*/  MOV R6, R26 ;  /* 0x0000001a00067202 */ /* 0x000fe20000000f00 */
[----:B------:R-:W-:-:S07]  /*1560*/  IMAD.MOV.U32 R7, RZ, RZ, R27 ;  /* 0x000000ffff077224 */ /* 0x000fce00078e001b */
.L_x_15:
[----:B------:R-:W-:Y:S05]  /*1570*/  BSYNC.RECONVERGENT B1 ;  /* 0x0000000000017941 */ /* 0x000fea0003800200 */
.L_x_14:
[----:B------:R-:W-:Y:S01]  /*1580*/  DMUL R8, R6, R6 ;  /* 0x0000000606087228 */ /* 0x000fe20000000000 */
[----:B------:R-:W-:Y:S01]  /*1590*/  IMAD.MOV.U32 R10, RZ, RZ, -0x2449a4b7 ;  /* 0xdbb65b49ff0a7424 */ /* 0x000fe200078e00ff */
[----:B------:R-:W-:Y:S01]  /*15a0*/  UMOV UR6, 0x2a25ff7e ;  /* 0x2a25ff7e00067882 */ /* 0x000fe20000000000 */
[----:B------:R-:W-:Y:S01]  /*15b0*/  IMAD.MOV.U32 R11, RZ, RZ, 0x3f2d3b63 ;  /* 0x3f2d3b63ff0b7424 */ /* 0x000fe200078e00ff */
[----:B------:R-:W-:Y:S01]  /*15c0*/  UMOV UR7, 0x3ef53e1d ;  /* 0x3ef53e1d00077882 */ /* 0x000fe20000000000 */
[----:B------:R-:W-:Y:S01]  /*15d0*/  ISETP.GE.AND P2, PT, R23, RZ, PT ;  /* 0x000000ff1700720c */ /* 0x000fe20003f46270 */
[----:B------:R-:W-:-:S03]  /*15e0*/  DSETP.NEU.AND P3, PT, R18, RZ, PT ;  /* 0x000000ff1200722a */ /* 0x000fc60003f6d000 */
[----:B------:R-:W-:Y:S01]  /*15f0*/  DFMA R10, R8, -UR6, R10 ;  /* 0x80000006080a7c2b */ /* 0x000fe2000800000a */
[----:B------:R-:W-:Y:S01]  /*1600*/  UMOV UR6, 0x8dde082e ;  /* 0x8dde082e00067882 */ /* 0x000fe20000000000 */
[----:B------:R-:W-:Y:S01]  /*1610*/  UMOV UR7, 0x3f531278 ;  /* 0x3f53127800077882 */ /* 0x000fe20000000000 */
[----:B------:R-:W-:-:S05]  /*1620*/  @P1 PLOP3.LUT P0, PT, P2, PT, PT, 0x80, 0x8 ;  /* 0x000000000008181c */ /* 0x000fca000170f070 */
[----:B------:R-:W-:Y:S01]  /*1630*/  DFMA R10, R8, R10, -UR6 ;  /* 0x80000006080a7e2b */ /* 0x000fe2000800000a */
[----:B------:R-:W-:Y:S01]  /*1640*/  UMOV UR6, 0xc8249315 ;  /* 0xc824931500067882 */ /* 0x000fe20000000000 */
[----:B------:R-:W-:Y:S01]  /*1650*/  UMOV UR7, 0x3f6f9690 ;  /* 0x3f6f969000077882 */ /* 0x000fe20000000000 */
[----:B------:R-:W-:-:S05]  /*1660*/  @P3 IMAD.MOV.U32 R5, RZ, RZ, 0x7f3321d2 ;  /* 0x7f3321d2ff053424 */ /* 0x000fca00078e00ff */
[----:B------:R-:W-:Y:S01]  /*1670*/  DFMA R10, R8, R10, UR6 ;  /* 0x00000006080a7e2b */ /* 0x000fe2000800000a */
[----:B------:R-:W-:Y:S01]  /*1680*/  UMOV UR6, 0xabc7cf0d ;  /* 0xabc7cf0d00067882 */ /* 0x000fe20000000000 */
[----:B------:R-:W-:-:S06]  /*1690*/  UMOV UR7, 0x3f82cf5a ;  /* 0x3f82cf5a00077882 */ /* 0x000fcc0000000000 */
[----:B------:R-:W-:Y:S01]  /*16a0*/  DFMA R10, R8, R10, -UR6 ;  /* 0x80000006080a7e2b */ /* 0x000fe2000800000a */
[----:B------:R-:W-:Y:S01]  /*16b0*/  UMOV UR6, 0xb2a3bfde ;  /* 0xb2a3bfde00067882 */ /* 0x000fe20000000000 */
[----:B------:R-:W-:-:S06]  /*16c0*/  UMOV UR7, 0x3f9162b0 ;  /* 0x3f9162b000077882 */ /* 0x000fcc0000000000 */
        /* <DEDUP_REMOVED lines=42> */
[----:B------:R-:W-:-:S08]  /*1970*/  DMUL R10, R8, R10 ;  /* 0x0000000a080a7228 */ /* 0x000fd00000000000 */
[----:B------:R-:W-:Y:S01]  /*1980*/  DFMA R12, R10, R6, R6 ;  /* 0x000000060a0c722b */ /* 0x000fe20000000006 */
[----:B------:R-:W-:Y:S01]  /*1990*/  @P1 IMAD.MOV.U32 R10, RZ, RZ, 0x54442d18 ;  /* 0x54442d18ff0a1424 */ /* 0x000fe200078e00ff */
[----:B------:R-:W-:-:S06]  /*19a0*/  @P1 MOV R11, 0x3ff921fb ;  /* 0x3ff921fb000b1802 */ /* 0x000fcc0000000f00 */
[----:B------:R-:W-:Y:S02]  /*19b0*/  @P1 DADD R6, -RZ, -R12 ;  /* 0x00000000ff061229 */ /* 0x000fe4000000090c */
[----:B------:R-:W-:-:S08]  /*19c0*/  @!P1 DADD R8, -R12, UR6 ;  /* 0x000000060c089e29 */ /* 0x000fd00008000100 */
[----:B------:R-:W-:Y:S02]  /*19d0*/  @P1 FSEL R6, R12, R6, !P0 ;  /* 0x000000060c061208 */ /* 0x000fe40004000000 */
[----:B------:R-:W-:Y:S02]  /*19e0*/  @P1 FSEL R7, R13, R7, !P0 ;  /* 0x000000070d071208 */ /* 0x000fe40004000000 */
[----:B------:R-:W-:-:S04]  /*19f0*/  @!P1 PLOP3.LUT P0, PT, P2, PT, PT, 0x80, 0x8 ;  /* 0x000000000008981c */ /* 0x000fc8000170f070 */
[----:B------:R-:W-:Y:S01]  /*1a00*/  @P1 DADD R6, R6, R10 ;  /* 0x0000000006061229 */ /* 0x000fe2000000000a */
[----:B------:R-:W-:Y:S01]  /*1a10*/  @P3 FSEL R5, R5, 3.37028055040000000000e+12, !P0 ;  /* 0x54442d1805053808 */ /* 0x000fe20004000000 */
[----:B------:R-:W-:-:S04]  /*1a20*/  @P3 IMAD.MOV.U32 R11, RZ, RZ, 0x4002d97c ;  /* 0x4002d97cff0b3424 */ /* 0x000fc800078e00ff */
[----:B------:R-:W-:Y:S02]  /*1a30*/  @!P1 FSEL R6, R8, R12, !P0 ;  /* 0x0000000c08069208 */ /* 0x000fe40004000000 */
[----:B------:R-:W-:Y:S01]  /*1a40*/  @!P1 FSEL R7, R9, R13, !P0 ;  /* 0x0000000d09079208 */ /* 0x000fe20004000000 */
[C-C-:B------:R-:W-:Y:S01]  /*1a50*/  @P3 DSETP.NEU.AND P1, PT, |R22|.reuse, |R20|.reuse, PT ;  /* 0x400000141600322a */ /* 0x140fe20003f2d200 */
[----:B------:R-:W-:Y:S01]  /*1a60*/  @P3 FSEL R11, R11, 1.8213495016098022461, !P0 ;  /* 0x3fe921fb0b0b3808 */ /* 0x000fe20004000000 */
[----:B------:R-:W-:Y:S01]  /*1a70*/  DADD R22, |R22|, |R20| ;  /* 0x0000000016167229 */ /* 0x000fe20000000614 */
[----:B------:R-:W-:Y:S02]  /*1a80*/  @!P3 FSEL R9, RZ, 2.1426990032196044922, P0 ;  /* 0x400921fbff09b808 */ /* 0x000fe40000000000 */
[----:B------:R-:W-:Y:S02]  /*1a90*/  @!P3 FSEL R8, RZ, 3.37028055040000000000e+12, P0 ;  /* 0x54442d18ff08b808 */ /* 0x000fe40000000000 */
[----:B------:R-:W-:-:S02]  /*1aa0*/  @P3 FSEL R7, R11, R7, !P1 ;  /* 0x000000070b073208 */ /* 0x000fc40004800000 */
[----:B------:R-:W-:Y:S01]  /*1ab0*/  @P3 FSEL R0, R5, R6, !P1 ;  /* 0x0000000605003208 */ /* 0x000fe20004800000 */
[----:B------:R-:W-:Y:S02]  /*1ac0*/  DSETP.NAN.AND P0, PT, R22, R22, PT ;  /* 0x000000161600722a */ /* 0x000fe40003f08000 */
[----:B------:R-:W-:Y:S02]  /*1ad0*/  @P3 IMAD.MOV.U32 R9, RZ, RZ, R7 ;  /* 0x000000ffff093224 */ /* 0x000fe400078e0007 */
[----:B------:R-:W-:-:S03]  /*1ae0*/  @P3 IMAD.MOV.U32 R8, RZ, RZ, R0 ;  /* 0x000000ffff083224 */ /* 0x000fc600078e0000 */
[----:B------:R-:W-:Y:S02]  /*1af0*/  LOP3.LUT R21, R9, 0x80000000, R21, 0xb8, !PT ;  /* 0x8000000009157812 */ /* 0x000fe400078eb815 */
[----:B------:R-:W-:Y:S02]  /*1b00*/  FSEL R8, R22, R8, P0 ;  /* 0x0000000816087208 */ /* 0x000fe40000000000 */
[----:B------:R-:W-:-:S04]  /*1b10*/  FSEL R9, R23, R21, P0 ;  /* 0x0000001517097208 */ /* 0x000fc80000000000 */
[----:B------:R-:W0:Y:S08]  /*1b20*/  F2F.F32.F64 R11, R8 ;  /* 0x00000008000b7310 */ /* 0x000e300000301000 */
[----:B0-----:R-:W0:Y:S01]  /*1b30*/  F2F.F64.F32 R6, R11 ;  /* 0x0000000b00067310 */ /* 0x001e220000201800 */
[----:B------:R-:W-:Y:S01]  /*1b40*/  FSETP.GEU.AND P0, PT, R11, RZ, PT ;  /* 0x000000ff0b00720b */ /* 0x000fe20003f0e000 */
[----:B0-----:R-:W-:-:S12]  /*1b50*/  DADD R6, R6, UR6 ;  /* 0x0000000606067e29 */ /* 0x001fd80008000000 */
[----:B------:R0:W1:Y:S02]  /*1b60*/  @!P0 F2F.F32.F64 R11, R6 ;  /* 0x00000006000b8310 */ /* 0x0000640000301000 */
.L_x_13:
[----:B------:R-:W-:Y:S05]  /*1b70*/  BSYNC.RECONVERGENT B0 ;  /* 0x0000000000007941 */ /* 0x000fea0003800200 */
.L_x_12:
[----:B------:R-:W2:Y:S01]  /*1b80*/  LDC.64 R8, c[0x0][0x408] ;  /* 0x00010200ff087b82 */ /* 0x000ea20000000a00 */
[----:B------:R-:W3:Y:S07]  /*1b90*/  LDCU.64 UR6, c[0x0][0x410] ;  /* 0x00008200ff0677ac */ /* 0x000eee0008000a00 */
[----:B0-----:R-:W0:Y:S01]  /*1ba0*/  LDC.64 R6, c[0x0][0x400] ;  /* 0x00010000ff067b82 */ /* 0x001e220000000a00 */
[C---:B---3--:R-:W-:Y:S02]  /*1bb0*/  IMAD R13, R2.reuse, UR6, RZ ;  /* 0x00000006020d7c24 */ /* 0x048fe4000f8e02ff */
[----:B------:R-:W-:-:S02]  /*1bc0*/  IMAD R5, R2, UR7, RZ ;  /* 0x0000000702057c24 */ /* 0x000fc4000f8e02ff */
[----:B--2---:R-:W-:-:S06]  /*1bd0*/  IMAD.WIDE R8, R13, 0x4, R8 ;  /* 0x000000040d087825 */ /* 0x004fcc00078e0208 */
[----:B------:R-:W2:Y:S01]  /*1be0*/  LDG.E R8, desc[UR4][R8.64] ;  /* 0x0000000408087981 */ /* 0x000ea2000c1e1900 */
[----:B0-----:R-:W-:-:S06]  /*1bf0*/  IMAD.WIDE R6, R5, 0x8, R6 ;  /* 0x0000000805067825 */ /* 0x001fcc00078e0206 */
[----:B------:R-:W3:Y:S01]  /*1c00*/  LDG.E.64 R6, desc[UR4][R6.64] ;  /* 0x0000000406067981 */ /* 0x000ee2000c1e1b00 */
[----:B--2---:R-:W-:-:S04]  /*1c10*/  IMAD R3, R4, R8, R3 ;  /* 0x0000000804037224 */ /* 0x004fc800078e0203 */
[----:B---3--:R-:W-:-:S05]  /*1c20*/  IMAD.WIDE R2, R3, 0x4, R6 ;  /* 0x0000000403027825 */ /* 0x008fca00078e0206 */
[----:B-1----:R-:W-:Y:S01]  /*1c30*/  STG.E desc[UR4][R2.64], R11 ;  /* 0x0000000b02007986 */ /* 0x002fe2000c101904 */
[----:B------:R-:W-:Y:S05]  /*1c40*/  EXIT ;  /* 0x000000000000794d */ /* 0x000fea0003800000 */
        .weak           $__internal_0_$__cuda_sm20_dblrcp_rn_slowpath_v3
        .type           $__internal_0_$__cuda_sm20_dblrcp_rn_slowpath_v3,@function
        .size           $__internal_0_$__cuda_sm20_dblrcp_rn_slowpath_v3,($__internal_1_$__cuda_sm20_div_rn_f64_full - $__internal_0_$__cuda_sm20_dblrcp_rn_slowpath_v3)
$__internal_0_$__cuda_sm20_dblrcp_rn_slowpath_v3:
[----:B------:R-:W-:Y:S01]  /*1c50*/  DSETP.GTU.AND P0, PT, |R6|, +INF , PT ;  /* 0x7ff000000600742a */ /* 0x000fe20003f0c200 */
[----:B------:R-:W-:-:S13]  /*1c60*/  BSSY.RECONVERGENT B2, `(.L_x_16) ;  /* 0x0000023000027945 */ /* 0x000fda0003800200 */
[----:B------:R-:W-:Y:S05]  /*1c70*/  @P0 BRA `(.L_x_17) ;  /* 0x00000000007c0947 */ /* 0x000fea0003800000 */
[----:B------:R-:W-:-:S04]  /*1c80*/  LOP3.LUT R11, R7, 0x7fffffff, RZ, 0xc0, !PT ;  /* 0x7fffffff070b7812 */ /* 0x000fc800078ec0ff */
[----:B------:R-:W-:-:S04]  /*1c90*/  IADD3 R5, PT, PT, R11, -0x1, RZ ;  /* 0xffffffff0b057810 */ /* 0x000fc80007ffe0ff */
[----:B------:R-:W-:-:S13]  /*1ca0*/  ISETP.GE.U32.AND P0, PT, R5, 0x7fefffff, PT ;  /* 0x7fefffff0500780c */ /* 0x000fda0003f06070 */
[----:B------:R-:W-:Y:S01]  /*1cb0*/  @P0 LOP3.LUT R9, R7, 0x7ff00000, RZ, 0x3c, !PT ;  /* 0x7ff0000007090812 */ /* 0x000fe200078e3cff */
[----:B------:R-:W-:Y:S01]  /*1cc0*/  @P0 IMAD.MOV.U32 R8, RZ, RZ, RZ ;  /* 0x000000ffff080224 */ /* 0x000fe200078e00ff */
[----:B------:R-:W-:Y:S06]  /*1cd0*/  @P0 BRA `(.L_x_18) ;  /* 0x00000000006c0947 */ /* 0x000fec0003800000 */
[----:B------:R-:W-:-:S13]  /*1ce0*/  ISETP.GE.U32.AND P0, PT, R11, 0x1000001, PT ;  /* 0x010000010b00780c */ /* 0x000fda0003f06070 */
[----:B------:R-:W-:Y:S05]  /*1cf0*/  @!P0 BRA `(.L_x_19) ;  /* 0x0000000000348947 */ /* 0x000fea0003800000 */
[----:B------:R-:W-:Y:S02]  /*1d00*/  VIADD R9, R7, 0xc0200000 ;  /* 0xc020000007097836 */ /* 0x000fe40000000000 */
[----:B------:R-:W-:Y:S02]  /*1d10*/  IMAD.MOV.U32 R8, RZ, RZ, R6 ;  /* 0x000000ffff087224 */ /* 0x000fe400078e0006 */
[----:B------:R-:W0:Y:S04]  /*1d20*/  MUFU.RCP64H R11, R9 ;  /* 0x00000009000b7308 */ /* 0x000e280000001800 */
[----:B0-----:R-:W-:-:S08]  /*1d30*/  DFMA R12, -R8, R10, 1 ;  /* 0x3ff00000080c742b */ /* 0x001fd0000000010a */
[----:B------:R-:W-:-:S08]  /*1d40*/  DFMA R12, R12, R12, R12 ;  /* 0x0000000c0c0c722b */ /* 0x000fd0000000000c */
[----:B------:R-:W-:-:S08]  /*1d50*/  DFMA R12, R10, R12, R10 ;  /* 0x0000000c0a0c722b */ /* 0x000fd0000000000a */
[----:B------:R-:W-:-:S08]  /*1d60*/  DFMA R10, -R8, R12, 1 ;  /* 0x3ff00000080a742b */ /* 0x000fd0000000010c */
[----:B------:R-:W-:-:S08]  /*1d70*/  DFMA R10, R12, R10, R12 ;  /* 0x0000000a0c0a722b */ /* 0x000fd0000000000c */
[----:B------:R-:W-:-:S08]  /*1d80*/  DMUL R10, R10, 2.2250738585072013831e-308 ;  /* 0x001000000a0a7828 */ /* 0x000fd00000000000 */
[----:B------:R-:W-:-:S08]  /*1d90*/  DFMA R6, -R6, R10, 1 ;  /* 0x3ff000000606742b */ /* 0x000fd0000000010a */
[----:B------:R-:W-:-:S08]  /*1da0*/  DFMA R6, R6, R6, R6 ;  /* 0x000000060606722b */ /* 0x000fd00000000006 */
[----:B------:R-:W-:Y:S01]  /*1db0*/  DFMA R8, R10, R6, R10 ;  /* 0x000000060a08722b */ /* 0x000fe2000000000a */
[----:B------:R-:W-:Y:S10]  /*1dc0*/  BRA `(.L_x_18) ;  /* 0x0000000000307947 */ /* 0x000ff40003800000 */
.L_x_19:
[----:B------:R-:W-:Y:S01]  /*1dd0*/  DMUL R6, R6, 8.11296384146066816958e+31 ;  /* 0x4690000006067828 */ /* 0x000fe20000000000 */
[----:B------:R-:W-:-:S05]  /*1de0*/  IMAD.MOV.U32 R8, RZ, RZ, R10 ;  /* 0x000000ffff087224 */ /* 0x000fca00078e000a */
[----:B------:R-:W0:Y:S02]  /*1df0*/  MUFU.RCP64H R9, R7 ;  /* 0x0000000700097308 */ /* 0x000e240000001800 */
[----:B0-----:R-:W-:-:S08]  /*1e00*/  DFMA R10, -R6, R8, 1 ;  /* 0x3ff00000060a742b */ /* 0x001fd00000000108 */
[----:B------:R-:W-:-:S08]  /*1e10*/  DFMA R10, R10, R10, R10 ;  /* 0x0000000a0a0a722b */ /* 0x000fd0000000000a */
[----:B------:R-:W-:-:S08]  /*1e20*/  DFMA R10, R8, R10, R8 ;  /* 0x0000000a080a722b */ /* 0x000fd00000000008 */
[----:B------:R-:W-:-:S08]  /*1e30*/  DFMA R8, -R6, R10, 1 ;  /* 0x3ff000000608742b */ /* 0x000fd0000000010a */
[----:B------:R-:W-:-:S08]  /*1e40*/  DFMA R8, R10, R8, R10 ;  /* 0x000000080a08722b */ /* 0x000fd0000000000a */
[----:B------:R-:W-:Y:S01]  /*1e50*/  DMUL R8, R8, 8.11296384146066816958e+31 ;  /* 0x4690000008087828 */ /* 0x000fe20000000000 */
[----:B------:R-:W-:Y:S10]  /*1e60*/  BRA `(.L_x_18) ;  /* 0x0000000000087947 */ /* 0x000ff40003800000 */
.L_x_17:
[----:B------:R-:W-:Y:S02]  /*1e70*/  LOP3.LUT R9, R7, 0x80000, RZ, 0xfc, !PT ;  /* 0x0008000007097812 */ /* 0x000fe400078efcff */
[----:B------:R-:W-:-:S07]  /*1e80*/  MOV R8, R6 ;  /* 0x0000000600087202 */ /* 0x000fce0000000f00 */
.L_x_18:
[----:B------:R-:W-:Y:S05]  /*1e90*/  BSYNC.RECONVERGENT B2 ;  /* 0x0000000000027941 */ /* 0x000fea0003800200 */
.L_x_16:
[----:B------:R-:W-:Y:S02]  /*1ea0*/  IMAD.MOV.U32 R6, RZ, RZ, R0 ;  /* 0x000000ffff067224 */ /* 0x000fe400078e0000 */
[----:B------:R-:W-:-:S04]  /*1eb0*/  IMAD.MOV.U32 R7, RZ, RZ, 0x0 ;  /* 0x00000000ff077424 */ /* 0x000fc800078e00ff */
[----:B------:R-:W-:Y:S05]  /*1ec0*/  RET.REL.NODEC R6 `(eigenBatch2dKernel) ;  /* 0xffffffe0064c7950 */ /* 0x000fea0003c3ffff */
        .weak           $__internal_1_$__cuda_sm20_div_rn_f64_full
        .type           $__internal_1_$__cuda_sm20_div_rn_f64_full,@function
        .size           $__internal_1_$__cuda_sm20_div_rn_f64_full,($__internal_2_$__cuda_sm20_dsqrt_rn_f64_mediumpath_v1 - $__internal_1_$__cuda_sm20_div_rn_f64_full)
$__internal_1_$__cuda_sm20_div_rn_f64_full:
[----:B------:R-:W-:Y:S01]  /*1ed0*/  FSETP.GEU.AND P3, PT, |R17|, 1.469367938527859385e-39, PT ;  /* 0x001000001100780b */ /* 0x000fe20003f6e200 */
[----:B------:R-:W-:Y:S01]  /*1ee0*/  IMAD.MOV.U32 R12, RZ, RZ, R14 ;  /* 0x000000ffff0c7224 */ /* 0x000fe200078e000e */
[C---:B------:R-:W-:Y:S01]  /*1ef0*/  FSETP.GEU.AND P0, PT, |R9|.reuse, 1.469367938527859385e-39, PT ;  /* 0x001000000900780b */ /* 0x040fe20003f0e200 */
[----:B------:R-:W-:Y:S01]  /*1f00*/  IMAD.MOV.U32 R13, RZ, RZ, R9 ;  /* 0x000000ffff0d7224 */ /* 0x000fe200078e0009 */
[----:B------:R-:W-:Y:S01]  /*1f10*/  LOP3.LUT R15, R9, 0x800fffff, RZ, 0xc0, !PT ;  /* 0x800fffff090f7812 */ /* 0x000fe200078ec0ff */
[----:B------:R-:W-:Y:S01]  /*1f20*/  IMAD.MOV.U32 R10, RZ, RZ, R16 ;  /* 0x000000ffff0a7224 */ /* 0x000fe200078e0010 */
[----:B------:R-:W-:Y:S01]  /*1f30*/  LOP3.LUT R5, R17, 0x7ff00000, RZ, 0xc0, !PT ;  /* 0x7ff0000011057812 */ /* 0x000fe200078ec0ff */
[----:B------:R-:W-:Y:S01]  /*1f40*/  IMAD.MOV.U32 R8, RZ, RZ, 0x1 ;  /* 0x00000001ff087424 */ /* 0x000fe200078e00ff */
[----:B------:R-:W-:Y:S01]  /*1f50*/  LOP3.LUT R15, R15, 0x3ff00000, RZ, 0xfc, !PT ;  /* 0x3ff000000f0f7812 */ /* 0x000fe200078efcff */
[----:B------:R-:W-:Y:S01]  /*1f60*/  BSSY.RECONVERGENT B2, `(.L_x_20) ;  /* 0x000004f000027945 */ /* 0x000fe20003800200 */
[----:B------:R-:W-:-:S03]  /*1f70*/  LOP3.LUT R24, R9, 0x7ff00000, RZ, 0xc0, !PT ;  /* 0x7ff0000009187812 */ /* 0x000fc600078ec0ff */
[----:B------:R-:W-:Y:S01]  /*1f80*/  @!P3 LOP3.LUT R6, R13, 0x7ff00000, RZ, 0xc0, !PT ;  /* 0x7ff000000d06b812 */ /* 0x000fe200078ec0ff */
[----:B------:R-:W-:Y:S01]  /*1f90*/  @!P3 IMAD.MOV.U32 R26, RZ, RZ, RZ ;  /* 0x000000ffff1ab224 */ /* 0x000fe200078e00ff */
[----:B------:R-:W-:Y:S01]  /*1fa0*/  @!P0 DMUL R14, R12, 8.98846567431157953865e+307 ;  /* 0x7fe000000c0e8828 */ /* 0x000fe20000000000 */
[C---:B------:R-:W-:Y:S02]  /*1fb0*/  ISETP.GE.U32.AND P2, PT, R5.reuse, R24, PT ;  /* 0x000000180500720c */ /* 0x040fe40003f46070 */
[----:B------:R-:W-:Y:S02]  /*1fc0*/  @!P3 ISETP.GE.U32.AND P4, PT, R5, R6, PT ;  /* 0x000000060500b20c */ /* 0x000fe40003f86070 */
[----:B------:R-:W-:Y:S01]  /*1fd0*/  MOV R6, 0x1ca00000 ;  /* 0x1ca0000000067802 */ /* 0x000fe20000000f00 */
[----:B------:R-:W0:Y:S03]  /*1fe0*/  MUFU.RCP64H R9, R15 ;  /* 0x0000000f00097308 */ /* 0x000e260000001800 */
[----:B------:R-:W-:-:S02]  /*1ff0*/  @!P3 SEL R7, R6, 0x63400000, !P4 ;  /* 0x634000000607b807 */ /* 0x000fc40006000000 */
[----:B------:R-:W-:Y:S02]  /*2000*/  SEL R11, R6, 0x63400000, !P2 ;  /* 0x63400000060b7807 */ /* 0x000fe40005000000 */
[--C-:B------:R-:W-:Y:S02]  /*2010*/  @!P3 LOP3.LUT R7, R7, 0x80000000, R17.reuse, 0xf8, !PT ;  /* 0x800000000707b812 */ /* 0x100fe400078ef811 */
[----:B------:R-:W-:Y:S02]  /*2020*/  LOP3.LUT R11, R11, 0x800fffff, R17, 0xf8, !PT ;  /* 0x800fffff0b0b7812 */ /* 0x000fe400078ef811 */
[----:B------:R-:W-:Y:S01]  /*2030*/  @!P3 LOP3.LUT R27, R7, 0x100000, RZ, 0xfc, !PT ;  /* 0x00100000071bb812 */ /* 0x000fe200078efcff */
[----:B------:R-:W-:Y:S01]  /*2040*/  IMAD.MOV.U32 R7, RZ, RZ, R5 ;  /* 0x000000ffff077224 */ /* 0x000fe200078e0005 */
[----:B------:R-:W-:-:S04]  /*2050*/  @!P0 LOP3.LUT R24, R15, 0x7ff00000, RZ, 0xc0, !PT ;  /* 0x7ff000000f188812 */ /* 0x000fc800078ec0ff */
[----:B------:R-:W-:Y:S02]  /*2060*/  @!P3 DFMA R10, R10, 2, -R26 ;  /* 0x400000000a0ab82b */ /* 0x000fe4000000081a */
[----:B0-----:R-:W-:-:S08]  /*2070*/  DFMA R26, R8, -R14, 1 ;  /* 0x3ff00000081a742b */ /* 0x001fd0000000080e */
[----:B------:R-:W-:Y:S01]  /*2080*/  DFMA R26, R26, R26, R26 ;  /* 0x0000001a1a1a722b */ /* 0x000fe2000000001a */
[----:B------:R-:W-:-:S04]  /*2090*/  @!P3 LOP3.LUT R7, R11, 0x7ff00000, RZ, 0xc0, !PT ;  /* 0x7ff000000b07b812 */ /* 0x000fc800078ec0ff */
[----:B------:R-:W-:-:S03]  /*20a0*/  IADD3 R25, PT, PT, R7, -0x1, RZ ;  /* 0xffffffff07197810 */ /* 0x000fc60007ffe0ff */
[----:B------:R-:W-:Y:S01]  /*20b0*/  DFMA R8, R8, R26, R8 ;  /* 0x0000001a0808722b */ /* 0x000fe20000000008 */
[----:B------:R-:W-:Y:S01]  /*20c0*/  ISETP.GT.U32.AND P0, PT, R25, 0x7feffffe, PT ;  /* 0x7feffffe1900780c */ /* 0x000fe20003f04070 */
[----:B------:R-:W-:-:S05]  /*20d0*/  VIADD R25, R24, 0xffffffff ;  /* 0xffffffff18197836 */ /* 0x000fca0000000000 */
[----:B------:R-:W-:Y:S01]  /*20e0*/  ISETP.GT.U32.OR P0, PT, R25, 0x7feffffe, P0 ;  /* 0x7feffffe1900780c */ /* 0x000fe20000704470 */
[----:B------:R-:W-:-:S08]  /*20f0*/  DFMA R28, R8, -R14, 1 ;  /* 0x3ff00000081c742b */ /* 0x000fd0000000080e */
[----:B------:R-:W-:-:S08]  /*2100*/  DFMA R28, R8, R28, R8 ;  /* 0x0000001c081c722b */ /* 0x000fd00000000008 */
[----:B------:R-:W-:-:S08]  /*2110*/  DMUL R26, R28, R10 ;  /* 0x0000000a1c1a7228 */ /* 0x000fd00000000000 */
[----:B------:R-:W-:-:S08]  /*2120*/  DFMA R8, R26, -R14, R10 ;  /* 0x8000000e1a08722b */ /* 0x000fd0000000000a */
[----:B------:R-:W-:Y:S01]  /*2130*/  DFMA R8, R28, R8, R26 ;  /* 0x000000081c08722b */ /* 0x000fe2000000001a */
[----:B------:R-:W-:Y:S10]  /*2140*/  @P0 BRA `(.L_x_21) ;  /* 0x00000000006c0947 */ /* 0x000ff40003800000 */
[----:B------:R-:W-:-:S04]  /*2150*/  LOP3.LUT R16, R13, 0x7ff00000, RZ, 0xc0, !PT ;  /* 0x7ff000000d107812 */ /* 0x000fc800078ec0ff */
[CC--:B------:R-:W-:Y:S02]  /*2160*/  VIADDMNMX R7, R5.reuse, -R16.reuse, 0xb9600000, !PT ;  /* 0xb960000005077446 */ /* 0x0c0fe40007800910 */
[----:B------:R-:W-:Y:S02]  /*2170*/  ISETP.GE.U32.AND P0, PT, R5, R16, PT ;  /* 0x000000100500720c */ /* 0x000fe40003f06070 */
[----:B------:R-:W-:Y:S02]  /*2180*/  VIMNMX R5, PT, PT, R7, 0x46a00000, PT ;  /* 0x46a0000007057848 */ /* 0x000fe40003fe0100 */
[----:B------:R-:W-:-:S05]  /*2190*/  SEL R6, R6, 0x63400000, !P0 ;  /* 0x6340000006067807 */ /* 0x000fca0004000000 */
[----:B------:R-:W-:Y:S02]  /*21a0*/  IMAD.IADD R5, R5, 0x1, -R6 ;  /* 0x0000000105057824 */ /* 0x000fe400078e0a06 */
[----:B------:R-:W-:Y:S02]  /*21b0*/  IMAD.MOV.U32 R6, RZ, RZ, RZ ;  /* 0x000000ffff067224 */ /* 0x000fe400078e00ff */
[----:B------:R-:W-:-:S06]  /*21c0*/  VIADD R7, R5, 0x7fe00000 ;  /* 0x7fe0000005077836 */ /* 0x000fcc0000000000 */
[----:B------:R-:W-:-:S10]  /*21d0*/  DMUL R26, R8, R6 ;  /* 0x00000006081a7228 */ /* 0x000fd40000000000 */
[----:B------:R-:W-:-:S13]  /*21e0*/  FSETP.GTU.AND P0, PT, |R27|, 1.469367938527859385e-39, PT ;  /* 0x001000001b00780b */ /* 0x000fda0003f0c200 */
[----:B------:R-:W-:Y:S05]  /*21f0*/  @P0 BRA `(.L_x_22) ;  /* 0x0000000000940947 */ /* 0x000fea0003800000 */
[----:B------:R-:W-:-:S06]  /*2200*/  DFMA R10, R8, -R14, R10 ;  /* 0x8000000e080a722b */ /* 0x000fcc000000000a */
[----:B------:R-:W-:-:S04]  /*2210*/  MOV R10, RZ ;  /* 0x000000ff000a7202 */ /* 0x000fc80000000f00 */
[C---:B------:R-:W-:Y:S02]  /*2220*/  FSETP.NEU.AND P0, PT, R11.reuse, RZ, PT ;  /* 0x000000ff0b00720b */ /* 0x040fe40003f0d000 */
[----:B------:R-:W-:-:S04]  /*2230*/  LOP3.LUT R13, R11, 0x80000000, R13, 0x48, !PT ;  /* 0x800000000b0d7812 */ /* 0x000fc800078e480d */
[----:B------:R-:W-:-:S07]  /*2240*/  LOP3.LUT R11, R13, R7, RZ, 0xfc, !PT ;  /* 0x000000070d0b7212 */ /* 0x000fce00078efcff */
[----:B------:R-:W-:Y:S05]  /*2250*/  @!P0 BRA `(.L_x_22) ;  /* 0x00000000007c8947 */ /* 0x000fea0003800000 */
[----:B------:R-:W-:Y:S01]  /*2260*/  IMAD.MOV R7, RZ, RZ, -R5 ;  /* 0x000000ffff077224 */ /* 0x000fe200078e0a05 */
[----:B------:R-:W-:Y:S01]  /*2270*/  IADD3 R5, PT, PT, -R5, -0x43300000, RZ ;  /* 0xbcd0000005057810 */ /* 0x000fe20007ffe1ff */
[----:B------:R-:W-:-:S06]  /*2280*/  IMAD.MOV.U32 R6, RZ, RZ, RZ ;  /* 0x000000ffff067224 */ /* 0x000fcc00078e00ff */
[----:B------:R-:W-:Y:S02]  /*2290*/  DFMA R6, R26, -R6, R8 ;  /* 0x800000061a06722b */ /* 0x000fe40000000008 */
[----:B------:R-:W-:-:S08]  /*22a0*/  DMUL.RP R8, R8, R10 ;  /* 0x0000000a08087228 */ /* 0x000fd00000008000 */
[----:B------:R-:W-:Y:S02]  /*22b0*/  FSETP.NEU.AND P0, PT, |R7|, R5, PT ;  /* 0x000000050700720b */ /* 0x000fe40003f0d200 */
[----:B------:R-:W-:Y:S02]  /*22c0*/  LOP3.LUT R13, R9, R13, RZ, 0x3c, !PT ;  /* 0x0000000d090d7212 */ /* 0x000fe400078e3cff */
[----:B------:R-:W-:Y:S02]  /*22d0*/  FSEL R26, R8, R26, !P0 ;  /* 0x0000001a081a7208 */ /* 0x000fe40004000000 */
[----:B------:R-:W-:Y:S01]  /*22e0*/  FSEL R27, R13, R27, !P0 ;  /* 0x0000001b0d1b7208 */ /* 0x000fe20004000000 */
[----:B------:R-:W-:Y:S06]  /*22f0*/  BRA `(.L_x_22) ;  /* 0x0000000000547947 */ /* 0x000fec0003800000 */
.L_x_21:
[----:B------:R-:W-:-:S14]  /*2300*/  DSETP.NAN.AND P0, PT, R16, R16, PT ;  /* 0x000000101000722a */ /* 0x000fdc0003f08000 */
[----:B------:R-:W-:Y:S05]  /*2310*/  @P0 BRA `(.L_x_23) ;  /* 0x0000000000440947 */ /* 0x000fea0003800000 */
[----:B------:R-:W-:-:S14]  /*2320*/  DSETP.NAN.AND P0, PT, R12, R12, PT ;  /* 0x0000000c0c00722a */ /* 0x000fdc0003f08000 */
[----:B------:R-:W-:Y:S05]  /*2330*/  @P0 BRA `(.L_x_24) ;  /* 0x0000000000300947 */ /* 0x000fea0003800000 */
[----:B------:R-:W-:Y:S01]  /*2340*/  ISETP.NE.AND P0, PT, R7, R24, PT ;  /* 0x000000180700720c */ /* 0x000fe20003f05270 */
[----:B------:R-:W-:Y:S02]  /*2350*/  IMAD.MOV.U32 R26, RZ, RZ, 0x0 ;  /* 0x00000000ff1a7424 */ /* 0x000fe400078e00ff */
[----:B------:R-:W-:-:S10]  /*2360*/  IMAD.MOV.U32 R27, RZ, RZ, -0x80000 ;  /* 0xfff80000ff1b7424 */ /* 0x000fd400078e00ff */
[----:B------:R-:W-:Y:S05]  /*2370*/  @!P0 BRA `(.L_x_22) ;  /* 0x0000000000348947 */ /* 0x000fea0003800000 */
[----:B------:R-:W-:Y:S02]  /*2380*/  ISETP.NE.AND P0, PT, R7, 0x7ff00000, PT ;  /* 0x7ff000000700780c */ /* 0x000fe40003f05270 */
[----:B------:R-:W-:Y:S02]  /*2390*/  LOP3.LUT R27, R17, 0x80000000, R13, 0x48, !PT ;  /* 0x80000000111b7812 */ /* 0x000fe400078e480d */
[----:B------:R-:W-:-:S13]  /*23a0*/  ISETP.EQ.OR P0, PT, R24, RZ, !P0 ;  /* 0x000000ff1800720c */ /* 0x000fda0004702670 */
[----:B------:R-:W-:Y:S02]  /*23b0*/  @P0 LOP3.LUT R5, R27, 0x7ff00000, RZ, 0xfc, !PT ;  /* 0x7ff000001b050812 */ /* 0x000fe400078efcff */
[----:B------:R-:W-:Y:S01]  /*23c0*/  @!P0 MOV R26, RZ ;  /* 0x000000ff001a8202 */ /* 0x000fe20000000f00 */
[----:B------:R-:W-:Y:S02]  /*23d0*/  @P0 IMAD.MOV.U32 R26, RZ, RZ, RZ ;  /* 0x000000ffff1a0224 */ /* 0x000fe400078e00ff */
[----:B------:R-:W-:Y:S01]  /*23e0*/  @P0 IMAD.MOV.U32 R27, RZ, RZ, R5 ;  /* 0x000000ffff1b0224 */ /* 0x000fe200078e0005 */
[----:B------:R-:W-:Y:S06]  /*23f0*/  BRA `(.L_x_22) ;  /* 0x0000000000147947 */ /* 0x000fec0003800000 */
.L_x_24:
[----:B------:R-:W-:Y:S01]  /*2400*/  LOP3.LUT R27, R13, 0x80000, RZ, 0xfc, !PT ;  /* 0x000800000d1b7812 */ /* 0x000fe200078efcff */
[----:B------:R-:W-:Y:S01]  /*2410*/  IMAD.MOV.U32 R26, RZ, RZ, R12 ;  /* 0x000000ffff1a7224 */ /* 0x000fe200078e000c */
[----:B------:R-:W-:Y:S06]  /*2420*/  BRA `(.L_x_22) ;  /* 0x0000000000087947 */ /* 0x000fec0003800000 */
.L_x_23:
[----:B------:R-:W-:Y:S01]  /*2430*/  LOP3.LUT R27, R17, 0x80000, RZ, 0xfc, !PT ;  /* 0x00080000111b7812 */ /* 0x000fe200078efcff */
[----:B------:R-:W-:-:S07]  /*2440*/  IMAD.MOV.U32 R26, RZ, RZ, R16 ;  /* 0x000000ffff1a7224 */ /* 0x000fce00078e0010 */
.L_x_22:
[----:B------:R-:W-:Y:S05]  /*2450*/  BSYNC.RECONVERGENT B2 ;  /* 0x0000000000027941 */ /* 0x000fea0003800200 */
.L_x_20:
[----:B------:R-:W-:Y:S01]  /*2460*/  MOV R6, R0 ;  /* 0x0000000000067202 */ /* 0x000fe20000000f00 */
[----:B------:R-:W-:-:S04]  /*2470*/  IMAD.MOV.U32 R7, RZ, RZ, 0x0 ;  /* 0x00000000ff077424 */ /* 0x000fc800078e00ff */
[----:B------:R-:W-:Y:S05]  /*2480*/  RET.REL.NODEC R6 `(eigenBatch2dKernel) ;  /* 0xffffffd806dc7950 */ /* 0x000fea0003c3ffff */
        .weak           $__internal_2_$__cuda_sm20_dsqrt_rn_f64_mediumpath_v1
        .type           $__internal_2_$__cuda_sm20_dsqrt_rn_f64_mediumpath_v1,@function
        .size           $__internal_2_$__cuda_sm20_dsqrt_rn_f64_mediumpath_v1,(.L_x_266 - $__internal_2_$__cuda_sm20_dsqrt_rn_f64_mediumpath_v1)
$__internal_2_$__cuda_sm20_dsqrt_rn_f64_mediumpath_v1:
[----:B------:R-:W-:Y:S01]  /*2490*/  ISETP.GE.U32.AND P0, PT, R10, -0x3400000, PT ;  /* 0xfcc000000a00780c */ /* 0x000fe20003f06070 */
[----:B------:R-:W-:Y:S01]  /*24a0*/  BSSY.RECONVERGENT B1, `(.L_x_25) ;  /* 0x0000025000017945 */ /* 0x000fe20003800200 */
[----:B------:R-:W-:Y:S02]  /*24b0*/  IMAD.MOV.U32 R7, RZ, RZ, R5 ;  /* 0x000000ffff077224 */ /* 0x000fe400078e0005 */
[----:B------:R-:W-:-:S09]  /*24c0*/  IMAD.MOV.U32 R10, RZ, RZ, R0 ;  /* 0x000000ffff0a7224 */ /* 0x000fd200078e0000 */
[----:B------:R-:W-:Y:S05]  /*24d0*/  @!P0 BRA `(.L_x_26) ;  /* 0x0000000000208947 */ /* 0x000fea0003800000 */
[----:B------:R-:W-:-:S10]  /*24e0*/  DFMA.RM R8, R8, R10, R12 ;  /* 0x0000000a0808722b */ /* 0x000fd4000000400c */
[----:B------:R-:W-:-:S04]  /*24f0*/  IADD3 R10, P0, PT, R8, 0x1, RZ ;  /* 0x00000001080a7810 */ /* 0x000fc80007f1e0ff */
[----:B------:R-:W-:-:S06]  /*2500*/  IADD3.X R11, PT, PT, RZ, R9, RZ, P0, !PT ;  /* 0x00000009ff0b7210 */ /* 0x000fcc00007fe4ff */
[----:B------:R-:W-:-:S08]  /*2510*/  DFMA.RP R6, -R8, R10, R6 ;  /* 0x0000000a0806722b */ /* 0x000fd00000008106 */
[----:B------:R-:W-:-:S06]  /*2520*/  DSETP.GT.AND P0, PT, R6, RZ, PT ;  /* 0x000000ff0600722a */ /* 0x000fcc0003f04000 */
[----:B------:R-:W-:Y:S02]  /*2530*/  FSEL R8, R10, R8, P0 ;  /* 0x000000080a087208 */ /* 0x000fe40000000000 */
[----:B------:R-:W-:Y:S01]  /*2540*/  FSEL R9, R11, R9, P0 ;  /* 0x000000090b097208 */ /* 0x000fe20000000000 */
[----:B------:R-:W-:Y:S06]  /*2550*/  BRA `(.L_x_27) ;  /* 0x0000000000647947 */ /* 0x000fec0003800000 */
.L_x_26:
[----:B------:R-:W-:-:S14]  /*2560*/  DSETP.NE.AND P0, PT, R6, RZ, PT ;  /* 0x000000ff0600722a */ /* 0x000fdc0003f05000 */
[----:B------:R-:W-:Y:S05]  /*2570*/  @!P0 BRA `(.L_x_28) ;  /* 0x0000000000588947 */ /* 0x000fea0003800000 */
[----:B------:R-:W-:-:S13]  /*2580*/  ISETP.GE.AND P0, PT, R7, RZ, PT ;  /* 0x000000ff0700720c */ /* 0x000fda0003f06270 */
[----:B------:R-:W-:Y:S02]  /*2590*/  @!P0 IMAD.MOV.U32 R8, RZ, RZ, 0x0 ;  /* 0x00000000ff088424 */ /* 0x000fe400078e00ff */
[----:B------:R-:W-:Y:S01]  /*25a0*/  @!P0 IMAD.MOV.U32 R9, RZ, RZ, -0x80000 ;  /* 0xfff80000ff098424 */ /* 0x000fe200078e00ff */
[----:B------:R-:W-:Y:S06]  /*25b0*/  @!P0 BRA `(.L_x_27) ;  /* 0x00000000004c8947 */ /* 0x000fec0003800000 */
[----:B------:R-:W-:-:S13]  /*25c0*/  ISETP.GT.AND P0, PT, R7, 0x7fefffff, PT ;  /* 0x7fefffff0700780c */ /* 0x000fda0003f04270 */
[----:B------:R-:W-:Y:S05]  /*25d0*/  @P0 BRA `(.L_x_28) ;  /* 0x0000000000400947 */ /* 0x000fea0003800000 */
[----:B------:R-:W-:Y:S01]  /*25e0*/  DMUL R12, R6, 8.11296384146066816958e+31 ;  /* 0x46900000060c7828 */ /* 0x000fe20000000000 */
[----:B------:R-:W-:Y:S01]  /*25f0*/  MOV R10, 0x0 ;  /* 0x00000000000a7802 */ /* 0x000fe20000000f00 */
[----:B------:R-:W-:Y:S02]  /*2600*/  IMAD.MOV.U32 R6, RZ, RZ, RZ ;  /* 0x000000ffff067224 */ /* 0x000fe400078e00ff */
[----:B------:R-:W-:Y:S02]  /*2610*/  IMAD.MOV.U32 R11, RZ, RZ, 0x3fd80000 ;  /* 0x3fd80000ff0b7424 */ /* 0x000fe400078e00ff */
[----:B------:R-:W0:Y:S02]  /*2620*/  MUFU.RSQ64H R7, R13 ;  /* 0x0000000d00077308 */ /* 0x000e240000001c00 */
[----:B0-----:R-:W-:-:S08]  /*2630*/  DMUL R8, R6, R6 ;  /* 0x0000000606087228 */ /* 0x001fd00000000000 */
[----:B------:R-:W-:-:S08]  /*2640*/  DFMA R8, R12, -R8, 1 ;  /* 0x3ff000000c08742b */ /* 0x000fd00000000808 */
[----:B------:R-:W-:Y:S02]  /*2650*/  DFMA R10, R8, R10, 0.5 ;  /* 0x3fe00000080a742b */ /* 0x000fe4000000000a */
[----:B------:R-:W-:-:S08]  /*2660*/  DMUL R8, R6, R8 ;  /* 0x0000000806087228 */ /* 0x000fd00000000000 */
[----:B------:R-:W-:-:S08]  /*2670*/  DFMA R8, R10, R8, R6 ;  /* 0x000000080a08722b */ /* 0x000fd00000000006 */
[----:B------:R-:W-:Y:S02]  /*2680*/  DMUL R6, R12, R8 ;  /* 0x000000080c067228 */ /* 0x000fe40000000000 */
[----:B------:R-:W-:-:S06]  /*2690*/  VIADD R9, R9, 0xfff00000 ;  /* 0xfff0000009097836 */ /* 0x000fcc0000000000 */
[----:B------:R-:W-:-:S08]  /*26a0*/  DFMA R10, R6, -R6, R12 ;  /* 0x80000006060a722b */ /* 0x000fd0000000000c */
[----:B------:R-:W-:-:S10]  /*26b0*/  DFMA R8, R8, R10, R6 ;  /* 0x0000000a0808722b */ /* 0x000fd40000000006 */
[----:B------:R-:W-:Y:S01]  /*26c0*/  VIADD R9, R9, 0xfcb00000 ;  /* 0xfcb0000009097836 */ /* 0x000fe20000000000 */
[----:B------:R-:W-:Y:S06]  /*26d0*/  BRA `(.L_x_27) ;  /* 0x0000000000047947 */ /* 0x000fec0003800000 */
.L_x_28:
[----:B------:R-:W-:-:S11]  /*26e0*/  DADD R8, R6, R6 ;  /* 0x0000000006087229 */ /* 0x000fd60000000006 */
.L_x_27:
[----:B------:R-:W-:Y:S05]  /*26f0*/  BSYNC.RECONVERGENT B1 ;  /* 0x0000000000017941 */ /* 0x000fea0003800200 */
.L_x_25:
[----:B------:R-:W-:Y:S01]  /*2700*/  IMAD.MOV.U32 R17, RZ, RZ, 0x0 ;  /* 0x00000000ff117424 */ /* 0x000fe200078e00ff */
[----:B------:R-:W-:Y:S01]  /*2710*/  MOV R26, R8 ;  /* 0x00000008001a7202 */ /* 0x000fe20000000f00 */
[----:B------:R-:W-:Y:S02]  /*2720*/  IMAD.MOV.U32 R27, RZ, RZ, R9 ;  /* 0x000000ffff1b7224 */ /* 0x000fe400078e0009 */
[----:B------:R-:W-:Y:S05]  /*2730*/  RET.REL.NODEC R16 `(eigenBatch2dKernel) ;  /* 0xffffffd810307950 */ /* 0x000fea0003c3ffff */
.L_x_29:
[----:B------:R-:W-:-:S00]  /*2740*/  BRA `(.L_x_29) ;  /* 0xfffffffc00fc7947 */ /* 0x000fc0000383ffff */
[----:B------:R-:W-:-:S00]  /*2750*/  NOP ;  /* 0x0000000000007918 */ /* 0x000fc00000000000 */
        /* <DEDUP_REMOVED lines=10> */
.L_x_266:


//--------------------- .text.eigenBatch3dKernel  --------------------------
	.section	.text.eigenBatch3dKernel,"ax",@progbits
	.align	128
        .global         eigenBatch3dKernel
        .type           eigenBatch3dKernel,@function
        .size           eigenBatch3dKernel,(.L_x_271 - eigenBatch3dKernel)
        .other          eigenBatch3dKernel,@"STO_CUDA_ENTRY STV_DEFAULT"
eigenBatch3dKernel:
.text.eigenBatch3dKernel:
        /* <DEDUP_REMOVED lines=11> */
[----:B------:R-:W-:Y:S01]  /*00b0*/  IABS R24, R25 ;  /* 0x0000001900187213 */ /* 0x000fe20000000000 */
[----:B------:R-:W1:Y:S05]  /*00c0*/  LDCU UR6, c[0x0][0x484] ;  /* 0x00009080ff0677ac */ /* 0x000e6a0008000800 */
[----:B------:R-:W2:Y:S01]  /*00d0*/  LDC.64 R16, c[0x0][0x390] ;  /* 0x0000e400ff107b82 */ /* 0x000ea20000000a00 */
[----:B------:R-:W3:Y:S01]  /*00e0*/  LDCU.64 UR8, c[0x0][0x398] ;  /* 0x00007300ff0877ac */ /* 0x000ee20008000a00 */
[----:B------:R-:W4:Y:S06]  /*00f0*/  LDCU.64 UR10, c[0x0][0x3e0] ;  /* 0x00007c00ff0a77ac */ /* 0x000f2c0008000a00 */
[----:B------:R-:W5:Y:S01]  /*0100*/  LDC.64 R14, c[0x0][0x3f0] ;  /* 0x0000fc00ff0e7b82 */ /* 0x000f620000000a00 */
[----:B------:R-:W4:Y:S01]  /*0110*/  LDCU.64 UR12, c[0x0][0x3f8] ;  /* 0x00007f00ff0c77ac */ /* 0x000f220008000a00 */
[----:B------:R-:W4:Y:S01]  /*0120*/  LDCU.64 UR14, c[0x0][0x410] ;  /* 0x00008200ff0e77ac */ /* 0x000f220008000a00 */
[----:B0-----:R-:W3:Y:S05]  /*0130*/  LDG.E R22, desc[UR4][R2.64+0x10] ;  /* 0x0000100402167981 */ /* 0x001eea000c1e1900 */
[----:B------:R-:W0:Y:S01]  /*0140*/  LDC.64 R30, c[0x0][0x3d0] ;  /* 0x0000f400ff1e7b82 */ /* 0x000e220000000a00 */
[----:B------:R-:W4:Y:S04]  /*0150*/  LDG.E R8, desc[UR4][R2.64+0x8] ;  /* 0x0000080402087981 */ /* 0x000f28000c1e1900 */
[----:B------:R-:W2:Y:S04]  /*0160*/  LDG.E R0, desc[UR4][R2.64+0x14] ;  /* 0x0000140402007981 */ /* 0x000ea8000c1e1900 */
[----:B------:R1:W5:Y:S01]  /*0170*/  LDG.E R21, desc[UR4][R2.64] ;  /* 0x0000000402157981 */ /* 0x000362000c1e1900 */
[----:B---3--:R-:W-:-:S04]  /*0180*/  IABS R11, R22 ;  /* 0x00000016000b7213 */ /* 0x008fc80000000000 */
[----:B------:R-:W3:Y:S01]  /*0190*/  I2F.RP R5, R11 ;  /* 0x0000000b00057306 */ /* 0x000ee20000209400 */
[----:B----4-:R-:W-:-:S07]  /*01a0*/  IABS R4, R8 ;  /* 0x0000000800047213 */ /* 0x010fce0000000000 */
[----:B------:R-:W4:Y:S08]  /*01b0*/  I2F.RP R12, R4 ;  /* 0x00000004000c7306 */ /* 0x000f300000209400 */
[----:B---3--:R-:W3:Y:S08]  /*01c0*/  MUFU.RCP R5, R5 ;  /* 0x0000000500057308 */ /* 0x008ef00000001000 */
[----:B----4-:R-:W-:Y:S01]  /*01d0*/  MUFU.RCP R12, R12 ;  /* 0x0000000c000c7308 */ /* 0x010fe20000001000 */
[----:B---3--:R-:W-:Y:S01]  /*01e0*/  VIADD R6, R5, 0xffffffe ;  /* 0x0ffffffe05067836 */ /* 0x008fe20000000000 */
[----:B--2---:R-:W-:-:S06]  /*01f0*/  IABS R5, R0 ;  /* 0x0000000000057213 */ /* 0x004fcc0000000000 */
[----:B------:R2:W3:Y:S02]  /*0200*/  F2I.FTZ.U32.TRUNC.NTZ R7, R6 ;  /* 0x0000000600077305 */ /* 0x0004e4000021f000 */
[----:B--2---:R-:W-:Y:S02]  /*0210*/  IMAD.MOV.U32 R6, RZ, RZ, RZ ;  /* 0x000000ffff067224 */ /* 0x004fe400078e00ff */
[----:B---3--:R-:W-:-:S04]  /*0220*/  IMAD.MOV R10, RZ, RZ, -R7 ;  /* 0x000000ffff0a7224 */ /* 0x008fc800078e0a07 */
[----:B------:R-:W-:Y:S01]  /*0230*/  IMAD R9, R10, R11, RZ ;  /* 0x0000000b0a097224 */ /* 0x000fe200078e02ff */
[----:B------:R-:W-:-:S03]  /*0240*/  IABS R10, R22 ;  /* 0x00000016000a7213 */ /* 0x000fc60000000000 */
[----:B------:R-:W-:Y:S02]  /*0250*/  IMAD.HI.U32 R7, R7, R9, R6 ;  /* 0x0000000907077227 */ /* 0x000fe400078e0006 */
[----:B------:R-:W2:Y:S02]  /*0260*/  I2F.RP R9, R5 ;  /* 0x0000000500097306 */ /* 0x000ea40000209400 */
[----:B------:R-:W-:Y:S02]  /*0270*/  IMAD.MOV R6, RZ, RZ, -R10 ;  /* 0x000000ffff067224 */ /* 0x000fe400078e0a0a */
[----:B------:R-:W-:-:S04]  /*0280*/  IMAD.HI.U32 R23, R7, R24, RZ ;  /* 0x0000001807177227 */ /* 0x000fc800078e00ff */
[----:B------:R-:W-:-:S05]  /*0290*/  IMAD R6, R23, R6, R24 ;  /* 0x0000000617067224 */ /* 0x000fca00078e0218 */
[----:B------:R-:W-:Y:S01]  /*02a0*/  ISETP.GT.U32.AND P1, PT, R11, R6, PT ;  /* 0x000000060b00720c */ /* 0x000fe20003f24070 */
[----:B--2---:R-:W2:Y:S01]  /*02b0*/  MUFU.RCP R9, R9 ;  /* 0x0000000900097308 */ /* 0x004ea20000001000 */
[----:B------:R-:W-:Y:S01]  /*02c0*/  VIADD R10, R12, 0xffffffe ;  /* 0x0ffffffe0c0a7836 */ /* 0x000fe20000000000 */
[----:B------:R-:W-:-:S10]  /*02d0*/  LOP3.LUT R7, R25, R22, RZ, 0x3c, !PT ;  /* 0x0000001619077212 */ /* 0x000fd400078e3cff */
[----:B------:R-:W-:-:S05]  /*02e0*/  @!P1 IMAD.IADD R6, R6, 0x1, -R11 ;  /* 0x0000000106069824 */ /* 0x000fca00078e0a0b */
[----:B------:R-:W-:Y:S02]  /*02f0*/  ISETP.GE.U32.AND P0, PT, R6, R11, PT ;  /* 0x0000000b0600720c */ /* 0x000fe40003f06070 */
[----:B------:R-:W1:Y:S01]  /*0300*/  F2I.FTZ.U32.TRUNC.NTZ R11, R10 ;  /* 0x0000000a000b7305 */ /* 0x000e62000021f000 */
[----:B--2---:R-:W-:Y:S01]  /*0310*/  IADD3 R6, PT, PT, R9, 0xffffffe, RZ ;  /* 0x0ffffffe09067810 */ /* 0x004fe20007ffe0ff */
[----:B------:R-:W-:Y:S01]  /*0320*/  @!P1 VIADD R23, R23, 0x1 ;  /* 0x0000000117179836 */ /* 0x000fe20000000000 */
[----:B------:R-:W-:Y:S02]  /*0330*/  ISETP.GE.AND P2, PT, R7, RZ, PT ;  /* 0x000000ff0700720c */ /* 0x000fe40003f46270 */
[----:B------:R-:W-:-:S03]  /*0340*/  ISETP.NE.AND P1, PT, R22, RZ, PT ;  /* 0x000000ff1600720c */ /* 0x000fc60003f25270 */
[----:B------:R-:W2:Y:S03]  /*0350*/  F2I.FTZ.U32.TRUNC.NTZ R7, R6 ;  /* 0x0000000600077305 */ /* 0x000ea6000021f000 */
[----:B------:R-:W-:Y:S01]  /*0360*/  @P0 VIADD R23, R23, 0x1 ;  /* 0x0000000117170836 */ /* 0x000fe20000000000 */
[----:B------:R-:W-:Y:S01]  /*0370*/  IABS R12, R8 ;  /* 0x00000008000c7213 */ /* 0x000fe20000000000 */
[----:B-1----:R-:W-:-:S03]  /*0380*/  IMAD.MOV R3, RZ, RZ, -R11 ;  /* 0x000000ffff037224 */ /* 0x002fc600078e0a0b */
[----:B------:R-:W-:Y:S02]  /*0390*/  @!P2 IMAD.MOV R23, RZ, RZ, -R23 ;  /* 0x000000ffff17a224 */ /* 0x000fe400078e0a17 */
[----:B------:R-:W-:Y:S01]  /*03a0*/  @!P1 LOP3.LUT R23, RZ, R22, RZ, 0x33, !PT ;  /* 0x00000016ff179212 */ /* 0x000fe200078e33ff */
[----:B------:R-:W-:Y:S02]  /*03b0*/  IMAD R3, R3, R4, RZ ;  /* 0x0000000403037224 */ /* 0x000fe400078e02ff */
[----:B------:R-:W-:Y:S01]  /*03c0*/  IMAD.MOV.U32 R10, RZ, RZ, RZ ;  /* 0x000000ffff0a7224 */ /* 0x000fe200078e00ff */
[----:B------:R-:W-:Y:S01]  /*03d0*/  IABS R9, R23 ;  /* 0x0000001700097213 */ /* 0x000fe20000000000 */
[----:B--2---:R-:W-:Y:S02]  /*03e0*/  IMAD.MOV R2, RZ, RZ, -R7 ;  /* 0x000000ffff027224 */ /* 0x004fe400078e0a07 */
[----:B------:R-:W-:-:S04]  /*03f0*/  IMAD.HI.U32 R10, R11, R3, R10 ;  /* 0x000000030b0a7227 */ /* 0x000fc800078e000a */
[----:B------:R-:W-:Y:S02]  /*0400*/  IMAD.MOV R12, RZ, RZ, -R12 ;  /* 0x000000ffff0c7224 */ /* 0x000fe400078e0a0c */
[----:B------:R-:W-:Y:S02]  /*0410*/  IMAD R3, R2, R5, RZ ;  /* 0x0000000502037224 */ /* 0x000fe400078e02ff */
[----:B------:R-:W-:Y:S01]  /*0420*/  IMAD.MOV.U32 R6, RZ, RZ, RZ ;  /* 0x000000ffff067224 */ /* 0x000fe200078e00ff */
[----:B------:R-:W-:Y:S01]  /*0430*/  MOV R2, R12 ;  /* 0x0000000c00027202 */ /* 0x000fe20000000f00 */
[----:B------:R-:W-:Y:S01]  /*0440*/  IMAD.HI.U32 R10, R10, R9, RZ ;  /* 0x000000090a0a7227 */ /* 0x000fe200078e00ff */
[----:B------:R-:W-:Y:S01]  /*0450*/  IABS R11, R0 ;  /* 0x00000000000b7213 */ /* 0x000fe20000000000 */
[----:B------:R-:W1:Y:S02]  /*0460*/  LDC.64 R12, c[0x0][0x408] ;  /* 0x00010200ff0c7b82 */ /* 0x000e640000000a00 */
[----:B------:R-:W-:-:S04]  /*0470*/  IMAD.HI.U32 R7, R7, R3, R6 ;  /* 0x0000000307077227 */ /* 0x000fc800078e0006 */
[----:B------:R-:W-:Y:S02]  /*0480*/  IMAD R3, R10, R2, R9 ;  /* 0x000000020a037224 */ /* 0x000fe400078e0209 */
[----:B------:R-:W-:-:S03]  /*0490*/  IMAD.MOV R11, RZ, RZ, -R11 ;  /* 0x000000ffff0b7224 */ /* 0x000fc600078e0a0b */
[----:B------:R-:W-:Y:S01]  /*04a0*/  ISETP.GT.U32.AND P0, PT, R4, R3, PT ;  /* 0x000000030400720c */ /* 0x000fe20003f04070 */
[----:B------:R-:W-:Y:S02]  /*04b0*/  IMAD.MOV.U32 R9, RZ, RZ, R11 ;  /* 0x000000ffff097224 */ /* 0x000fe400078e000b */
[----:B------:R-:W-:Y:S01]  /*04c0*/  IMAD.HI.U32 R6, R7, R24, RZ ;  /* 0x0000001807067227 */ /* 0x000fe200078e00ff */
[----:B------:R-:W-:Y:S01]  /*04d0*/  ISETP.GE.AND P4, PT, R23, RZ, PT ;  /* 0x000000ff1700720c */ /* 0x000fe20003f86270 */
[----:B------:R-:W2:Y:S02]  /*04e0*/  LDC.64 R10, c[0x0][0x400] ;  /* 0x00010000ff0a7b82 */ /* 0x000ea40000000a00 */
[----:B------:R-:W-:-:S05]  /*04f0*/  IMAD R2, R6, R9, R24 ;  /* 0x0000000906027224 */ /* 0x000fca00078e0218 */
[----:B------:R-:W-:Y:S01]  /*0500*/  ISETP.GT.U32.AND P2, PT, R5, R2, PT ;  /* 0x000000020500720c */ /* 0x000fe20003f44070 */
[----:B------:R-:W-:-:S05]  /*0510*/  @!P0 IMAD.IADD R3, R3, 0x1, -R4 ;  /* 0x0000000103038824 */ /* 0x000fca00078e0a04 */
[----:B------:R-:W-:-:S07]  /*0520*/  ISETP.GT.U32.AND P3, PT, R4, R3, PT ;  /* 0x000000030400720c */ /* 0x000fce0003f64070 */
[----:B------:R-:W-:-:S05]  /*0530*/  @!P2 IMAD.IADD R2, R2, 0x1, -R5 ;  /* 0x000000010202a824 */ /* 0x000fca00078e0a05 */
[----:B------:R-:W-:Y:S01]  /*0540*/  ISETP.GE.U32.AND P0, PT, R2, R5, PT ;  /* 0x000000050200720c */ /* 0x000fe20003f06070 */
[----:B------:R-:W-:Y:S01]  /*0550*/  @!P3 IMAD.IADD R3, R3, 0x1, -R4 ;  /* 0x000000010303b824 */ /* 0x000fe200078e0a04 */
[----:B------:R-:W-:Y:S01]  /*0560*/  LOP3.LUT R2, R25, R0, RZ, 0x3c, !PT ;  /* 0x0000000019027212 */ /* 0x000fe200078e3cff */
[----:B------:R-:W-:Y:S01]  /*0570*/  @!P2 VIADD R6, R6, 0x1 ;  /* 0x000000010606a836 */ /* 0x000fe20000000000 */
[----:B------:R-:W-:Y:S01]  /*0580*/  ISETP.NE.AND P3, PT, R8, RZ, PT ;  /* 0x000000ff0800720c */ /* 0x000fe20003f65270 */
[----:B------:R-:W3:Y:S01]  /*0590*/  LDC.64 R4, c[0x0][0x3d8] ;  /* 0x0000f600ff047b82 */ /* 0x000ee20000000a00 */
[----:B------:R-:W-:Y:S02]  /*05a0*/  ISETP.GE.AND P1, PT, R2, RZ, PT ;  /* 0x000000ff0200720c */ /* 0x000fe40003f26270 */
[----:B------:R-:W-:Y:S01]  /*05b0*/  ISETP.NE.AND P2, PT, R0, RZ, PT ;  /* 0x000000ff0000720c */ /* 0x000fe20003f45270 */
[----:B------:R-:W-:-:S04]  /*05c0*/  IMAD.MOV.U32 R7, RZ, RZ, R3 ;  /* 0x000000ffff077224 */ /* 0x000fc800078e0003 */
[----:B------:R-:W-:Y:S01]  /*05d0*/  @P0 IADD3 R6, PT, PT, R6, 0x1, RZ ;  /* 0x0000000106060810 */ /* 0x000fe20007ffe0ff */
[----:B------:R-:W-:Y:S01]  /*05e0*/  @!P4 IMAD.MOV R7, RZ, RZ, -R7 ;  /* 0x000000ffff07c224 */ /* 0x000fe200078e0a07 */
[----:B------:R-:W4:Y:S02]  /*05f0*/  LDC.64 R2, c[0x0][0x388] ;  /* 0x0000e200ff027b82 */ /* 0x000f240000000a00 */
[----:B------:R-:W-:Y:S02]  /*0600*/  @!P3 LOP3.LUT R7, RZ, R8, RZ, 0x33, !PT ;  /* 0x00000008ff07b212 */ /* 0x000fe400078e33ff */
[----:B------:R-:W-:Y:S02]  /*0610*/  @!P1 IMAD.MOV R6, RZ, RZ, -R6 ;  /* 0x000000ffff069224 */ /* 0x000fe400078e0a06 */
[----:B------:R-:W-:Y:S01]  /*0620*/  @!P2 LOP3.LUT R6, RZ, R0, RZ, 0x33, !PT ;  /* 0x00000000ff06a212 */ /* 0x000fe200078e33ff */
[----:B------:R-:W-:Y:S01]  /*0630*/  IMAD R29, R7, UR6, RZ ;  /* 0x00000006071d7c24 */ /* 0x000fe2000f8e02ff */
[----:B------:R-:W2:Y:S03]  /*0640*/  LDCU.64 UR6, c[0x0][0x3b0] ;  /* 0x00007600ff0677ac */ /* 0x000ea60008000a00 */
[----:B------:R-:W-:-:S04]  /*0650*/  IMAD R9, R6, UR8, R29 ;  /* 0x0000000806097c24 */ /* 0x000fc8000f8e021d */
[----:B------:R-:W-:Y:S02]  /*0660*/  IMAD.WIDE R16, R9, 0x4, R16 ;  /* 0x0000000409107825 */ /* 0x000fe400078e0210 */
[----:B------:R-:W2:Y:S02]  /*0670*/  LDC.64 R8, c[0x0][0x3e8] ;  /* 0x0000fa00ff087b82 */ /* 0x000ea40000000a00 */
[C-C-:B------:R-:W-:Y:S01]  /*0680*/  IMAD R35, R6.reuse, UR10, R29.reuse ;  /* 0x0000000a06237c24 */ /* 0x140fe2000f8e021d */
[----:B------:R0:W2:Y:S01]  /*0690*/  LDG.E R0, desc[UR4][R16.64] ;  /* 0x0000000410007981 */ /* 0x0000a2000c1e1900 */
[C---:B------:R-:W-:Y:S02]  /*06a0*/  IMAD R33, R6.reuse, UR12, R29 ;  /* 0x0000000c06217c24 */ /* 0x040fe4000f8e021d */
[----:B---3--:R-:W-:Y:S02]  /*06b0*/  IMAD.WIDE R34, R35, 0x4, R4 ;  /* 0x0000000423227825 */ /* 0x008fe400078e0204 */
[----:B------:R-:W3:Y:S02]  /*06c0*/  LDC.64 R4, c[0x0][0x3c0] ;  /* 0x0000f000ff047b82 */ /* 0x000ee40000000a00 */
[C-C-:B------:R-:W-:Y:S01]  /*06d0*/  IMAD R19, R6.reuse, UR9, R29.reuse ;  /* 0x0000000906137c24 */ /* 0x140fe2000f8e021d */
[----:B------:R-:W2:Y:S01]  /*06e0*/  LDCU.64 UR8, c[0x0][0x3c8] ;  /* 0x00007900ff0877ac */ /* 0x000ea20008000a00 */
[----:B------:R-:W-:Y:S01]  /*06f0*/  IMAD R37, R6, UR14, R29 ;  /* 0x0000000e06257c24 */ /* 0x000fe2000f8e021d */
[----:B------:R2:W3:Y:S01]  /*0700*/  LDG.E R20, desc[UR4][R34.64] ;  /* 0x0000000422147981 */ /* 0x0004e2000c1e1900 */
[----:B-----5:R-:W-:-:S02]  /*0710*/  IMAD.WIDE R32, R33, 0x4, R14 ;  /* 0x0000000421207825 */ /* 0x020fc400078e020e */
[----:B------:R-:W5:Y:S02]  /*0720*/  LDC.64 R14, c[0x0][0x3a8] ;  /* 0x0000ea00ff0e7b82 */ /* 0x000f640000000a00 */
[----:B----4-:R-:W-:Y:S01]  /*0730*/  IMAD.WIDE R2, R19, 0x8, R2 ;  /* 0x0000000813027825 */ /* 0x010fe200078e0202 */
[----:B------:R3:W4:Y:S03]  /*0740*/  LDG.E R26, desc[UR4][R32.64] ;  /* 0x00000004201a7981 */ /* 0x000726000c1e1900 */
[C---:B------:R-:W-:Y:S02]  /*0750*/  IMAD R19, R6.reuse, UR11, R29 ;  /* 0x0000000b06137c24 */ /* 0x040fe4000f8e021d */
[----:B-1----:R-:W-:Y:S01]  /*0760*/  IMAD.WIDE R36, R37, 0x4, R12 ;  /* 0x0000000425247825 */ /* 0x002fe200078e020c */
[----:B0-----:R-:W0:Y:S01]  /*0770*/  LDC.64 R16, c[0x0][0x3b8] ;  /* 0x0000ee00ff107b82 */ /* 0x001e220000000a00 */
[----:B------:R-:W4:Y:S02]  /*0780*/  LDG.E.64 R2, desc[UR4][R2.64] ;  /* 0x0000000402027981 */ /* 0x000f24000c1e1b00 */
[----:B------:R-:W-:-:S02]  /*0790*/  IMAD R13, R6, UR13, R29 ;  /* 0x0000000d060d7c24 */ /* 0x000fc4000f8e021d */
[----:B------:R-:W-:Y:S01]  /*07a0*/  IMAD.WIDE R30, R19, 0x8, R30 ;  /* 0x00000008131e7825 */ /* 0x000fe200078e021e */
[----:B------:R1:W4:Y:S02]  /*07b0*/  LDG.E R27, desc[UR4][R36.64] ;  /* 0x00000004241b7981 */ /* 0x000324000c1e1900 */
[----:B------:R-:W0:Y:S01]  /*07c0*/  LDC.64 R18, c[0x0][0x3a0] ;  /* 0x0000e800ff127b82 */ /* 0x000e220000000a00 */
[----:B------:R-:W-:Y:S02]  /*07d0*/  IMAD R39, R6, UR15, R29 ;  /* 0x0000000f06277c24 */ /* 0x000fe4000f8e021d */
[----:B--2---:R-:W-:Y:S02]  /*07e0*/  IMAD.WIDE R34, R13, 0x8, R8 ;  /* 0x000000080d227825 */ /* 0x004fe400078e0208 */
[----:B------:R2:W4:Y:S02]  /*07f0*/  LDG.E.64 R8, desc[UR4][R30.64] ;  /* 0x000000041e087981 */ /* 0x000524000c1e1b00 */
[----:B------:R-:W-:-:S02]  /*0800*/  IMAD.WIDE R12, R39, 0x8, R10 ;  /* 0x00000008270c7825 */ /* 0x000fc400078e020a */
[----:B------:R-:W4:Y:S02]  /*0810*/  LDG.E.64 R10, desc[UR4][R34.64] ;  /* 0x00000004220a7981 */ /* 0x000f24000c1e1b00 */
[----:B------:R-:W-:Y:S02]  /*0820*/  IMAD R39, R6, UR8, R29 ;  /* 0x0000000806277c24 */ /* 0x000fe4000f8e021d */
[----:B------:R-:W4:Y:S02]  /*0830*/  LDG.E.64 R12, desc[UR4][R12.64] ;  /* 0x000000040c0c7981 */ /* 0x000f24000c1e1b00 */
[----:B---3--:R-:W-:-:S04]  /*0840*/  IMAD.WIDE R32, R39, 0x4, R4 ;  /* 0x0000000427207825 */ /* 0x008fc800078e0204 */
[C-C-:B------:R-:W-:Y:S01]  /*0850*/  IMAD R5, R6.reuse, UR6, R29.reuse ;  /* 0x0000000606057c24 */ /* 0x140fe2000f8e021d */
[----:B------:R-:W3:Y:S01]  /*0860*/  LDG.E R28, desc[UR4][R32.64] ;  /* 0x00000004201c7981 */ /* 0x000ee2000c1e1900 */
[----:B-1----:R-:W-:Y:S01]  /*0870*/  IMAD R37, R6, UR9, R29 ;  /* 0x0000000906257c24 */ /* 0x002fe2000f8e021d */
[----:B--2---:R-:W-:Y:S01]  /*0880*/  IABS R30, R21 ;  /* 0x00000015001e7213 */ /* 0x004fe20000000000 */
[----:B-----5:R-:W-:-:S04]  /*0890*/  IMAD.WIDE R4, R5, 0x4, R14 ;  /* 0x0000000405047825 */ /* 0x020fc800078e020e */
[----:B------:R-:W-:Y:S01]  /*08a0*/  IMAD.MOV R23, RZ, RZ, -R23 ;  /* 0x000000ffff177224 */ /* 0x000fe200078e0a17 */
[----:B------:R-:W-:Y:S01]  /*08b0*/  ISETP.GE.AND P2, PT, R25, RZ, PT ;  /* 0x000000ff1900720c */ /* 0x000fe20003f46270 */
[----:B0-----:R-:W-:Y:S01]  /*08c0*/  IMAD.WIDE R14, R37, 0x8, R16 ;  /* 0x00000008250e7825 */ /* 0x001fe200078e0210 */
[----:B------:R-:W0:Y:S03]  /*08d0*/  LDCU UR6, c[0x0][0x480] ;  /* 0x00009000ff0677ac */ /* 0x000e260008000800 */
[----:B------:R-:W-:Y:S02]  /*08e0*/  IMAD R17, R6, UR7, R29 ;  /* 0x0000000706117c24 */ /* 0x000fe4000f8e021d */
[----:B------:R-:W2:Y:S02]  /*08f0*/  LDG.E.64 R14, desc[UR4][R14.64] ;  /* 0x000000040e0e7981 */ /* 0x000ea4000c1e1b00 */
[----:B------:R-:W-:-:S02]  /*0900*/  IMAD.WIDE R16, R17, 0x8, R18 ;  /* 0x0000000811107825 */ /* 0x000fc400078e0212 */
[----:B------:R1:W5:Y:S04]  /*0910*/  LDG.E R29, desc[UR4][R4.64] ;  /* 0x00000004041d7981 */ /* 0x000368000c1e1900 */
[----:B------:R-:W5:Y:S01]  /*0920*/  LDG.E.64 R16, desc[UR4][R16.64] ;  /* 0x0000000410107981 */ /* 0x000f62000c1e1b00 */
[----:B------:R-:W0:Y:S08]  /*0930*/  I2F.RP R31, R30 ;  /* 0x0000001e001f7306 */ /* 0x000e300000209400 */
[----:B0-----:R-:W0:Y:S02]  /*0940*/  MUFU.RCP R31, R31 ;  /* 0x0000001f001f7308 */ /* 0x001e240000001000 */
[----:B0-----:R-:W-:-:S06]  /*0950*/  VIADD R18, R31, 0xffffffe ;  /* 0x0ffffffe1f127836 */ /* 0x001fcc0000000000 */
[----:B------:R0:W0:Y:S01]  /*0960*/  F2I.FTZ.U32.TRUNC.NTZ R19, R18 ;  /* 0x0000001200137305 */ /* 0x000022000021f000 */
[----:B------:R-:W-:Y:S01]  /*0970*/  IMAD R22, R22, R23, R25 ;  /* 0x0000001716167224 */ /* 0x000fe200078e0219 */
[----:B-1----:R-:W-:-:S04]  /*0980*/  IABS R4, R21 ;  /* 0x0000001500047213 */ /* 0x002fc80000000000 */
[----:B------:R-:W-:Y:S01]  /*0990*/  IABS R23, R22 ;  /* 0x0000001600177213 */ /* 0x000fe20000000000 */
[----:B0-----:R-:W-:Y:S02]  /*09a0*/  IMAD.MOV.U32 R18, RZ, RZ, RZ ;  /* 0x000000ffff127224 */ /* 0x001fe400078e00ff */
[----:B------:R-:W-:-:S04]  /*09b0*/  IMAD.MOV R5, RZ, RZ, -R19 ;  /* 0x000000ffff057224 */ /* 0x000fc800078e0a13 */
[----:B------:R-:W-:-:S04]  /*09c0*/  IMAD R5, R5, R30, RZ ;  /* 0x0000001e05057224 */ /* 0x000fc800078e02ff */
[----:B------:R-:W-:Y:S01]  /*09d0*/  IMAD.HI.U32 R19, R19, R5, R18 ;  /* 0x0000000513137227 */ /* 0x000fe200078e0012 */
[----:B------:R-:W-:-:S03]  /*09e0*/  IADD3 R4, PT, PT, RZ, -R4, RZ ;  /* 0x80000004ff047210 */ /* 0x000fc60007ffe0ff */
[----:B------:R-:W-:Y:S02]  /*09f0*/  IMAD.MOV.U32 R18, RZ, RZ, R23 ;  /* 0x000000ffff127224 */ /* 0x000fe400078e0017 */
[----:B------:R-:W-:-:S04]  /*0a00*/  IMAD.HI.U32 R5, R19, R24, RZ ;  /* 0x0000001813057227 */ /* 0x000fc800078e00ff */
[----:B------:R-:W-:-:S04]  /*0a10*/  IMAD.HI.U32 R19, R19, R18, RZ ;  /* 0x0000001213137227 */ /* 0x000fc800078e00ff */
[-C--:B------:R-:W-:Y:S02]  /*0a20*/  IMAD R5, R5, R4.reuse, R24 ;  /* 0x0000000405057224 */ /* 0x080fe400078e0218 */
[----:B------:R-:W-:-:S03]  /*0a30*/  IMAD R23, R19, R4, R18 ;  /* 0x0000000413177224 */ /* 0x000fc600078e0212 */
[C---:B------:R-:W-:Y:S02]  /*0a40*/  ISETP.GT.U32.AND P0, PT, R30.reuse, R5, PT ;  /* 0x000000051e00720c */ /* 0x040fe40003f04070 */
[----:B------:R-:W-:Y:S02]  /*0a50*/  ISETP.GT.U32.AND P3, PT, R30, R23, PT ;  /* 0x000000171e00720c */ /* 0x000fe40003f64070 */
[----:B------:R-:W-:-:S09]  /*0a60*/  LOP3.LUT R22, R22, R21, RZ, 0x3c, !PT ;  /* 0x0000001516167212 */ /* 0x000fd200078e3cff */
[--C-:B------:R-:W-:Y:S02]  /*0a70*/  @!P0 IMAD.IADD R5, R5, 0x1, -R30.reuse ;  /* 0x0000000105058824 */ /* 0x100fe400078e0a1e */
[----:B------:R-:W-:-:S03]  /*0a80*/  @!P3 IMAD.IADD R23, R23, 0x1, -R30 ;  /* 0x000000011717b824 */ /* 0x000fc600078e0a1e */
[----:B------:R-:W-:Y:S02]  /*0a90*/  ISETP.GT.U32.AND P1, PT, R30, R5, PT ;  /* 0x000000051e00720c */ /* 0x000fe40003f24070 */
[----:B------:R-:W-:Y:S02]  /*0aa0*/  ISETP.GE.U32.AND P0, PT, R23, R30, PT ;  /* 0x0000001e1700720c */ /* 0x000fe40003f06070 */
[----:B------:R-:W-:Y:S01]  /*0ab0*/  ISETP.GE.AND P4, PT, R22, RZ, PT ;  /* 0x000000ff1600720c */ /* 0x000fe20003f86270 */
[----:B------:R-:W-:Y:S01]  /*0ac0*/  @!P3 VIADD R19, R19, 0x1 ;  /* 0x000000011313b836 */ /* 0x000fe20000000000 */
[----:B------:R-:W-:-:S07]  /*0ad0*/  LOP3.LUT R4, RZ, R21, RZ, 0x33, !PT ;  /* 0x00000015ff047212 */ /* 0x000fce00078e33ff */
[----:B------:R-:W-:Y:S02]  /*0ae0*/  @!P1 IMAD.IADD R5, R5, 0x1, -R30 ;  /* 0x0000000105059824 */ /* 0x000fe400078e0a1e */
[----:B------:R-:W-:Y:S01]  /*0af0*/  @P0 VIADD R19, R19, 0x1 ;  /* 0x0000000113130836 */ /* 0x000fe20000000000 */
[----:B------:R-:W-:Y:S01]  /*0b00*/  ISETP.NE.AND P0, PT, R21, RZ, PT ;  /* 0x000000ff1500720c */ /* 0x000fe20003f05270 */
[----:B------:R-:W-:-:S03]  /*0b10*/  @!P2 IMAD.MOV R5, RZ, RZ, -R5 ;  /* 0x000000ffff05a224 */ /* 0x000fc600078e0a05 */
[----:B------:R-:W-:Y:S02]  /*0b20*/  @!P4 IADD3 R19, PT, PT, -R19, RZ, RZ ;  /* 0x000000ff1313c210 */ /* 0x000fe40007ffe1ff */
[C---:B------:R-:W-:Y:S02]  /*0b30*/  SEL R5, R4.reuse, R5, !P0 ;  /* 0x0000000504057207 */ /* 0x040fe40004000000 */
[----:B------:R-:W-:-:S05]  /*0b40*/  SEL R4, R4, R19, !P0 ;  /* 0x0000001304047207 */ /* 0x000fca0004000000 */
[----:B------:R-:W-:-:S04]  /*0b50*/  IMAD R0, R4, R0, R5 ;  /* 0x0000000004007224 */ /* 0x000fc800078e0205 */
[----:B------:R-:W-:Y:S02]  /*0b60*/  IMAD R19, R0, UR6, RZ ;  /* 0x0000000600137c24 */ /* 0x000fe4000f8e02ff */
[----:B------:R-:W-:-:S04]  /*0b70*/  IMAD R20, R4, R20, R5 ;  /* 0x0000001404147224 */ /* 0x000fc800078e0205 */
[----:B------:R-:W-:Y:S02]  /*0b80*/  IMAD R23, R20, UR6, RZ ;  /* 0x0000000614177c24 */ /* 0x000fe4000f8e02ff */
[----:B----4-:R-:W-:Y:S02]  /*0b90*/  IMAD R26, R4, R26, R5 ;  /* 0x0000001a041a7224 */ /* 0x010fe400078e0205 */
[----:B------:R-:W-:-:S04]  /*0ba0*/  IMAD.WIDE R2, R19, 0x8, R2 ;  /* 0x0000000813027825 */ /* 0x000fc800078e0202 */
[----:B------:R-:W-:Y:S02]  /*0bb0*/  IMAD R19, R26, UR6, RZ ;  /* 0x000000061a137c24 */ /* 0x000fe4000f8e02ff */
[----:B------:R-:W-:Y:S01]  /*0bc0*/  IMAD R21, R4, R27, R5 ;  /* 0x0000001b04157224 */ /* 0x000fe200078e0205 */
[----:B------:R-:W4:Y:S01]  /*0bd0*/  LD.E.64 R2, desc[UR4][R2.64] ;  /* 0x0000000402027980 */ /* 0x000f22000c101b00 */
[----:B------:R-:W-:-:S04]  /*0be0*/  IMAD.WIDE R22, R23, 0x8, R8 ;  /* 0x0000000817167825 */ /* 0x000fc800078e0208 */
[----:B------:R-:W-:Y:S02]  /*0bf0*/  IMAD.WIDE R18, R19, 0x8, R10 ;  /* 0x0000000813127825 */ /* 0x000fe400078e020a */
[----:B------:R0:W4:Y:S02]  /*0c00*/  LD.E.64 R10, desc[UR4][R22.64] ;  /* 0x00000004160a7980 */ /* 0x000124000c101b00 */
[----:B------:R-:W-:Y:S02]  /*0c10*/  IMAD R21, R21, UR6, RZ ;  /* 0x0000000615157c24 */ /* 0x000fe4000f8e02ff */
[----:B------:R-:W4:Y:S02]  /*0c20*/  LD.E.64 R18, desc[UR4][R18.64] ;  /* 0x0000000412127980 */ /* 0x000f24000c101b00 */
[----:B------:R-:W-:Y:S02]  /*0c30*/  IMAD.WIDE R20, R21, 0x8, R12 ;  /* 0x0000000815147825 */ /* 0x000fe400078e020c */
[----:B------:R-:W1:Y:S02]  /*0c40*/  LDC.64 R12, c[0x0][0x490] ;  /* 0x00012400ff0c7b82 */ /* 0x000e640000000a00 */
[----:B---3--:R-:W-:-:S02]  /*0c50*/  IMAD R9, R4, R28, R5 ;  /* 0x0000001c04097224 */ /* 0x008fc400078e0205 */
[----:B------:R-:W3:Y:S02]  /*0c60*/  LD.E.64 R20, desc[UR4][R20.64] ;  /* 0x0000000414147980 */ /* 0x000ee4000c101b00 */
[----:B------:R-:W-:-:S04]  /*0c70*/  IMAD R9, R9, UR6, RZ ;  /* 0x0000000609097c24 */ /* 0x000fc8000f8e02ff */
[----:B--2---:R-:W-:-:S04]  /*0c80*/  IMAD.WIDE R14, R9, 0x8, R14 ;  /* 0x00000008090e7825 */ /* 0x004fc800078e020e */
[----:B-----5:R-:W-:Y:S02]  /*0c90*/  IMAD R29, R4, R29, R5 ;  /* 0x0000001d041d7224 */ /* 0x020fe400078e0205 */
[----:B------:R-:W2:Y:S02]  /*0ca0*/  LD.E.64 R14, desc[UR4][R14.64] ;  /* 0x000000040e0e7980 */ /* 0x000ea4000c101b00 */
[----:B------:R-:W-:-:S04]  /*0cb0*/  IMAD R9, R29, UR6, RZ ;  /* 0x000000061d097c24 */ /* 0x000fc8000f8e02ff */
[----:B------:R-:W-:-:S06]  /*0cc0*/  IMAD.WIDE R8, R9, 0x8, R16 ;  /* 0x0000000809087825 */ /* 0x000fcc00078e0210 */
[----:B------:R-:W5:Y:S01]  /*0cd0*/  LD.E.64 R8, desc[UR4][R8.64] ;  /* 0x0000000408087980 */ /* 0x000f62000c101b00 */
[----:B------:R-:W0:Y:S01]  /*0ce0*/  MUFU.RCP64H R17, 13.5 ;  /* 0x402b000000117908 */ /* 0x000e220000001800 */
[----:B------:R-:W-:Y:S02]  /*0cf0*/  IMAD.MOV.U32 R26, RZ, RZ, 0x0 ;  /* 0x00000000ff1a7424 */ /* 0x000fe400078e00ff */
[----:B------:R-:W-:Y:S02]  /*0d00*/  IMAD.MOV.U32 R27, RZ, RZ, 0x402b0000 ;  /* 0x402b0000ff1b7424 */ /* 0x000fe400078e00ff */
[----:B------:R-:W-:-:S06]  /*0d10*/  IMAD.MOV.U32 R16, RZ, RZ, 0x1 ;  /* 0x00000001ff107424 */ /* 0x000fcc00078e00ff */
[----:B0-----:R-:W-:-:S08]  /*0d20*/  DFMA R22, R16, -R26, 1 ;  /* 0x3ff000001016742b */ /* 0x001fd0000000081a */
[----:B------:R-:W-:-:S08]  /*0d30*/  DFMA R22, R22, R22, R22 ;  /* 0x000000161616722b */ /* 0x000fd00000000016 */
[----:B------:R-:W-:-:S08]  /*0d40*/  DFMA R16, R16, R22, R16 ;  /* 0x000000161010722b */ /* 0x000fd00000000010 */
[----:B------:R-:W-:-:S08]  /*0d50*/  DFMA R26, R16, -R26, 1 ;  /* 0x3ff00000101a742b */ /* 0x000fd0000000081a */
[----:B------:R-:W-:Y:S01]  /*0d60*/  DFMA R26, R16, R26, R16 ;  /* 0x0000001a101a722b */ /* 0x000fe20000000010 */
[----:B------:R-:W-:Y:S01]  /*0d70*/  UMOV UR6, 0x55555555 ;  /* 0x5555555500067882 */ /* 0x000fe20000000000 */
[----:B------:R-:W-:Y:S01]  /*0d80*/  UMOV UR7, 0x3fd55555 ;  /* 0x3fd5555500077882 */ /* 0x000fe20000000000 */
[----:B-1----:R-:W-:Y:S04]  /*0d90*/  STL.64 [R1+0x48], R12 ;  /* 0x0000480c01007387 */ /* 0x002fe80000100a00 */
[----:B------:R0:W-:Y:S01]  /*0da0*/  STL.64 [R1+0x68], R12 ;  /* 0x0000680c01007387 */ /* 0x0001e20000100a00 */
[----:B------:R-:W-:Y:S01]  /*0db0*/  BSSY.RECONVERGENT B1, `(.L_x_30) ;  /* 0x000003d000017945 */ /* 0x000fe20003800200 */
[--C-:B----4-:R-:W-:Y:S02]  /*0dc0*/  DSETP.GEU.AND P0, PT, |R2|, R12.reuse, PT ;  /* 0x0000000c0200722a */ /* 0x110fe40003f0e200 */
[----:B------:R-:W-:-:S04]  /*0dd0*/  DSETP.GEU.AND P1, PT, |R10|, R12, PT ;  /* 0x0000000c0a00722a */ /* 0x000fc80003f2e200 */
[----:B------:R-:W-:Y:S01]  /*0de0*/  FSEL R24, R2, RZ, P0 ;  /* 0x000000ff02187208 */ /* 0x000fe20000000000 */
[--C-:B------:R-:W-:Y:S01]  /*0df0*/  DSETP.GEU.AND P2, PT, |R18|, R12.reuse, PT ;  /* 0x0000000c1200722a */ /* 0x100fe20003f4e200 */
[----:B------:R-:W-:Y:S02]  /*0e00*/  FSEL R25, R3, RZ, P0 ;  /* 0x000000ff03197208 */ /* 0x000fe40000000000 */
[----:B------:R-:W-:Y:S02]  /*0e10*/  FSEL R10, R10, RZ, P1 ;  /* 0x000000ff0a0a7208 */ /* 0x000fe40000800000 */
[----:B------:R-:W-:Y:S02]  /*0e20*/  FSEL R11, R11, RZ, P1 ;  /* 0x000000ff0b0b7208 */ /* 0x000fe40000800000 */
[----:B------:R-:W-:Y:S01]  /*0e30*/  FSEL R18, R18, RZ, P2 ;  /* 0x000000ff12127208 */ /* 0x000fe20001000000 */
[----:B---3--:R-:W-:Y:S01]  /*0e40*/  DSETP.GEU.AND P3, PT, |R20|, R12, PT ;  /* 0x0000000c1400722a */ /* 0x008fe20003f6e200 */
[----:B------:R-:W-:-:S02]  /*0e50*/  FSEL R19, R19, RZ, P2 ;  /* 0x000000ff13137208 */ /* 0x000fc40001000000 */
[----:B------:R-:W-:-:S03]  /*0e60*/  DADD R36, R24, R10 ;  /* 0x0000000018247229 */ /* 0x000fc6000000000a */
[----:B------:R-:W-:Y:S01]  /*0e70*/  FSEL R2, R20, RZ, P3 ;  /* 0x000000ff14027208 */ /* 0x000fe20001800000 */
[----:B------:R-:W-:Y:S01]  /*0e80*/  DMUL R22, R18, R18 ;  /* 0x0000001212167228 */ /* 0x000fe20000000000 */
[----:B------:R-:W-:-:S06]  /*0e90*/  FSEL R3, R21, RZ, P3 ;  /* 0x000000ff15037208 */ /* 0x000fcc0001800000 */
[----:B------:R-:W-:Y:S02]  /*0ea0*/  DADD R36, R2, R36 ;  /* 0x0000000002247229 */ /* 0x000fe40000000024 */
[----:B------:R-:W-:Y:S02]  /*0eb0*/  DFMA R22, R10, R2, -R22 ;  /* 0x000000020a16722b */ /* 0x000fe40000000816 */
[----:B--2---:R-:W-:-:S04]  /*0ec0*/  DSETP.GEU.AND P1, PT, |R14|, R12, PT ;  /* 0x0000000c0e00722a */ /* 0x004fc80003f2e200 */
[----:B------:R-:W-:Y:S02]  /*0ed0*/  DMUL R32, R36, R26 ;  /* 0x0000001a24207228 */ /* 0x000fe40000000000 */
[----:B------:R-:W-:Y:S02]  /*0ee0*/  FSEL R28, R14, RZ, P1 ;  /* 0x000000ff0e1c7208 */ /* 0x000fe40000800000 */
[----:B------:R-:W-:Y:S01]  /*0ef0*/  FSEL R29, R15, RZ, P1 ;  /* 0x000000ff0f1d7208 */ /* 0x000fe20000800000 */
[----:B------:R-:W-:Y:S02]  /*0f00*/  DFMA R14, R24, R2, R22 ;  /* 0x00000002180e722b */ /* 0x000fe40000000016 */
[----:B-----5:R-:W-:Y:S02]  /*0f10*/  DSETP.GEU.AND P0, PT, |R8|, R12, PT ;  /* 0x0000000c0800722a */ /* 0x020fe40003f0e200 */
[----:B------:R-:W-:Y:S02]  /*0f20*/  DFMA R16, R32, -13.5, R36 ;  /* 0xc02b00002010782b */ /* 0x000fe40000000024 */
[----:B------:R-:W-:-:S02]  /*0f30*/  DMUL R20, R28, R18 ;  /* 0x000000121c147228 */ /* 0x000fc40000000000 */
[----:B------:R-:W-:Y:S01]  /*0f40*/  DFMA R14, -R28, R28, R14 ;  /* 0x0000001c1c0e722b */ /* 0x000fe2000000010e */
[----:B------:R-:W-:Y:S02]  /*0f50*/  FSEL R30, R8, RZ, P0 ;  /* 0x000000ff081e7208 */ /* 0x000fe40000000000 */
[----:B------:R-:W-:Y:S01]  /*0f60*/  FSEL R31, R9, RZ, P0 ;  /* 0x000000ff091f7208 */ /* 0x000fe20000000000 */
[----:B------:R-:W-:-:S04]  /*0f70*/  DFMA R16, R26, R16, R32 ;  /* 0x000000101a10722b */ /* 0x000fc80000000020 */
[----:B------:R-:W-:Y:S02]  /*0f80*/  DFMA R14, R24, R10, R14 ;  /* 0x0000000a180e722b */ /* 0x000fe4000000000e */
[----:B------:R-:W-:Y:S01]  /*0f90*/  DFMA R20, R30, R2, -R20 ;  /* 0x000000021e14722b */ /* 0x000fe20000000814 */
[----:B------:R1:W-:Y:S01]  /*0fa0*/  STL.64 [R1+0x38], R18 ;  /* 0x0000381201007387 */ /* 0x0003e20000100a00 */
[----:B------:R-:W-:Y:S02]  /*0fb0*/  DMUL R26, R36, UR6 ;  /* 0x00000006241a7c28 */ /* 0x000fe40008000000 */
[----:B------:R-:W-:Y:S01]  /*0fc0*/  FFMA R0, RZ, 2.671875, R17 ;  /* 0x402b0000ff007823 */ /* 0x000fe20000000011 */
[----:B------:R1:W-:Y:S01]  /*0fd0*/  STL.64 [R1+0x28], R18 ;  /* 0x0000281201007387 */ /* 0x0003e20000100a00 */
[----:B------:R-:W-:-:S03]  /*0fe0*/  DFMA R14, -R30, R30, R14 ;  /* 0x0000001e1e0e722b */ /* 0x000fc6000000010e */
[----:B------:R1:W-:Y:S01]  /*0ff0*/  STL.64 [R1+0x18], R30 ;  /* 0x0000181e01007387 */ /* 0x0003e20000100a00 */
[----:B------:R-:W-:-:S03]  /*1000*/  DMUL R8, R28, R10 ;  /* 0x0000000a1c087228 */ /* 0x000fc60000000000 */
[----:B------:R1:W-:Y:S01]  /*1010*/  STL.64 [R1+0x8], R30 ;  /* 0x0000081e01007387 */ /* 0x0003e20000100a00 */
[----:B------:R-:W-:-:S03]  /*1020*/  DMUL R20, R30, R20 ;  /* 0x000000141e147228 */ /* 0x000fc60000000000 */
[----:B------:R1:W-:Y:S04]  /*1030*/  STL.64 [R1+0x30], R28 ;  /* 0x0000301c01007387 */ /* 0x0003e80000100a00 */
[----:B------:R1:W-:Y:S04]  /*1040*/  STL.64 [R1+0x10], R28 ;  /* 0x0000101c01007387 */ /* 0x0003e80000100a00 */
[----:B------:R1:W-:Y:S04]  /*1050*/  STL.64 [R1+0x20], R10 ;  /* 0x0000200a01007387 */ /* 0x0003e80000100a00 */
[----:B------:R1:W-:Y:S01]  /*1060*/  STL.64 [R1+0x40], R2 ;  /* 0x0000400201007387 */ /* 0x0003e20000100a00 */
[----:B------:R-:W-:-:S02]  /*1070*/  FSETP.GT.AND P0, PT, |R0|, 1.469367938527859385e-39, PT ;  /* 0x001000000000780b */ /* 0x000fc40003f04200 */
[----:B------:R-:W-:Y:S01]  /*1080*/  FSETP.GEU.AND P1, PT, |R37|, 6.5827683646048100446e-37, PT ;  /* 0x036000002500780b */ /* 0x000fe20003f2e200 */
[----:B0-----:R-:W-:Y:S02]  /*1090*/  DFMA R12, -R36, R26, R14 ;  /* 0x0000001a240c722b */ /* 0x001fe4000000010e */
[----:B------:R-:W-:Y:S02]  /*10a0*/  DFMA R8, R30, R18, -R8 ;  /* 0x000000121e08722b */ /* 0x000fe40000000808 */
[----:B------:R-:W-:Y:S01]  /*10b0*/  DFMA R20, R24, R22, -R20 ;  /* 0x000000161814722b */ /* 0x000fe20000000814 */
[----:B------:R-:W-:-:S03]  /*10c0*/  IMAD.MOV.U32 R0, RZ, RZ, R1 ;  /* 0x000000ffff007224 */ /* 0x000fc600078e0001 */
[----:B------:R-:W-:-:S04]  /*10d0*/  DMUL R12, R12, UR6 ;  /* 0x000000060c0c7c28 */ /* 0x000fc80008000000 */
[----:B------:R-:W-:Y:S01]  /*10e0*/  DFMA R8, R28, R8, R20 ;  /* 0x000000081c08722b */ /* 0x000fe20000000014 */
[----:B-1----:R-:W-:Y:S10]  /*10f0*/  @P0 BRA P1, `(.L_x_31) ;  /* 0x0000000000200947 */ /* 0x002ff40000800000 */
[----:B------:R-:W-:Y:S01]  /*1100*/  IMAD.MOV.U32 R18, RZ, RZ, R36 ;  /* 0x000000ffff127224 */ /* 0x000fe200078e0024 */
[----:B------:R-:W-:Y:S01]  /*1110*/  MOV R21, 0x402b0000 ;  /* 0x402b000000157802 */ /* 0x000fe20000000f00 */
[----:B------:R-:W-:Y:S01]  /*1120*/  IMAD.MOV.U32 R19, RZ, RZ, R37 ;  /* 0x000000ffff137224 */ /* 0x000fe200078e0025 */
[----:B------:R-:W-:Y:S01]  /*1130*/  MOV R16, 0x1160 ;  /* 0x0000116000107802 */ /* 0x000fe20000000f00 */
[----:B------:R-:W-:-:S07]  /*1140*/  IMAD.MOV.U32 R20, RZ, RZ, RZ ;  /* 0x000000ffff147224 */ /* 0x000fce00078e00ff */
[----:B------:R-:W-:Y:S05]  /*1150*/  CALL.REL.NOINC `($__internal_4_$__cuda_sm20_div_rn_f64_full) ;  /* 0x0000005000d87944 */ /* 0x000fea0003c00000 */
[----:B------:R-:W-:Y:S02]  /*1160*/  IMAD.MOV.U32 R16, RZ, RZ, R42 ;  /* 0x000000ffff107224 */ /* 0x000fe400078e002a */
[----:B------:R-:W-:-:S07]  /*1170*/  IMAD.MOV.U32 R17, RZ, RZ, R43 ;  /* 0x000000ffff117224 */ /* 0x000fce00078e002b */
.L_x_31:
[----:B------:R-:W-:Y:S05]  /*1180*/  BSYNC.RECONVERGENT B1 ;  /* 0x0000000000017941 */ /* 0x000fea0003800200 */
.L_x_30:
[----:B------:R-:W-:Y:S01]  /*1190*/  UMOV UR6, 0xe826d695 ;  /* 0xe826d69500067882 */ /* 0x000fe20000000000 */
[----:B------:R-:W-:Y:S01]  /*11a0*/  UMOV UR7, 0x3e112e0b ;  /* 0x3e112e0b00077882 */ /* 0x000fe20000000000 */
[----:B------:R-:W-:Y:S01]  /*11b0*/  BSSY.RECONVERGENT B1, `(.L_x_32) ;  /* 0x000019e000017945 */ /* 0x000fe20003800200 */
[----:B------:R-:W-:Y:S01]  /*11c0*/  DSETP.GE.AND P0, PT, R12, -UR6, PT ;  /* 0x800000060c007e2a */ /* 0x000fe2000bf06000 */
[----:B------:R-:W-:Y:S01]  /*11d0*/  UMOV UR6, 0x55555555 ;  /* 0x5555555500067882 */ /* 0x000fe20000000000 */
[----:B------:R-:W-:Y:S02]  /*11e0*/  UMOV UR7, 0x3fd55555 ;  /* 0x3fd5555500077882 */ /* 0x000fe40000000000 */
[----:B------:R-:W-:-:S08]  /*11f0*/  DMUL R18, R14, -UR6 ;  /* 0x800000060e127c28 */ /* 0x000fd00008000000 */
[C---:B------:R-:W-:Y:S02]  /*1200*/  DFMA R18, R36.reuse, R16, R18 ;  /* 0x000000102412722b */ /* 0x040fe40000000012 */
[----:B------:R0:W-:Y:S01]  /*1210*/  @P0 STL.64 [R1+0x50], R26 ;  /* 0x0000501a01000387 */ /* 0x0001e20000100a00 */
[--C-:B------:R-:W-:Y:S02]  /*1220*/  @P0 IMAD.MOV.U32 R34, RZ, RZ, R26.reuse ;  /* 0x000000ffff220224 */ /* 0x100fe400078e001a */
[--C-:B------:R-:W-:Y:S01]  /*1230*/  @P0 IMAD.MOV.U32 R35, RZ, RZ, R27.reuse ;  /* 0x000000ffff230224 */ /* 0x100fe200078e001b */
[----:B------:R0:W-:Y:S01]  /*1240*/  @P0 STL.64 [R1+0x58], R26 ;  /* 0x0000581a01000387 */ /* 0x0001e20000100a00 */
[----:B------:R-:W-:Y:S01]  /*1250*/  @P0 IMAD.MOV.U32 R32, RZ, RZ, R26 ;  /* 0x000000ffff200224 */ /* 0x000fe200078e001a */
[----:B------:R-:W-:Y:S01]  /*1260*/  DFMA R18, -R36, R18, -R8 ;  /* 0x000000122412722b */ /* 0x000fe20000000908 */
[----:B------:R-:W-:Y:S01]  /*1270*/  @P0 IMAD.MOV.U32 R33, RZ, RZ, R27 ;  /* 0x000000ffff210224 */ /* 0x000fe200078e001b */
[----:B------:R0:W-:Y:S01]  /*1280*/  @P0 STL.64 [R1+0x60], R26 ;  /* 0x0000601a01000387 */ /* 0x0001e20000100a00 */
[----:B------:R-:W-:Y:S08]  /*1290*/  @P0 BRA `(.L_x_33) ;  /* 0x00000018003c0947 */ /* 0x000ff00003800000 */
[----:B------:R-:W-:Y:S01]  /*12a0*/  DADD R14, -RZ, -R12 ;  /* 0x00000000ff0e7229 */ /* 0x000fe2000000090c */
[----:B------:R-:W-:Y:S01]  /*12b0*/  MOV R20, 0x0 ;  /* 0x0000000000147802 */ /* 0x000fe20000000f00 */
[----:B------:R-:W-:Y:S01]  /*12c0*/  IMAD.MOV.U32 R21, RZ, RZ, 0x3fd80000 ;  /* 0x3fd80000ff157424 */ /* 0x000fe200078e00ff */
[----:B------:R-:W-:Y:S03]  /*12d0*/  BSSY.RECONVERGENT B0, `(.L_x_34) ;  /* 0x0000013000007945 */ /* 0x000fe60003800200 */
[----:B------:R-:W1:Y:S04]  /*12e0*/  MUFU.RSQ64H R9, R15 ;  /* 0x0000000f00097308 */ /* 0x000e680000001c00 */
[----:B------:R-:W-:-:S05]  /*12f0*/  VIADD R8, R15, 0xfcb00000 ;  /* 0xfcb000000f087836 */ /* 0x000fca0000000000 */
[----:B------:R-:W-:Y:S01]  /*1300*/  ISETP.GE.U32.AND P0, PT, R8, 0x7ca00000, PT ;  /* 0x7ca000000800780c */ /* 0x000fe20003f06070 */
[----:B-1----:R-:W-:-:S08]  /*1310*/  DMUL R16, R8, R8 ;  /* 0x0000000808107228 */ /* 0x002fd00000000000 */
[----:B------:R-:W-:-:S08]  /*1320*/  DFMA R16, -R12, -R16, 1 ;  /* 0x3ff000000c10742b */ /* 0x000fd00000000910 */
[----:B------:R-:W-:Y:S02]  /*1330*/  DFMA R20, R16, R20, 0.5 ;  /* 0x3fe000001014742b */ /* 0x000fe40000000014 */
[----:B------:R-:W-:-:S08]  /*1340*/  DMUL R16, R8, R16 ;  /* 0x0000001008107228 */ /* 0x000fd00000000000 */
[----:B------:R-:W-:-:S08]  /*1350*/  DFMA R34, R20, R16, R8 ;  /* 0x000000101422722b */ /* 0x000fd00000000008 */
[----:B------:R-:W-:Y:S02]  /*1360*/  DMUL R20, R12, -R34 ;  /* 0x800000220c147228 */ /* 0x000fe40000000000 */
[----:B------:R-:W-:Y:S02]  /*1370*/  VIADD R33, R35, 0xfff00000 ;  /* 0xfff0000023217836 */ /* 0x000fe40000000000 */
[----:B------:R-:W-:-:S04]  /*1380*/  IMAD.MOV.U32 R32, RZ, RZ, R34 ;  /* 0x000000ffff207224 */ /* 0x000fc800078e0022 */
[----:B------:R-:W-:-:S08]  /*1390*/  DFMA R22, R20, -R20, -R12 ;  /* 0x800000141416722b */ /* 0x000fd0000000080c */
[----:B------:R-:W-:Y:S01]  /*13a0*/  DFMA R16, R22, R32, R20 ;  /* 0x000000201610722b */ /* 0x000fe20000000014 */
[----:B------:R-:W-:Y:S10]  /*13b0*/  @!P0 BRA `(.L_x_35) ;  /* 0x0000000000108947 */ /* 0x000ff40003800000 */
[----:B------:R-:W-:-:S07]  /*13c0*/  MOV R16, 0x13e0 ;  /* 0x000013e000107802 */ /* 0x000fce0000000f00 */
[----:B0-----:R-:W-:Y:S05]  /*13d0*/  CALL.REL.NOINC `($__internal_5_$__cuda_sm20_dsqrt_rn_f64_mediumpath_v1) ;  /* 0x0000005400a07944 */ /* 0x001fea0003c00000 */
[----:B------:R-:W-:Y:S02]  /*13e0*/  IMAD.MOV.U32 R16, RZ, RZ, R8 ;  /* 0x000000ffff107224 */ /* 0x000fe400078e0008 */
[----:B------:R-:W-:-:S07]  /*13f0*/  IMAD.MOV.U32 R17, RZ, RZ, R9 ;  /* 0x000000ffff117224 */ /* 0x000fce00078e0009 */
.L_x_35:
[----:B------:R-:W-:Y:S05]  /*1400*/  BSYNC.RECONVERGENT B0 ;  /* 0x0000000000007941 */ /* 0x000fea0003800200 */
.L_x_34:
[----:B------:R-:W-:Y:S01]  /*1410*/  DADD R8, R16, R16 ;  /* 0x0000000010087229 */ /* 0x000fe20000000010 */
[----:B------:R-:W-:Y:S01]  /*1420*/  FSETP.GEU.AND P1, PT, |R19|, 6.5827683646048100446e-37, PT ;  /* 0x036000001300780b */ /* 0x000fe20003f2e200 */
[----:B------:R-:W-:Y:S06]  /*1430*/  BSSY.RECONVERGENT B2, `(.L_x_36) ;  /* 0x0000015000027945 */ /* 0x000fec0003800200 */
[----:B------:R-:W-:-:S08]  /*1440*/  DMUL R20, R12, R8 ;  /* 0x000000080c147228 */ /* 0x000fd00000000000 */
[----:B------:R-:W-:-:S08]  /*1450*/  DFMA R12, R12, R8, -R20 ;  /* 0x000000080c0c722b */ /* 0x000fd00000000814 */
[----:B------:R-:W-:Y:S01]  /*1460*/  DADD R20, R20, -R12 ;  /* 0x0000000014147229 */ /* 0x000fe2000000080c */
[----:B------:R-:W-:-:S05]  /*1470*/  IMAD.MOV.U32 R12, RZ, RZ, 0x1 ;  /* 0x00000001ff0c7424 */ /* 0x000fca00078e00ff */
[----:B------:R-:W1:Y:S02]  /*1480*/  MUFU.RCP64H R13, R21 ;  /* 0x00000015000d7308 */ /* 0x000e640000001800 */
[----:B-1----:R-:W-:-:S08]  /*1490*/  DFMA R14, -R20, R12, 1 ;  /* 0x3ff00000140e742b */ /* 0x002fd0000000010c */
        /* <DEDUP_REMOVED lines=10> */
[----:B------:R-:W-:-:S07]  /*1540*/  MOV R16, 0x1560 ;  /* 0x0000156000107802 */ /* 0x000fce0000000f00 */
[----:B0-----:R-:W-:Y:S05]  /*1550*/  CALL.REL.NOINC `($__internal_4_$__cuda_sm20_div_rn_f64_full) ;  /* 0x0000004c00d87944 */ /* 0x001fea0003c00000 */
[----:B------:R-:W-:Y:S01]  /*1560*/  IMAD.MOV.U32 R12, RZ, RZ, R42 ;  /* 0x000000ffff0c7224 */ /* 0x000fe200078e002a */
[----:B------:R-:W-:-:S07]  /*1570*/  MOV R13, R43 ;  /* 0x0000002b000d7202 */ /* 0x000fce0000000f00 */
.L_x_37:
[----:B------:R-:W-:Y:S05]  /*1580*/  BSYNC.RECONVERGENT B2 ;  /* 0x0000000000027941 */ /* 0x000fea0003800200 */
.L_x_36:
[----:B------:R-:W-:Y:S01]  /*1590*/  UMOV UR6, 0xe7210be9 ;  /* 0xe7210be900067882 */ /* 0x000fe20000000000 */
[----:B------:R-:W-:Y:S02]  /*15a0*/  UMOV UR7, 0x3feffffd ;  /* 0x3feffffd00077882 */ /* 0x000fe40000000000 */
[----:B------:R-:W-:-:S14]  /*15b0*/  DSETP.GT.AND P0, PT, R12, UR6, PT ;  /* 0x000000060c007e2a */ /* 0x000fdc000bf04000 */
[----:B------:R-:W-:Y:S02]  /*15c0*/  @P0 DFMA R34, R8, -0.5, R26 ;  /* 0xbfe000000822082b */ /* 0x000fe4000000001a */
[----:B------:R-:W-:-:S05]  /*15d0*/  @P0 DADD R32, R26, R8 ;  /* 0x000000001a200229 */ /* 0x000fca0000000008 */
[----:B------:R1:W-:Y:S03]  /*15e0*/  @P0 STL.64 [R1+0x60], R34 ;  /* 0x0000602201000387 */ /* 0x0003e60000100a00 */
[----:B0-----:R-:W-:Y:S01]  /*15f0*/  @P0 IMAD.MOV.U32 R26, RZ, RZ, R34 ;  /* 0x000000ffff1a0224 */ /* 0x001fe200078e0022 */
[----:B------:R1:W-:Y:S01]  /*1600*/  @P0 STL.64 [R1+0x58], R34 ;  /* 0x0000582201000387 */ /* 0x0003e20000100a00 */
[----:B------:R-:W-:-:S03]  /*1610*/  @P0 IMAD.MOV.U32 R27, RZ, RZ, R35 ;  /* 0x000000ffff1b0224 */ /* 0x000fc600078e0023 */
[----:B------:R1:W-:Y:S01]  /*1620*/  @P0 STL.64 [R1+0x50], R32 ;  /* 0x0000502001000387 */ /* 0x0003e20000100a00 */
[----:B------:R-:W-:Y:S05]  /*1630*/  @P0 BRA `(.L_x_33) ;  /* 0x0000001400540947 */ /* 0x000fea0003800000 */
[----:B------:R-:W-:Y:S01]  /*1640*/  UMOV UR6, 0xe7210be9 ;  /* 0xe7210be900067882 */ /* 0x000fe20000000000 */
[----:B------:R-:W-:Y:S02]  /*1650*/  UMOV UR7, 0x3feffffd ;  /* 0x3feffffd00077882 */ /* 0x000fe40000000000 */
[----:B------:R-:W-:-:S14]  /*1660*/  DSETP.GEU.AND P0, PT, R12, -UR6, PT ;  /* 0x800000060c007e2a */ /* 0x000fdc000bf0e000 */
[----:B-1----:R-:W-:Y:S02]  /*1670*/  @!P0 DFMA R34, R8, 0.5, R26 ;  /* 0x3fe000000822882b */ /* 0x002fe4000000001a */
[----:B------:R-:W-:-:S05]  /*1680*/  @!P0 DADD R32, R26, -R8 ;  /* 0x000000001a208229 */ /* 0x000fca0000000808 */
[----:B------:R2:W-:Y:S03]  /*1690*/  @!P0 STL.64 [R1+0x60], R34 ;  /* 0x0000602201008387 */ /* 0x0005e60000100a00 */
[----:B------:R-:W-:Y:S01]  /*16a0*/  @!P0 IMAD.MOV.U32 R26, RZ, RZ, R34 ;  /* 0x000000ffff1a8224 */ /* 0x000fe200078e0022 */
[----:B------:R2:W-:Y:S01]  /*16b0*/  @!P0 STL.64 [R1+0x58], R34 ;  /* 0x0000582201008387 */ /* 0x0005e20000100a00 */
[----:B------:R-:W-:-:S03]  /*16c0*/  @!P0 IMAD.MOV.U32 R27, RZ, RZ, R35 ;  /* 0x000000ffff1b8224 */ /* 0x000fc600078e0023 */
[----:B------:R2:W-:Y:S01]  /*16d0*/  @!P0 STL.64 [R1+0x50], R32 ;  /* 0x0000502001008387 */ /* 0x0005e20000100a00 */
[----:B------:R-:W-:Y:S05]  /*16e0*/  @!P0 BRA `(.L_x_33) ;  /* 0x0000001400288947 */ /* 0x000fea0003800000 */
[----:B------:R-:W-:Y:S01]  /*16f0*/  DADD R14, -RZ, |R12| ;  /* 0x00000000ff0e7229 */ /* 0x000fe2000000050c */
[----:B------:R-:W-:Y:S09]  /*1700*/  BSSY.RECONVERGENT B0, `(.L_x_38) ;  /* 0x0000080000007945 */ /* 0x000ff20003800200 */
[----:B------:R-:W-:-:S13]  /*1710*/  ISETP.GT.AND P0, PT, R15, 0x3fe26665, PT ;  /* 0x3fe266650f00780c */ /* 0x000fda0003f04270 */
[----:B------:R-:W-:Y:S05]  /*1720*/  @P0 BRA `(.L_x_39) ;  /* 0x0000000000d40947 */ /* 0x000fea0003800000 */
[----:B------:R-:W-:Y:S01]  /*1730*/  DMUL R14, R12, R12 ;  /* 0x0000000c0c0e7228 */ /* 0x000fe20000000000 */
[----:B------:R-:W-:Y:S01]  /*1740*/  IMAD.MOV.U32 R16, RZ, RZ, 0x180754af ;  /* 0x180754afff107424 */ /* 0x000fe200078e00ff */
[----:B------:R-:W-:Y:S01]  /*1750*/  UMOV UR6, 0xdc1895e9 ;  /* 0xdc1895e900067882 */ /* 0x000fe20000000000 */
[----:B------:R-:W-:Y:S01]  /*1760*/  IMAD.MOV.U32 R17, RZ, RZ, 0x3fb3823b ;  /* 0x3fb3823bff117424 */ /* 0x000fe200078e00ff */
[----:B------:R-:W-:Y:S01]  /*1770*/  UMOV UR7, 0x3fb0066b ;  /* 0x3fb0066b00077882 */ /* 0x000fe20000000000 */
[----:B------:R-:W-:-:S04]  /*1780*/  ISETP.GT.AND P0, PT, R13, -0x1, PT ;  /* 0xffffffff0d00780c */ /* 0x000fc80003f04270 */
[----:B------:R-:W-:Y:S01]  /*1790*/  DFMA R16, R14, UR6, -R16 ;  /* 0x000000060e107c2b */ /* 0x000fe20008000810 */
[----:B------:R-:W-:Y:S01]  /*17a0*/  UMOV UR6, 0xcc2f79ae ;  /* 0xcc2f79ae00067882 */ /* 0x000fe20000000000 */
[----:B------:R-:W-:-:S06]  /*17b0*/  UMOV UR7, 0x3fb11e52 ;  /* 0x3fb11e5200077882 */ /* 0x000fcc0000000000 */
[----:B------:R-:W-:Y:S01]  /*17c0*/  DFMA R16, R14, R16, UR6 ;  /* 0x000000060e107e2b */ /* 0x000fe20008000010 */
[----:B------:R-:W-:Y:S01]  /*17d0*/  UMOV UR6, 0x3526861b ;  /* 0x3526861b00067882 */ /* 0x000fe20000000000 */
[----:B------:R-:W-:Y:S01]  /*17e0*/  UMOV UR7, 0x3f924eaf ;  /* 0x3f924eaf00077882 */ /* 0x000fe20000000000 */
[----:B--2---:R-:W-:Y:S01]  /*17f0*/  @!P0 IMAD.MOV.U32 R34, RZ, RZ, 0x33145c07 ;  /* 0x33145c07ff228424 */ /* 0x004fe200078e00ff */
[----:B------:R-:W-:-:S04]  /*1800*/  @!P0 MOV R35, 0x3c91a626 ;  /* 0x3c91a62600238802 */ /* 0x000fc80000000f00 */
[----:B------:R-:W-:Y:S01]  /*1810*/  DFMA R16, R14, R16, -UR6 ;  /* 0x800000060e107e2b */ /* 0x000fe20008000010 */
[----:B------:R-:W-:Y:S01]  /*1820*/  UMOV UR6, 0xa31e6cb7 ;  /* 0xa31e6cb700067882 */ /* 0x000fe20000000000 */
[----:B------:R-:W-:-:S06]  /*1830*/  UMOV UR7, 0x3f91df02 ;  /* 0x3f91df0200077882 */ /* 0x000fcc0000000000 */
[----:B------:R-:W-:Y:S01]  /*1840*/  DFMA R16, R14, R16, UR6 ;  /* 0x000000060e107e2b */ /* 0x000fe20008000010 */
        /* <DEDUP_REMOVED lines=26> */
[----:B------:R-:W-:-:S08]  /*19f0*/  DMUL R16, R14, R16 ;  /* 0x000000100e107228 */ /* 0x000fd00000000000 */
[----:B------:R-:W-:Y:S01]  /*1a00*/  DFMA R16, R16, |R12|, |R12| ;  /* 0x4000000c1010722b */ /* 0x000fe2000000040c */
[----:B------:R-:W-:Y:S02]  /*1a10*/  @P0 IMAD.MOV.U32 R12, RZ, RZ, 0x33145c07 ;  /* 0x33145c07ff0c0424 */ /* 0x000fe400078e00ff */
[----:B------:R-:W-:-:S05]  /*1a20*/  @P0 IMAD.MOV.U32 R13, RZ, RZ, 0x3c91a626 ;  /* 0x3c91a626ff0d0424 */ /* 0x000fca00078e00ff */
[C---:B------:R-:W-:Y:S02]  /*1a30*/  @!P0 DADD R34, R16.reuse, R34 ;  /* 0x0000000010228229 */ /* 0x040fe40000000022 */
[----:B------:R-:W-:-:S06]  /*1a40*/  @P0 DADD R12, R16, -R12 ;  /* 0x00000000100c0229 */ /* 0x000fcc000000080c */
[----:B------:R-:W-:Y:S02]  /*1a50*/  @!P0 DADD R34, R34, UR6 ;  /* 0x0000000622228e29 */ /* 0x000fe40008000000 */
[----:B------:R-:W-:Y:S01]  /*1a60*/  @P0 DADD R34, -R12, UR6 ;  /* 0x000000060c220e29 */ /* 0x000fe20008000100 */
[----:B------:R-:W-:Y:S10]  /*1a70*/  BRA `(.L_x_40) ;  /* 0x0000000400207947 */ /* 0x000ff40003800000 */
.L_x_39:
[----:B------:R-:W-:Y:S01]  /*1a80*/  DADD R14, -|R12|, 1 ;  /* 0x3ff000000c0e7429 */ /* 0x000fe20000000300 */
[----:B------:R-:W-:Y:S01]  /*1a90*/  IMAD.MOV.U32 R16, RZ, RZ, 0x66faac4b ;  /* 0x66faac4bff107424 */ /* 0x000fe200078e00ff */
[----:B------:R-:W-:Y:S01]  /*1aa0*/  UMOV UR6, 0x71155f70 ;  /* 0x71155f7000067882 */ /* 0x000fe20000000000 */
[----:B------:R-:W-:Y:S01]  /*1ab0*/  IMAD.MOV.U32 R17, RZ, RZ, 0x3ebac2fe ;  /* 0x3ebac2feff117424 */ /* 0x000fe200078e00ff */
[----:B------:R-:W-:-:S05]  /*1ac0*/  UMOV UR7, 0x3ec715b3 ;  /* 0x3ec715b300077882 */ /* 0x000fca0000000000 */
[----:B------:R-:W-:Y:S01]  /*1ad0*/  DFMA R16, R14, UR6, -R16 ;  /* 0x000000060e107c2b */ /* 0x000fe20008000810 */
[----:B------:R-:W-:Y:S01]  /*1ae0*/  UMOV UR6, 0x8efcd9b8 ;  /* 0x8efcd9b800067882 */ /* 0x000fe20000000000 */
[----:B------:R-:W-:Y:S01]  /*1af0*/  UMOV UR7, 0x3ed9a9b8 ;  /* 0x3ed9a9b800077882 */ /* 0x000fe20000000000 */
[----:B------:R-:W-:-:S05]  /*1b00*/  ISETP.GE.AND P0, PT, R15, 0x1, PT ;  /* 0x000000010f00780c */ /* 0x000fca0003f06270 */
[----:B------:R-:W-:Y:S01]  /*1b10*/  DFMA R16, R14, R16, UR6 ;  /* 0x000000060e107e2b */ /* 0x000fe20008000010 */
[----:B------:R-:W-:Y:S01]  /*1b20*/  UMOV UR6, 0xa8a0c4c3 ;  /* 0xa8a0c4c300067882 */ /* 0x000fe20000000000 */
[----:B------:R-:W-:-:S06]  /*1b30*/  UMOV UR7, 0x3edd0f40 ;  /* 0x3edd0f4000077882 */ /* 0x000fcc0000000000 */
[----:B------:R-:W-:Y:S01]  /*1b40*/  DFMA R18, R14, R16, UR6 ;  /* 0x000000060e127e2b */ /* 0x000fe20008000010 */
[----:B------:R-:W-:Y:S01]  /*1b50*/  UMOV UR6, 0xfa9e0e1f ;  /* 0xfa9e0e1f00067882 */ /* 0x000fe20000000000 */
[----:B------:R-:W-:Y:S01]  /*1b60*/  UMOV UR7, 0x3ef46d4c ;  /* 0x3ef46d4c00077882 */ /* 0x000fe20000000000 */
[----:B------:R-:W-:Y:S02]  /*1b70*/  VIADD R17, R15, 0xfff00000 ;  /* 0xfff000000f117836 */ /* 0x000fe40000000000 */
[----:B------:R-:W-:-:S03]  /*1b80*/  IMAD.MOV.U32 R16, RZ, RZ, R14 ;  /* 0x000000ffff107224 */ /* 0x000fc600078e000e */
[----:B------:R-:W-:Y:S01]  /*1b90*/  DFMA R20, R14, R18, UR6 ;  /* 0x000000060e147e2b */ /* 0x000fe20008000012 */
[----:B------:R-:W-:Y:S01]  /*1ba0*/  UMOV UR6, 0x8d1e2422 ;  /* 0x8d1e242200067882 */ /* 0x000fe20000000000 */
[----:B------:R-:W-:Y:S01]  /*1bb0*/  UMOV UR7, 0x3f079c16 ;  /* 0x3f079c1600077882 */ /* 0x000fe20000000000 */
[----:B------:R-:W0:Y:S01]  /*1bc0*/  MUFU.RSQ64H R19, R17 ;  /* 0x0000001100137308 */ /* 0x000e220000001c00 */
[----:B------:R-:W-:-:S04]  /*1bd0*/  IMAD.MOV.U32 R18, RZ, RZ, RZ ;  /* 0x000000ffff127224 */ /* 0x000fc800078e00ff */
[----:B------:R-:W-:Y:S01]  /*1be0*/  DFMA R20, R14, R20, UR6 ;  /* 0x000000060e147e2b */ /* 0x000fe20008000014 */
[----:B------:R-:W-:Y:S01]  /*1bf0*/  UMOV UR6, 0xc3bca540 ;  /* 0xc3bca54000067882 */ /* 0x000fe20000000000 */
[----:B------:R-:W-:-:S06]  /*1c00*/  UMOV UR7, 0x3f1c9a88 ;  /* 0x3f1c9a8800077882 */ /* 0x000fcc0000000000 */
[----:B------:R-:W-:Y:S01]  /*1c10*/  DFMA R20, R14, R20, UR6 ;  /* 0x000000060e147e2b */ /* 0x000fe20008000014 */
[----:B------:R-:W-:Y:S01]  /*1c20*/  UMOV UR6, 0x4bd476df ;  /* 0x4bd476df00067882 */ /* 0x000fe20000000000 */
[----:B------:R-:W-:Y:S01]  /*1c30*/  UMOV UR7, 0x3f31c4e6 ;  /* 0x3f31c4e600077882 */ /* 0x000fe20000000000 */
[----:B0-----:R-:W-:-:S05]  /*1c40*/  DMUL R22, R16, R18 ;  /* 0x0000001210167228 */ /* 0x001fca0000000000 */
[----:B--2---:R-:W-:Y:S01]  /*1c50*/  DFMA R34, R14, R20, UR6 ;  /* 0x000000060e227e2b */ /* 0x004fe20008000014 */
[----:B------:R-:W-:Y:S01]  /*1c60*/  UMOV UR6, 0x60009c8f ;  /* 0x60009c8f00067882 */ /* 0x000fe20000000000 */
[----:B------:R-:W-:Y:S01]  /*1c70*/  UMOV UR7, 0x3f46e8ba ;  /* 0x3f46e8ba00077882 */ /* 0x000fe20000000000 */
[----:B------:R-:W-:Y:S01]  /*1c80*/  IADD3 R21, PT, PT, R19, -0x100000, RZ ;  /* 0xfff0000013157810 */ /* 0x000fe20007ffe0ff */
[----:B------:R-:W-:Y:S01]  /*1c90*/  DFMA R32, R22, -R22, R16 ;  /* 0x800000161620722b */ /* 0x000fe20000000010 */
[----:B------:R-:W-:-:S03]  /*1ca0*/  IMAD.MOV.U32 R20, RZ, RZ, RZ ;  /* 0x000000ffff147224 */ /* 0x000fc600078e00ff */
[----:B------:R-:W-:Y:S01]  /*1cb0*/  DFMA R34, R14, R34, UR6 ;  /* 0x000000060e227e2b */ /* 0x000fe20008000022 */
[----:B------:R-:W-:Y:S01]  /*1cc0*/  UMOV UR6, 0xc62b05a2 ;  /* 0xc62b05a200067882 */ /* 0x000fe20000000000 */
[----:B------:R-:W-:Y:S02]  /*1cd0*/  UMOV UR7, 0x3f5f1c71 ;  /* 0x3f5f1c7100077882 */ /* 0x000fe40000000000 */
[----:B------:R-:W-:-:S04]  /*1ce0*/  DFMA R22, R20, R32, R22 ;  /* 0x000000201416722b */ /* 0x000fc80000000016 */
[----:B------:R-:W-:Y:S01]  /*1cf0*/  DFMA R34, R14, R34, UR6 ;  /* 0x000000060e227e2b */ /* 0x000fe20008000022 */
[----:B------:R-:W-:Y:S01]  /*1d00*/  UMOV UR6, 0xb6dc9f2c ;  /* 0xb6dc9f2c00067882 */ /* 0x000fe20000000000 */
[----:B------:R-:W-:Y:S02]  /*1d10*/  UMOV UR7, 0x3f76db6d ;  /* 0x3f76db6d00077882 */ /* 0x000fe40000000000 */
[-C--:B------:R-:W-:Y:S02]  /*1d20*/  DFMA R18, R18, -R22.reuse, 1 ;  /* 0x3ff000001212742b */ /* 0x080fe40000000816 */
[----:B------:R-:W-:Y:S02]  /*1d30*/  DFMA R16, R22, -R22, R16 ;  /* 0x800000161610722b */ /* 0x000fe40000000010 */
[----:B------:R-:W-:Y:S01]  /*1d40*/  DFMA R34, R14, R34, UR6 ;  /* 0x000000060e227e2b */ /* 0x000fe20008000022 */
[----:B------:R-:W-:Y:S01]  /*1d50*/  UMOV UR6, 0x3333329c ;  /* 0x3333329c00067882 */ /* 0x000fe20000000000 */
[----:B------:R-:W-:-:S02]  /*1d60*/  UMOV UR7, 0x3f933333 ;  /* 0x3f93333300077882 */ /* 0x000fc40000000000 */
[----:B------:R-:W-:-:S04]  /*1d70*/  DFMA R18, R20, R18, R20 ;  /* 0x000000121412722b */ /* 0x000fc80000000014 */
[----:B------:R-:W-:Y:S01]  /*1d80*/  DFMA R34, R14, R34, UR6 ;  /* 0x000000060e227e2b */ /* 0x000fe20008000022 */
[----:B------:R-:W-:Y:S01]  /*1d90*/  UMOV UR6, 0x55555555 ;  /* 0x5555555500067882 */ /* 0x000fe20000000000 */
[----:B------:R-:W-:Y:S02]  /*1da0*/  UMOV UR7, 0x3fb55555 ;  /* 0x3fb5555500077882 */ /* 0x000fe40000000000 */
[----:B------:R-:W-:Y:S02]  /*1db0*/  DFMA R16, R18, R16, R22 ;  /* 0x000000101210722b */ /* 0x000fe40000000016 */
[----:B------:R-:W-:Y:S02]  /*1dc0*/  DMUL R18, RZ, |R12| ;  /* 0x4000000cff127228 */ /* 0x000fe40000000000 */
[----:B------:R-:W-:Y:S01]  /*1dd0*/  DFMA R34, R14, R34, UR6 ;  /* 0x000000060e227e2b */ /* 0x000fe20008000022 */
[----:B------:R-:W-:Y:S01]  /*1de0*/  UMOV UR6, 0x33145c07 ;  /* 0x33145c0700067882 */ /* 0x000fe20000000000 */
[----:B------:R-:W-:-:S04]  /*1df0*/  UMOV UR7, 0x3ca1a626 ;  /* 0x3ca1a62600077882 */ /* 0x000fc80000000000 */
[----:B------:R-:W-:Y:S02]  /*1e00*/  VIADD R17, R17, 0x100000 ;  /* 0x0010000011117836 */ /* 0x000fe40000000000 */
[----:B------:R-:W-:-:S08]  /*1e10*/  DMUL R34, R14, R34 ;  /* 0x000000220e227228 */ /* 0x000fd00000000000 */
[----:B------:R-:W-:-:S10]  /*1e20*/  DFMA R34, R16, R34, R16 ;  /* 0x000000221022722b */ /* 0x000fd40000000010 */
[----:B------:R-:W-:Y:S02]  /*1e30*/  FSEL R18, R18, R34, !P0 ;  /* 0x0000002212127208 */ /* 0x000fe40004000000 */
[----:B------:R-:W-:Y:S02]  /*1e40*/  FSEL R19, R19, R35, !P0 ;  /* 0x0000002313137208 */ /* 0x000fe40004000000 */
[----:B------:R-:W-:-:S04]  /*1e50*/  ISETP.GE.AND P0, PT, R15, RZ, PT ;  /* 0x000000ff0f00720c */ /* 0x000fc80003f06270 */
[----:B------:R-:W-:-:S10]  /*1e60*/  DMUL R16, R18, +INF ;  /* 0x7ff0000012107828 */ /* 0x000fd40000000000 */
[----:B------:R-:W-:Y:S02]  /*1e70*/  FSEL R16, R16, R18, !P0 ;  /* 0x0000001210107208 */ /* 0x000fe40004000000 */
[----:B------:R-:W-:Y:S02]  /*1e80*/  FSEL R17, R17, R19, !P0 ;  /* 0x0000001311117208 */ /* 0x000fe40004000000 */
[----:B------:R-:W-:-:S04]  /*1e90*/  ISETP.GE.AND P0, PT, R13, RZ, PT ;  /* 0x000000ff0d00720c */ /* 0x000fc80003f06270 */
[----:B------:R-:W-:Y:S01]  /*1ea0*/  DADD R14, R16, -UR6 ;  /* 0x80000006100e7e29 */ /* 0x000fe20008000000 */
[----:B------:R-:W-:Y:S01]  /*1eb0*/  UMOV UR6, 0x54442d18 ;  /* 0x54442d1800067882 */ /* 0x000fe20000000000 */
[----:B------:R-:W-:-:S06]  /*1ec0*/  UMOV UR7, 0x400921fb ;  /* 0x400921fb00077882 */ /* 0x000fcc0000000000 */
[----:B------:R-:W-:-:S10]  /*1ed0*/  DADD R14, -R14, UR6 ;  /* 0x000000060e0e7e29 */ /* 0x000fd40008000100 */
[----:B------:R-:W-:Y:S02]  /*1ee0*/  FSEL R34, R14, R16, !P0 ;  /* 0x000000100e227208 */ /* 0x000fe40004000000 */
[----:B------:R-:W-:-:S07]  /*1ef0*/  FSEL R35, R15, R17, !P0 ;  /* 0x000000110f237208 */ /* 0x000fce0004000000 */
.L_x_40:
[----:B------:R-:W-:Y:S05]  /*1f00*/  BSYNC.RECONVERGENT B0 ;  /* 0x0000000000007941 */ /* 0x000fea0003800200 */
.L_x_38:
[----:B------:R-:W-:Y:S01]  /*1f10*/  UMOV UR6, 0x55555555 ;  /* 0x5555555500067882 */ /* 0x000fe20000000000 */
[----:B------:R-:W-:Y:S01]  /*1f20*/  UMOV UR7, 0x3fd55555 ;  /* 0x3fd5555500077882 */ /* 0x000fe20000000000 */
[----:B------:R-:W-:Y:S01]  /*1f30*/  BSSY.RECONVERGENT B0, `(.L_x_41) ;  /* 0x0000020000007945 */ /* 0x000fe20003800200 */
[----:B------:R-:W-:-:S08]  /*1f40*/  DMUL R16, R34, UR6 ;  /* 0x0000000622107c28 */ /* 0x000fd00008000000 */
[----:B------:R-:W-:-:S14]  /*1f50*/  DSETP.NEU.AND P0, PT, |R16|, +INF , PT ;  /* 0x7ff000001000742a */ /* 0x000fdc0003f0d200 */
[----:B------:R-:W-:Y:S01]  /*1f60*/  @!P0 DMUL R32, RZ, R16 ;  /* 0x00000010ff208228 */ /* 0x000fe20000000000 */
[----:B------:R-:W-:Y:S01]  /*1f70*/  @!P0 IMAD.MOV.U32 R40, RZ, RZ, 0x1 ;  /* 0x00000001ff288424 */ /* 0x000fe200078e00ff */
[----:B------:R-:W-:Y:S09]  /*1f80*/  @!P0 BRA `(.L_x_42) ;  /* 0x0000000000688947 */ /* 0x000ff20003800000 */
[----:B------:R-:W-:Y:S01]  /*1f90*/  UMOV UR6, 0x6dc9c883 ;  /* 0x6dc9c88300067882 */ /* 0x000fe20000000000 */
[----:B------:R-:W-:Y:S01]  /*1fa0*/  UMOV UR7, 0x3fe45f30 ;  /* 0x3fe45f3000077882 */ /* 0x000fe20000000000 */
[C---:B------:R-:W-:Y:S01]  /*1fb0*/  DSETP.GE.AND P0, PT, |R16|.reuse, 2.14748364800000000000e+09, PT ;  /* 0x41e000001000742a */ /* 0x040fe20003f06200 */
[----:B------:R-:W-:Y:S01]  /*1fc0*/  BSSY.RECONVERGENT B2, `(.L_x_43) ;  /* 0x0000015000027945 */ /* 0x000fe20003800200 */
[----:B------:R-:W-:Y:S01]  /*1fd0*/  DMUL R12, R16, UR6 ;  /* 0x00000006100c7c28 */ /* 0x000fe20008000000 */
[----:B------:R-:W-:Y:S01]  /*1fe0*/  UMOV UR6, 0x54442d18 ;  /* 0x54442d1800067882 */ /* 0x000fe20000000000 */
[----:B------:R-:W-:-:S08]  /*1ff0*/  UMOV UR7, 0x3ff921fb ;  /* 0x3ff921fb00077882 */ /* 0x000fd00000000000 */
[----:B------:R-:W0:Y:S08]  /*2000*/  F2I.F64 R12, R12 ;  /* 0x0000000c000c7311 */ /* 0x000e300000301100 */
[----:B0-----:R-:W0:Y:S02]  /*2010*/  I2F.F64 R32, R12 ;  /* 0x0000000c00207312 */ /* 0x001e240000201c00 */
[----:B0-----:R-:W-:Y:S01]  /*2020*/  DFMA R14, R32, -UR6, R16 ;  /* 0x80000006200e7c2b */ /* 0x001fe20008000010 */
[----:B------:R-:W-:Y:S01]  /*2030*/  UMOV UR6, 0x33145c00 ;  /* 0x33145c0000067882 */ /* 0x000fe20000000000 */
[----:B------:R-:W-:-:S06]  /*2040*/  UMOV UR7, 0x3c91a626 ;  /* 0x3c91a62600077882 */ /* 0x000fcc0000000000 */
[----:B------:R-:W-:Y:S01]  /*2050*/  DFMA R14, R32, -UR6, R14 ;  /* 0x80000006200e7c2b */ /* 0x000fe2000800000e */
[----:B------:R-:W-:Y:S01]  /*2060*/  UMOV UR6, 0x252049c0 ;  /* 0x252049c000067882 */ /* 0x000fe20000000000 */
[----:B------:R-:W-:-:S06]  /*2070*/  UMOV UR7, 0x397b839a ;  /* 0x397b839a00077882 */ /* 0x000fcc0000000000 */
[----:B------:R-:W-:Y:S01]  /*2080*/  DFMA R32, R32, -UR6, R14 ;  /* 0x8000000620207c2b */ /* 0x000fe2000800000e */
[----:B------:R-:W-:Y:S10]  /*2090*/  @!P0 BRA `(.L_x_44) ;  /* 0x00000000001c8947 */ /* 0x000ff40003800000 */
[----:B------:R-:W-:Y:S01]  /*20a0*/  IMAD.MOV.U32 R20, RZ, RZ, R16 ;  /* 0x000000ffff147224 */ /* 0x000fe200078e0010 */
[----:B------:R-:W-:Y:S01]  /*20b0*/  MOV R12, 0x20e0 ;  /* 0x000020e0000c7802 */ /* 0x000fe20000000f00 */
[----:B------:R-:W-:-:S07]  /*20c0*/  IMAD.MOV.U32 R13, RZ, RZ, R17 ;  /* 0x000000ffff0d7224 */ /* 0x000fce00078e0011 */
[----:B------:R-:W-:Y:S05]  /*20d0*/  CALL.REL.NOINC `($eigenBatch3dKernel$__internal_trig_reduction_slowpathd) ;  /* 0x0000004c00687944 */ /* 0x000fea0003c00000 */
[----:B------:R-:W-:Y:S01]  /*20e0*/  IMAD.MOV.U32 R12, RZ, RZ, R14 ;  /* 0x000000ffff0c7224 */ /* 0x000fe200078e000e */
[----:B------:R-:W-:Y:S01]  /*20f0*/  MOV R33, R21 ;  /* 0x0000001500217202 */ /* 0x000fe20000000f00 */
[----:B------:R-:W-:-:S07]  /*2100*/  IMAD.MOV.U32 R32, RZ, RZ, R20 ;  /* 0x000000ffff207224 */ /* 0x000fce00078e0014 */
.L_x_44:
[----:B------:R-:W-:Y:S05]  /*2110*/  BSYNC.RECONVERGENT B2 ;  /* 0x0000000000027941 */ /* 0x000fea0003800200 */
.L_x_43:
[----:B------:R-:W-:-:S07]  /*2120*/  VIADD R40, R12, 0x1 ;  /* 0x000000010c287836 */ /* 0x000fce0000000000 */
.L_x_42:
[----:B------:R-:W-:Y:S05]  /*2130*/  BSYNC.RECONVERGENT B0 ;  /* 0x0000000000007941 */ /* 0x000fea0003800200 */
.L_x_41:
[----:B------:R-:W0:Y:S01]  /*2140*/  LDCU.64 UR6, c[0x4][0x8] ;  /* 0x01000100ff0677ac */ /* 0x000e220008000a00 */
[----:B------:R-:W-:-:S05]  /*2150*/  IMAD.SHL.U32 R12, R40, 0x40, RZ ;  /* 0x00000040280c7824 */ /* 0x000fca00078e00ff */
[----:B------:R-:W-:-:S04]  /*2160*/  LOP3.LUT R12, R12, 0x40, RZ, 0xc0, !PT ;  /* 0x000000400c0c7812 */ /* 0x000fc800078ec0ff */
[----:B0-----:R-:W-:-:S05]  /*2170*/  IADD3 R42, P0, PT, R12, UR6, RZ ;  /* 0x000000060c2a7c10 */ /* 0x001fca000ff1e0ff */
[----:B------:R-:W-:-:S05]  /*2180*/  IMAD.X R43, RZ, RZ, UR7, P0 ;  /* 0x00000007ff2b7e24 */ /* 0x000fca00080e06ff */
[----:B------:R-:W2:Y:S04]  /*2190*/  LDG.E.128.CONSTANT R12, desc[UR4][R42.64] ;  /* 0x000000042a0c7981 */ /* 0x000ea8000c1e9d00 */
[----:B------:R-:W3:Y:S04]  /*21a0*/  LDG.E.128.CONSTANT R16, desc[UR4][R42.64+0x10] ;  /* 0x000010042a107981 */ /* 0x000ee8000c1e9d00 */
[----:B------:R-:W4:Y:S01]  /*21b0*/  LDG.E.128.CONSTANT R20, desc[UR4][R42.64+0x20] ;  /* 0x000020042a147981 */ /* 0x000f22000c1e9d00 */
[----:B------:R-:W-:Y:S01]  /*21c0*/  LOP3.LUT R36, R40, 0x1, RZ, 0xc0, !PT ;  /* 0x0000000128247812 */ /* 0x000fe200078ec0ff */
[----:B------:R-:W-:Y:S01]  /*21d0*/  IMAD.MOV.U32 R38, RZ, RZ, 0x20fd8164 ;  /* 0x20fd8164ff267424 */ /* 0x000fe200078e00ff */
[----:B------:R-:W-:Y:S01]  /*21e0*/  UMOV UR6, 0x55555555 ;  /* 0x5555555500067882 */ /* 0x000fe20000000000 */
[----:B------:R-:W-:Y:S01]  /*21f0*/  IMAD.MOV.U32 R39, RZ, RZ, 0x3da8ff83 ;  /* 0x3da8ff83ff277424 */ /* 0x000fe200078e00ff */
[----:B------:R-:W-:Y:S01]  /*2200*/  ISETP.NE.U32.AND P0, PT, R36, 0x1, PT ;  /* 0x000000012400780c */ /* 0x000fe20003f05070 */
[----:B------:R-:W-:Y:S01]  /*2210*/  DMUL R36, R32, R32 ;  /* 0x0000002020247228 */ /* 0x000fe20000000000 */
[----:B------:R-:W-:Y:S01]  /*2220*/  UMOV UR7, 0x3fd55555 ;  /* 0x3fd5555500077882 */ /* 0x000fe20000000000 */
[----:B------:R-:W-:Y:S01]  /*2230*/  BSSY.RECONVERGENT B0, `(.L_x_45) ;  /* 0x0000032000007945 */ /* 0x000fe20003800200 */
[----:B------:R-:W-:-:S02]  /*2240*/  FSEL R38, R38, -8.06006814911005101289e+34, !P0 ;  /* 0xf9785eba26267808 */ /* 0x000fc40004000000 */
[----:B------:R-:W-:-:S06]  /*2250*/  FSEL R39, -R39, 0.11223486810922622681, !P0 ;  /* 0x3de5db6527277808 */ /* 0x000fcc0004000100 */
[----:B--2---:R-:W-:-:S08]  /*2260*/  DFMA R12, R36, R38, R12 ;  /* 0x00000026240c722b */ /* 0x004fd0000000000c */
[----:B------:R-:W-:Y:S01]  /*2270*/  DFMA R12, R36, R12, R14 ;  /* 0x0000000c240c722b */ /* 0x000fe2000000000e */
[----:B------:R-:W-:Y:S02]  /*2280*/  IMAD.MOV.U32 R14, RZ, RZ, 0x54442d18 ;  /* 0x54442d18ff0e7424 */ /* 0x000fe400078e00ff */
[----:B------:R-:W-:-:S05]  /*2290*/  IMAD.MOV.U32 R15, RZ, RZ, 0x400921fb ;  /* 0x400921fbff0f7424 */ /* 0x000fca00078e00ff */
[----:B---3--:R-:W-:-:S08]  /*22a0*/  DFMA R12, R36, R12, R16 ;  /* 0x0000000c240c722b */ /* 0x008fd00000000010 */
[----:B------:R-:W-:-:S08]  /*22b0*/  DFMA R12, R36, R12, R18 ;  /* 0x0000000c240c722b */ /* 0x000fd00000000012 */
[----:B----4-:R-:W-:-:S08]  /*22c0*/  DFMA R12, R36, R12, R20 ;  /* 0x0000000c240c722b */ /* 0x010fd00000000014 */
[----:B------:R-:W-:-:S08]  /*22d0*/  DFMA R12, R36, R12, R22 ;  /* 0x0000000c240c722b */ /* 0x000fd00000000016 */
[----:B------:R-:W-:Y:S02]  /*22e0*/  DFMA R32, R12, R32, R32 ;  /* 0x000000200c20722b */ /* 0x000fe40000000020 */
[----:B------:R-:W-:Y:S02]  /*22f0*/  DFMA R36, R36, R12, 1 ;  /* 0x3ff000002424742b */ /* 0x000fe4000000000c */
[----:B------:R-:W-:-:S08]  /*2300*/  DFMA R12, R14, 2, R34 ;  /* 0x400000000e0c782b */ /* 0x000fd00000000022 */
[----:B------:R-:W-:Y:S01]  /*2310*/  DMUL R12, R12, UR6 ;  /* 0x000000060c0c7c28 */ /* 0x000fe20008000000 */
[----:B------:R-:W-:Y:S02]  /*2320*/  FSEL R16, R36, R32, !P0 ;  /* 0x0000002024107208 */ /* 0x000fe40004000000 */
[----:B------:R-:W-:Y:S02]  /*2330*/  FSEL R17, R37, R33, !P0 ;  /* 0x0000002125117208 */ /* 0x000fe40004000000 */
[----:B------:R-:W-:-:S03]  /*2340*/  LOP3.LUT P0, RZ, R40, 0x2, RZ, 0xc0, !PT ;  /* 0x0000000228ff7812 */ /* 0x000fc6000780c0ff */
[----:B------:R-:W-:Y:S02]  /*2350*/  DSETP.NEU.AND P1, PT, |R12|, +INF , PT ;  /* 0x7ff000000c00742a */ /* 0x000fe40003f2d200 */
[----:B------:R-:W-:-:S10]  /*2360*/  DADD R14, RZ, -R16 ;  /* 0x00000000ff0e7229 */ /* 0x000fd40000000810 */
[----:B------:R-:W-:Y:S02]  /*2370*/  FSEL R32, R16, R14, !P0 ;  /* 0x0000000e10207208 */ /* 0x000fe40004000000 */
[----:B------:R-:W-:Y:S01]  /*2380*/  FSEL R33, R17, R15, !P0 ;  /* 0x0000000f11217208 */ /* 0x000fe20004000000 */
[----:B------:R-:W-:Y:S01]  /*2390*/  @!P1 DMUL R40, RZ, R12 ;  /* 0x0000000cff289228 */ /* 0x000fe20000000000 */
[----:B------:R-:W-:-:S04]  /*23a0*/  @!P1 MOV R42, 0x1 ;  /* 0x00000001002a9802 */ /* 0x000fc80000000f00 */
[----:B------:R-:W-:Y:S01]  /*23b0*/  DFMA R32, R8, R32, R26 ;  /* 0x000000200820722b */ /* 0x000fe2000000001a */
[----:B------:R-:W-:Y:S10]  /*23c0*/  @!P1 BRA `(.L_x_46) ;  /* 0x0000000000609947 */ /* 0x000ff40003800000 */
        /* <DEDUP_REMOVED lines=18> */
[----:B------:R-:W-:-:S07]  /*24f0*/  MOV R12, 0x2510 ;  /* 0x00002510000c7802 */ /* 0x000fce0000000f00 */
[----:B------:R-:W-:Y:S05]  /*2500*/  CALL.REL.NOINC `($eigenBatch3dKernel$__internal_trig_reduction_slowpathd) ;  /* 0x00000048005c7944 */ /* 0x000fea0003c00000 */
[----:B------:R-:W-:Y:S02]  /*2510*/  IMAD.MOV.U32 R40, RZ, RZ, R20 ;  /* 0x000000ffff287224 */ /* 0x000fe400078e0014 */
[----:B------:R-:W-:-:S07]  /*2520*/  IMAD.MOV.U32 R41, RZ, RZ, R21 ;  /* 0x000000ffff297224 */ /* 0x000fce00078e0015 */
.L_x_48:
[----:B------:R-:W-:Y:S05]  /*2530*/  BSYNC.RECONVERGENT B2 ;  /* 0x0000000000027941 */ /* 0x000fea0003800200 */
.L_x_47:
[----:B------:R-:W-:-:S07]  /*2540*/  VIADD R42, R14, 0x1 ;  /* 0x000000010e2a7836 */ /* 0x000fce0000000000 */
.L_x_46:
[----:B------:R-:W-:Y:S05]  /*2550*/  BSYNC.RECONVERGENT B0 ;  /* 0x0000000000007941 */ /* 0x000fea0003800200 */
.L_x_45:
        /* <DEDUP_REMOVED lines=9> */
[----:B------:R-:W-:Y:S01]  /*25f0*/  DMUL R38, R40, R40 ;  /* 0x0000002828267228 */ /* 0x000fe20000000000 */
[----:B------:R-:W-:Y:S01]  /*2600*/  MOV R37, 0x3da8ff83 ;  /* 0x3da8ff8300257802 */ /* 0x000fe20000000f00 */
[----:B------:R-:W-:Y:S01]  /*2610*/  UMOV UR6, 0x55555555 ;  /* 0x5555555500067882 */ /* 0x000fe20000000000 */
[----:B------:R-:W-:Y:S01]  /*2620*/  ISETP.NE.U32.AND P0, PT, R36, 0x1, PT ;  /* 0x000000012400780c */ /* 0x000fe20003f05070 */
[----:B------:R-:W-:Y:S01]  /*2630*/  IMAD.MOV.U32 R36, RZ, RZ, 0x20fd8164 ;  /* 0x20fd8164ff247424 */ /* 0x000fe200078e00ff */
[----:B------:R-:W-:Y:S01]  /*2640*/  UMOV UR7, 0x3fd55555 ;  /* 0x3fd5555500077882 */ /* 0x000fe20000000000 */
[----:B------:R-:W-:Y:S01]  /*2650*/  BSSY.RECONVERGENT B0, `(.L_x_49) ;  /* 0x0000032000007945 */ /* 0x000fe20003800200 */
[----:B------:R-:W-:-:S02]  /*2660*/  FSEL R37, -R37, 0.11223486810922622681, !P0 ;  /* 0x3de5db6525257808 */ /* 0x000fc40004000100 */
[----:B------:R-:W-:-:S06]  /*2670*/  FSEL R36, R36, -8.06006814911005101289e+34, !P0 ;  /* 0xf9785eba24247808 */ /* 0x000fcc0004000000 */
        /* <DEDUP_REMOVED lines=20> */
[----:B------:R-:W-:-:S04]  /*27c0*/  @!P1 IMAD.MOV.U32 R42, RZ, RZ, 0x1 ;  /* 0x00000001ff2a9424 */ /* 0x000fc800078e00ff */
        /* <DEDUP_REMOVED lines=24> */
.L_x_52:
[----:B------:R-:W-:Y:S05]  /*2950*/  BSYNC.RECONVERGENT B2 ;  /* 0x0000000000027941 */ /* 0x000fea0003800200 */
.L_x_51:
[----:B------:R-:W-:-:S07]  /*2960*/  VIADD R42, R14, 0x1 ;  /* 0x000000010e2a7836 */ /* 0x000fce0000000000 */
.L_x_50:
[----:B------:R-:W-:Y:S05]  /*2970*/  BSYNC.RECONVERGENT B0 ;  /* 0x0000000000007941 */ /* 0x000fea0003800200 */
.L_x_49:
[----:B------:R-:W0:Y:S01]  /*2980*/  LDCU.64 UR6, c[0x4][0x8] ;  /* 0x01000100ff0677ac */ /* 0x000e220008000a00 */
[----:B------:R-:W-:-:S04]  /*2990*/  SHF.L.U32 R12, R42, 0x6, RZ ;  /* 0x000000062a0c7819 */ /* 0x000fc800000006ff */
        /* <DEDUP_REMOVED lines=8> */
[----:B------:R-:W-:Y:S01]  /*2a20*/  DMUL R38, R40, R40 ;  /* 0x0000002828267228 */ /* 0x000fe20000000000 */
[----:B------:R0:W-:Y:S01]  /*2a30*/  STL.64 [R1+0x50], R32 ;  /* 0x0000502001007387 */ /* 0x0001e20000100a00 */
[----:B------:R-:W-:Y:S01]  /*2a40*/  ISETP.NE.U32.AND P0, PT, R36, 0x1, PT ;  /* 0x000000012400780c */ /* 0x000fe20003f05070 */
[----:B------:R-:W-:-:S02]  /*2a50*/  IMAD.MOV.U32 R36, RZ, RZ, 0x20fd8164 ;  /* 0x20fd8164ff247424 */ /* 0x000fc400078e00ff */
[----:B------:R0:W-:Y:S01]  /*2a60*/  STL.64 [R1+0x58], R34 ;  /* 0x0000582201007387 */ /* 0x0001e20000100a00 */
[----:B------:R-:W-:Y:S02]  /*2a70*/  FSEL R37, -R37, 0.11223486810922622681, !P0 ;  /* 0x3de5db6525257808 */ /* 0x000fe40004000100 */
[----:B------:R-:W-:-:S06]  /*2a80*/  FSEL R36, R36, -8.06006814911005101289e+34, !P0 ;  /* 0xf9785eba24247808 */ /* 0x000fcc0004000000 */
[----:B--2---:R-:W-:-:S08]  /*2a90*/  DFMA R12, R38, R36, R12 ;  /* 0x00000024260c722b */ /* 0x004fd0000000000c */
[----:B------:R-:W-:-:S08]  /*2aa0*/  DFMA R12, R38, R12, R14 ;  /* 0x0000000c260c722b */ /* 0x000fd0000000000e */
[----:B---3--:R-:W-:-:S08]  /*2ab0*/  DFMA R12, R38, R12, R16 ;  /* 0x0000000c260c722b */ /* 0x008fd00000000010 */
[----:B------:R-:W-:-:S08]  /*2ac0*/  DFMA R12, R38, R12, R18 ;  /* 0x0000000c260c722b */ /* 0x000fd00000000012 */
[----:B----4-:R-:W-:-:S08]  /*2ad0*/  DFMA R12, R38, R12, R20 ;  /* 0x0000000c260c722b */ /* 0x010fd00000000014 */
[----:B------:R-:W-:-:S08]  /*2ae0*/  DFMA R12, R38, R12, R22 ;  /* 0x0000000c260c722b */ /* 0x000fd00000000016 */
[----:B------:R-:W-:Y:S02]  /*2af0*/  DFMA R40, R12, R40, R40 ;  /* 0x000000280c28722b */ /* 0x000fe40000000028 */
[----:B------:R-:W-:-:S10]  /*2b00*/  DFMA R12, R38, R12, 1 ;  /* 0x3ff00000260c742b */ /* 0x000fd4000000000c */
[----:B------:R-:W-:Y:S02]  /*2b10*/  FSEL R14, R12, R40, !P0 ;  /* 0x000000280c0e7208 */ /* 0x000fe40004000000 */
[----:B------:R-:W-:Y:S02]  /*2b20*/  FSEL R15, R13, R41, !P0 ;  /* 0x000000290d0f7208 */ /* 0x000fe40004000000 */
[----:B------:R-:W-:-:S04]  /*2b30*/  LOP3.LUT P0, RZ, R42, 0x2, RZ, 0xc0, !PT ;  /* 0x000000022aff7812 */ /* 0x000fc8000780c0ff */
[----:B------:R-:W-:-:S10]  /*2b40*/  DADD R12, RZ, -R14 ;  /* 0x00000000ff0c7229 */ /* 0x000fd4000000080e */
[----:B------:R-:W-:Y:S02]  /*2b50*/  FSEL R12, R14, R12, !P0 ;  /* 0x0000000c0e0c7208 */ /* 0x000fe40004000000 */
[----:B------:R-:W-:-:S06]  /*2b60*/  FSEL R13, R15, R13, !P0 ;  /* 0x0000000d0f0d7208 */ /* 0x000fcc0004000000 */
[----:B------:R-:W-:-:S07]  /*2b70*/  DFMA R26, R8, R12, R26 ;  /* 0x0000000c081a722b */ /* 0x000fce000000001a */
[----:B------:R0:W-:Y:S04]  /*2b80*/  STL.64 [R1+0x60], R26 ;  /* 0x0000601a01007387 */ /* 0x0001e80000100a00 */
.L_x_33:
[----:B------:R-:W-:Y:S05]  /*2b90*/  BSYNC.RECONVERGENT B1 ;  /* 0x0000000000017941 */ /* 0x000fea0003800200 */
.L_x_32:
[----:B------:R-:W-:Y:S01]  /*2ba0*/  DSETP.GEU.AND P0, PT, R32, R34, PT ;  /* 0x000000222000722a */ /* 0x000fe20003f0e000 */
[----:B------:R-:W-:Y:S01]  /*2bb0*/  IMAD.MOV.U32 R8, RZ, RZ, R34 ;  /* 0x000000ffff087224 */ /* 0x000fe200078e0022 */
[----:B------:R-:W3:Y:S01]  /*2bc0*/  LDCU.64 UR6, c[0x0][0x490] ;  /* 0x00009200ff0677ac */ /* 0x000ee20008000a00 */
[----:B------:R-:W-:Y:S01]  /*2bd0*/  IMAD.MOV.U32 R9, RZ, RZ, R35 ;  /* 0x000000ffff097224 */ /* 0x000fe200078e0023 */
[----:B------:R-:W-:Y:S10]  /*2be0*/  BSSY.RECONVERGENT B1, `(.L_x_53) ;  /* 0x0000039000017945 */ /* 0x000ff40003800200 */
[----:B------:R0:W-:Y:S01]  /*2bf0*/  @!P0 STL.64 [R1+0x58], R32 ;  /* 0x0000582001008387 */ /* 0x0001e20000100a00 */
[----:B------:R-:W-:-:S02]  /*2c00*/  @!P0 IMAD.MOV.U32 R8, RZ, RZ, R32 ;  /* 0x000000ffff088224 */ /* 0x000fc400078e0020 */
[----:B------:R-:W-:Y:S01]  /*2c10*/  @!P0 IMAD.MOV.U32 R9, RZ, RZ, R33 ;  /* 0x000000ffff098224 */ /* 0x000fe200078e0021 */
[----:B------:R-:W-:Y:S01]  /*2c20*/  @!P0 STL.64 [R1+0x50], R34 ;  /* 0x0000502201008387 */ /* 0x000fe20000100a00 */
[----:B------:R-:W-:Y:S02]  /*2c30*/  IMAD.MOV.U32 R14, RZ, RZ, R8 ;  /* 0x000000ffff0e7224 */ /* 0x000fe400078e0008 */
[----:B------:R-:W-:Y:S01]  /*2c40*/  IMAD.MOV.U32 R15, RZ, RZ, R9 ;  /* 0x000000ffff0f7224 */ /* 0x000fe200078e0009 */
[----:B012---:R-:W-:Y:S01]  /*2c50*/  @!P0 MOV R32, R34 ;  /* 0x0000002200208202 */ /* 0x007fe20000000f00 */
[----:B------:R-:W-:-:S04]  /*2c60*/  @!P0 IMAD.MOV.U32 R33, RZ, RZ, R35 ;  /* 0x000000ffff218224 */ /* 0x000fc800078e0023 */
[----:B------:R-:W-:Y:S02]  /*2c70*/  IMAD.MOV.U32 R12, RZ, RZ, R32 ;  /* 0x000000ffff0c7224 */ /* 0x000fe400078e0020 */
[----:B------:R-:W-:Y:S01]  /*2c80*/  DSETP.GEU.AND P1, PT, R32, R26, PT ;  /* 0x0000001a2000722a */ /* 0x000fe20003f2e000 */
[----:B------:R-:W-:-:S13]  /*2c90*/  IMAD.MOV.U32 R13, RZ, RZ, R33 ;  /* 0x000000ffff0d7224 */ /* 0x000fda00078e0021 */
[----:B------:R0:W-:Y:S01]  /*2ca0*/  @!P1 STL.64 [R1+0x50], R26 ;  /* 0x0000501a01009387 */ /* 0x0001e20000100a00 */
[----:B------:R-:W-:Y:S02]  /*2cb0*/  @!P1 IMAD.MOV.U32 R12, RZ, RZ, R26 ;  /* 0x000000ffff0c9224 */ /* 0x000fe400078e001a */
[----:B------:R-:W-:Y:S01]  /*2cc0*/  @!P1 IMAD.MOV.U32 R13, RZ, RZ, R27 ;  /* 0x000000ffff0d9224 */ /* 0x000fe200078e001b */
[----:B------:R1:W-:Y:S01]  /*2cd0*/  @!P1 STL.64 [R1+0x60], R32 ;  /* 0x0000602001009387 */ /* 0x0003e20000100a00 */
[----:B0-----:R-:W-:Y:S02]  /*2ce0*/  @!P1 IMAD.MOV.U32 R26, RZ, RZ, R32 ;  /* 0x000000ffff1a9224 */ /* 0x001fe400078e0020 */
[----:B------:R-:W-:Y:S02]  /*2cf0*/  @!P1 IMAD.MOV.U32 R27, RZ, RZ, R33 ;  /* 0x000000ffff1b9224 */ /* 0x000fe400078e0021 */
[----:B---3--:R-:W-:Y:S01]  /*2d00*/  DSETP.GTU.AND P1, PT, R12, UR6, PT ;  /* 0x000000060c007e2a */ /* 0x008fe2000bf2c000 */
[----:B------:R-:W-:Y:S01]  /*2d10*/  MOV R18, R26 ;  /* 0x0000001a00127202 */ /* 0x000fe20000000f00 */
[----:B------:R-:W-:-:S02]  /*2d20*/  IMAD.MOV.U32 R19, RZ, RZ, R27 ;  /* 0x000000ffff137224 */ /* 0x000fc400078e001b */
[C-C-:B------:R-:W-:Y:S02]  /*2d30*/  DSETP.GEU.AND P0, PT, R8.reuse, R26.reuse, PT ;  /* 0x0000001a0800722a */ /* 0x140fe40003f0e000 */
[----:B------:R-:W-:Y:S02]  /*2d40*/  DADD R20, R8, R26 ;  /* 0x0000000008147229 */ /* 0x000fe4000000001a */
[----:B------:R-:W-:-:S06]  /*2d50*/  DSETP.NAN.OR P1, PT, R12, R12, !P1 ;  /* 0x0000000c0c00722a */ /* 0x000fcc0004f28400 */
[----:B------:R-:W-:Y:S01]  /*2d60*/  DFMA R16, R20, -0.5, R12 ;  /* 0xbfe000001410782b */ /* 0x000fe2000000000c */
[----:B------:R-:W-:-:S03]  /*2d70*/  MOV R12, RZ ;  /* 0x000000ff000c7202 */ /* 0x000fc60000000f00 */
[----:B------:R-:W-:Y:S01]  /*2d80*/  @!P0 IMAD.MOV.U32 R18, RZ, RZ, R8 ;  /* 0x000000ffff128224 */ /* 0x000fe200078e0008 */
[----:B------:R1:W-:Y:S01]  /*2d90*/  @!P0 STL.64 [R1+0x58], R26 ;  /* 0x0000581a01008387 */ /* 0x0003e20000100a00 */
[----:B------:R-:W-:Y:S02]  /*2da0*/  @!P0 IMAD.MOV.U32 R19, RZ, RZ, R9 ;  /* 0x000000ffff138224 */ /* 0x000fe400078e0009 */
[----:B------:R-:W-:Y:S01]  /*2db0*/  @!P0 IMAD.MOV.U32 R14, RZ, RZ, R26 ;  /* 0x000000ffff0e8224 */ /* 0x000fe200078e001a */
[----:B------:R1:W-:Y:S01]  /*2dc0*/  @!P0 STL.64 [R1+0x60], R8 ;  /* 0x0000600801008387 */ /* 0x0003e20000100a00 */
[----:B------:R-:W-:Y:S01]  /*2dd0*/  @!P0 IMAD.MOV.U32 R15, RZ, RZ, R27 ;  /* 0x000000ffff0f8224 */ /* 0x000fe200078e001b */
[----:B------:R-:W-:-:S05]  /*2de0*/  DSETP.GEU.AND P0, PT, |R16|, UR6, PT ;  /* 0x0000000610007e2a */ /* 0x000fca000bf0e200 */
[----:B------:R-:W-:-:S08]  /*2df0*/  DADD R18, R14, -R18 ;  /* 0x000000000e127229 */ /* 0x000fd00000000812 */
[----:B------:R-:W-:Y:S01]  /*2e00*/  DSETP.LT.AND P0, PT, |R18|, UR6, P0 ;  /* 0x0000000612007e2a */ /* 0x000fe20008701200 */
[----:B-1----:R-:W-:-:S13]  /*2e10*/  @P1 BRA `(.L_x_54) ;  /* 0x0000000000541947 */ /* 0x002fda0003800000 */
[----:B------:R-:W0:Y:S01]  /*2e20*/  MUFU.RCP64H R9, R21 ;  /* 0x0000001500097308 */ /* 0x000e220000001800 */
[----:B------:R-:W-:Y:S01]  /*2e30*/  IMAD.MOV.U32 R8, RZ, RZ, 0x1 ;  /* 0x00000001ff087424 */ /* 0x000fe200078e00ff */
[----:B------:R-:W-:Y:S01]  /*2e40*/  FSETP.GEU.AND P2, PT, |R19|, 6.5827683646048100446e-37, PT ;  /* 0x036000001300780b */ /* 0x000fe20003f4e200 */
[----:B------:R-:W-:Y:S04]  /*2e50*/  BSSY.RECONVERGENT B2, `(.L_x_55) ;  /* 0x0000010000027945 */ /* 0x000fe80003800200 */
        /* <DEDUP_REMOVED lines=12> */
[----:B------:R-:W-:Y:S05]  /*2f20*/  CALL.REL.NOINC `($__internal_4_$__cuda_sm20_div_rn_f64_full) ;  /* 0x0000003400647944 */ /* 0x000fea0003c00000 */
[----:B------:R-:W-:Y:S02]  /*2f30*/  IMAD.MOV.U32 R12, RZ, RZ, R42 ;  /* 0x000000ffff0c7224 */ /* 0x000fe400078e002a */
[----:B------:R-:W-:-:S07]  /*2f40*/  IMAD.MOV.U32 R13, RZ, RZ, R43 ;  /* 0x000000ffff0d7224 */ /* 0x000fce00078e002b */
.L_x_56:
[----:B------:R-:W-:Y:S05]  /*2f50*/  BSYNC.RECONVERGENT B2 ;  /* 0x0000000000027941 */ /* 0x000fea0003800200 */
.L_x_55:
[----:B------:R0:W1:Y:S02]  /*2f60*/  F2F.F32.F64 R12, R12 ;  /* 0x0000000c000c7310 */ /* 0x0000640000301000 */
.L_x_54:
[----:B------:R-:W-:Y:S05]  /*2f70*/  BSYNC.RECONVERGENT B1 ;  /* 0x0000000000017941 */ /* 0x000fea0003800200 */
.L_x_53:
[----:B------:R-:W2:Y:S01]  /*2f80*/  LDC.64 R16, c[0x0][0x438] ;  /* 0x00010e00ff107b82 */ /* 0x000ea20000000a00 */
[----:B------:R-:W0:Y:S07]  /*2f90*/  LDCU.64 UR6, c[0x0][0x440] ;  /* 0x00008800ff0677ac */ /* 0x000e2e0008000a00 */
[----:B------:R-:W3:Y:S08]  /*2fa0*/  LDC.64 R14, c[0x0][0x430] ;  /* 0x00010c00ff0e7b82 */ /* 0x000ef00000000a00 */
[----:B------:R-:W4:Y:S01]  /*2fb0*/  LDC R8, c[0x0][0x488] ;  /* 0x00012200ff087b82 */ /* 0x000f220000000800 */
[----:B-1----:R-:W-:Y:S01]  /*2fc0*/  FSEL R23, -R12, R12, P0 ;  /* 0x0000000c0c177208 */ /* 0x002fe20000000100 */
[----:B------:R-:W1:Y:S01]  /*2fd0*/  LDCU.64 UR8, c[0x0][0x490] ;  /* 0x00009200ff0877ac */ /* 0x000e620008000a00 */
[----:B0-----:R-:W-:-:S02]  /*2fe0*/  IMAD R13, R6, UR6, R7 ;  /* 0x00000006060d7c24 */ /* 0x001fc4000f8e0207 */
[----:B------:R-:W-:Y:S02]  /*2ff0*/  IMAD R9, R6, UR7, R7 ;  /* 0x0000000706097c24 */ /* 0x000fe4000f8e0207 */
[----:B--2---:R-:W-:-:S06]  /*3000*/  IMAD.WIDE R16, R13, 0x4, R16 ;  /* 0x000000040d107825 */ /* 0x004fcc00078e0210 */
[----:B------:R-:W2:Y:S01]  /*3010*/  LDG.E R16, desc[UR4][R16.64] ;  /* 0x0000000410107981 */ /* 0x000ea2000c1e1900 */
[----:B---3--:R-:W-:-:S06]  /*3020*/  IMAD.WIDE R14, R9, 0x8, R14 ;  /* 0x00000008090e7825 */ /* 0x008fcc00078e020e */
[----:B------:R-:W3:Y:S01]  /*3030*/  LDG.E.64 R14, desc[UR4][R14.64] ;  /* 0x000000040e0e7981 */ /* 0x000ee2000c1e1b00 */
[----:B----4-:R-:W-:-:S05]  /*3040*/  SEL R8, R8, RZ, !P0 ;  /* 0x000000ff08087207 */ /* 0x010fca0004000000 */
[----:B------:R-:W-:Y:S02]  /*3050*/  IMAD.U32 R22, R8, 0x8, R1 ;  /* 0x0000000808167824 */ /* 0x000fe400078e0001 */
[----:B--2---:R-:W-:-:S04]  /*3060*/  IMAD R19, R4, R16, R5 ;  /* 0x0000001004137224 */ /* 0x004fc800078e0205 */
[----:B---3--:R-:W-:-:S05]  /*3070*/  IMAD.WIDE R18, R19, 0x4, R14 ;  /* 0x0000000413127825 */ /* 0x008fca00078e020e */
[----:B------:R0:W-:Y:S04]  /*3080*/  ST.E desc[UR4][R18.64], R23 ;  /* 0x0000001712007985 */ /* 0x0001e8000c101904 */
[----:B------:R-:W2:Y:S01]  /*3090*/  LDL.64 R8, [R22+0x50] ;  /* 0x0000500016087983 */ /* 0x000ea20000100a00 */
[----:B------:R-:W-:Y:S01]  /*30a0*/  DADD R16, -RZ, |R30| ;  /* 0x00000000ff107229 */ /* 0x000fe2000000051e */
[----:B------:R-:W3:Y:S01]  /*30b0*/  LDCU.64 UR6, c[0x0][0x490] ;  /* 0x00009200ff0677ac */ /* 0x000ee20008000a00 */
[----:B------:R-:W-:Y:S01]  /*30c0*/  BSSY.RECONVERGENT B0, `(.L_x_57) ;  /* 0x0000055000007945 */ /* 0x000fe20003800200 */
[----:B--2---:R-:W-:-:S08]  /*30d0*/  DADD R24, R24, -R8 ;  /* 0x0000000018187229 */ /* 0x004fd00000000808 */
[--C-:B------:R-:W-:Y:S02]  /*30e0*/  DADD R20, -RZ, |R24|.reuse ;  /* 0x00000000ff147229 */ /* 0x100fe40000000518 */
[----:B------:R-:W-:Y:S02]  /*30f0*/  DSETP.GT.AND P0, PT, |R30|, |R24|, PT ;  /* 0x400000181e00722a */ /* 0x000fe40003f04200 */
[--C-:B------:R-:W-:Y:S02]  /*3100*/  DADD R14, R2, -R8.reuse ;  /* 0x00000000020e7229 */ /* 0x100fe40000000808 */
[----:B------:R-:W-:Y:S02]  /*3110*/  DADD R12, R10, -R8 ;  /* 0x000000000a0c7229 */ /* 0x000fe40000000808 */
[----:B------:R-:W-:Y:S02]  /*3120*/  DADD R8, -RZ, |R28| ;  /* 0x00000000ff087229 */ /* 0x000fe4000000051c */
[----:B------:R-:W-:-:S02]  /*3130*/  FSEL R2, R16, R20, P0 ;  /* 0x0000001410027208 */ /* 0x000fc40000000000 */
[----:B------:R-:W-:-:S06]  /*3140*/  FSEL R3, R17, R21, P0 ;  /* 0x0000001511037208 */ /* 0x000fcc0000000000 */
[----:B------:R-:W-:Y:S01]  /*3150*/  DSETP.GT.AND P1, PT, |R28|, R2, PT ;  /* 0x000000021c00722a */ /* 0x000fe20003f24200 */
[----:B------:R0:W-:Y:S05]  /*3160*/  STL.64 [R1+0x20], R12 ;  /* 0x0000200c01007387 */ /* 0x0001ea0000100a00 */
[----:B------:R-:W-:Y:S02]  /*3170*/  FSEL R8, R8, R2, P1 ;  /* 0x0000000208087208 */ /* 0x000fe40000800000 */
[----:B------:R-:W-:Y:S01]  /*3180*/  FSEL R9, R9, R3, P1 ;  /* 0x0000000309097208 */ /* 0x000fe20000800000 */
[----:B------:R0:W-:Y:S05]  /*3190*/  STL.64 [R1+0x40], R14 ;  /* 0x0000400e01007387 */ /* 0x0001ea0000100a00 */
[----:B-1----:R-:W-:Y:S01]  /*31a0*/  DSETP.GTU.AND P2, PT, R8, UR8, PT ;  /* 0x0000000808007e2a */ /* 0x002fe2000bf4c000 */
[----:B------:R-:W-:Y:S01]  /*31b0*/  SEL R16, RZ, 0x1, !P0 ;  /* 0x00000001ff107807 */ /* 0x000fe20004000000 */
[----:B---3--:R-:W-:Y:S01]  /*31c0*/  IMAD.U32 R2, RZ, RZ, UR6 ;  /* 0x00000006ff027e24 */ /* 0x008fe2000f8e00ff */
[----:B------:R-:W-:Y:S01]  /*31d0*/  MOV R3, UR7 ;  /* 0x0000000700037c02 */ /* 0x000fe20008000f00 */
[C---:B------:R-:W-:Y:S01]  /*31e0*/  VIADD R11, R1.reuse, 0x8 ;  /* 0x00000008010b7836 */ /* 0x040fe20000000000 */
[----:B------:R-:W-:Y:S01]  /*31f0*/  SEL R17, R16, 0x2, !P1 ;  /* 0x0000000210117807 */ /* 0x000fe20004800000 */
[----:B------:R-:W-:-:S08]  /*3200*/  VIADD R10, R1, 0x10 ;  /* 0x00000010010a7836 */ /* 0x000fd00000000000 */
[----:B0-----:R-:W-:Y:S05]  /*3210*/  @!P2 BRA `(.L_x_58) ;  /* 0x0000000000fca947 */ /* 0x001fea0003800000 */
[----:B------:R-:W-:Y:S01]  /*3220*/  ISETP.NE.AND P0, PT, R17, RZ, PT ;  /* 0x000000ff1100720c */ /* 0x000fe20003f05270 */
[----:B------:R-:W-:Y:S01]  /*3230*/  IMAD.U32 R2, RZ, RZ, UR6 ;  /* 0x00000006ff027e24 */ /* 0x000fe2000f8e00ff */
[----:B------:R-:W-:Y:S01]  /*3240*/  BSSY.RECONVERGENT B1, `(.L_x_59) ;  /* 0x0000012000017945 */ /* 0x000fe20003800200 */
[----:B------:R-:W-:Y:S02]  /*3250*/  IMAD.U32 R3, RZ, RZ, UR7 ;  /* 0x00000007ff037e24 */ /* 0x000fe4000f8e00ff */
[----:B------:R-:W-:Y:S02]  /*3260*/  IMAD.MOV.U32 R22, RZ, RZ, R30 ;  /* 0x000000ffff167224 */ /* 0x000fe400078e001e */
[----:B------:R-:W-:-:S06]  /*3270*/  IMAD.MOV.U32 R23, RZ, RZ, R31 ;  /* 0x000000ffff177224 */ /* 0x000fcc00078e001f */
[----:B------:R-:W-:Y:S05]  /*3280*/  @!P0 BRA `(.L_x_60) ;  /* 0x0000000000348947 */ /* 0x000fea0003800000 */
[----:B------:R-:W-:-:S05]  /*3290*/  IMAD R17, R17, 0x18, R0 ;  /* 0x0000001811117824 */ /* 0x000fca00078e0200 */
[----:B------:R-:W2:Y:S04]  /*32a0*/  LDL.64 R12, [R17] ;  /* 0x00000000110c7983 */ /* 0x000ea80000100a00 */
[----:B------:R-:W3:Y:S04]  /*32b0*/  LDL.64 R14, [R17+0x10] ;  /* 0x00001000110e7983 */ /* 0x000ee80000100a00 */
[----:B------:R0:W5:Y:S04]  /*32c0*/  LDL.64 R22, [R17+0x8] ;  /* 0x0000080011167983 */ /* 0x0001680000100a00 */
[----:B------:R-:W-:Y:S04]  /*32d0*/  STL.64 [R17], R24 ;  /* 0x0000001811007387 */ /* 0x000fe80000100a00 */
[----:B------:R1:W-:Y:S04]  /*32e0*/  STL.64 [R17+0x8], R30 ;  /* 0x0000081e11007387 */ /* 0x0003e80000100a00 */
[----:B------:R3:W-:Y:S04]  /*32f0*/  STL.64 [R17+0x10], R28 ;  /* 0x0000101c11007387 */ /* 0x0007e80000100a00 */
[----:B------:R0:W5:Y:S04]  /*3300*/  LDL.64 R2, [R1+0x48] ;  /* 0x0000480001027983 */ /* 0x0001680000100a00 */
[----:B-1----:R0:W5:Y:S01]  /*3310*/  LDL.64 R30, [R1+0x18] ;  /* 0x00001800011e7983 */ /* 0x0021620000100a00 */
[----:B--2---:R-:W-:-:S02]  /*3320*/  IMAD.MOV.U32 R24, RZ, RZ, R12 ;  /* 0x000000ffff187224 */ /* 0x004fc400078e000c */
[----:B------:R-:W-:Y:S02]  /*3330*/  IMAD.MOV.U32 R25, RZ, RZ, R13 ;  /* 0x000000ffff197224 */ /* 0x000fe400078e000d */
[----:B---3--:R-:W-:Y:S01]  /*3340*/  IMAD.MOV.U32 R28, RZ, RZ, R14 ;  /* 0x000000ffff1c7224 */ /* 0x008fe200078e000e */
[----:B0-----:R-:W-:-:S07]  /*3350*/  MOV R29, R15 ;  /* 0x0000000f001d7202 */ /* 0x001fce0000000f00 */
.L_x_60:
[----:B------:R-:W-:Y:S05]  /*3360*/  BSYNC.RECONVERGENT B1 ;  /* 0x0000000000017941 */ /* 0x000fea0003800200 */
.L_x_59:
        /* <DEDUP_REMOVED lines=12> */
[----:B------:R-:W-:Y:S01]  /*3430*/  MOV R12, 0x3470 ;  /* 0x00003470000c7802 */ /* 0x000fe20000000f00 */
[----:B------:R-:W-:Y:S02]  /*3440*/  IMAD.MOV.U32 R15, RZ, RZ, R25 ;  /* 0x000000ffff0f7224 */ /* 0x000fe400078e0019 */
[----:B------:R-:W-:-:S07]  /*3450*/  VIADD R21, R21, 0xfff00000 ;  /* 0xfff0000015157836 */ /* 0x000fce0000000000 */
[----:B-----5:R-:W-:Y:S05]  /*3460*/  CALL.REL.NOINC `($__internal_3_$__cuda_sm20_dblrcp_rn_slowpath_v3) ;  /* 0x0000002c00707944 */ /* 0x020fea0003c00000 */
.L_x_62:
[----:B------:R-:W-:Y:S05]  /*3470*/  BSYNC.RECONVERGENT B1 ;  /* 0x0000000000017941 */ /* 0x000fea0003800200 */
.L_x_61:
[----:B------:R-:W2:Y:S02]  /*3480*/  LDL.64 R20, [R1+0x30] ;  /* 0x0000300001147983 */ /* 0x000ea40000100a00 */
[----:B--2--5:R-:W-:-:S14]  /*3490*/  DSETP.GT.AND P0, PT, |R20|, R2, PT ;  /* 0x000000021400722a */ /* 0x024fdc0003f04200 */
[----:B------:R-:W2:Y:S04]  /*34a0*/  @P0 LDL.64 R12, [R1+0x38] ;  /* 0x00003800010c0983 */ /* 0x000ea80000100a00 */
[----:B------:R-:W3:Y:S01]  /*34b0*/  @P0 LDL.64 R14, [R1+0x40] ;  /* 0x00004000010e0983 */ /* 0x000ee20000100a00 */
[C---:B------:R-:W-:Y:S01]  /*34c0*/  DMUL R16, R18.reuse, R22 ;  /* 0x0000001612107228 */ /* 0x040fe20000000000 */
[----:B------:R-:W-:Y:S01]  /*34d0*/  BSSY.RECONVERGENT B1, `(.L_x_63) ;  /* 0x0000011000017945 */ /* 0x000fe20003800200 */
[----:B------:R-:W-:Y:S01]  /*34e0*/  DMUL R28, R18, R28 ;  /* 0x0000001c121c7228 */ /* 0x000fe20000000000 */
[----:B------:R0:W-:Y:S04]  /*34f0*/  @P0 STL.64 [R1+0x30], RZ ;  /* 0x000030ff01000387 */ /* 0x0001e80000100a00 */
[----:B------:R0:W-:Y:S04]  /*3500*/  STL.64 [R1+0x8], R16 ;  /* 0x0000081001007387 */ /* 0x0001e80000100a00 */
[----:B------:R0:W-:Y:S01]  /*3510*/  STL.64 [R1+0x10], R28 ;  /* 0x0000101c01007387 */ /* 0x0001e20000100a00 */
[----:B--2---:R-:W-:-:S02]  /*3520*/  @P0 DFMA R12, R16, -R20, R12 ;  /* 0x80000014100c022b */ /* 0x004fc4000000000c */
[----:B---3--:R-:W-:-:S05]  /*3530*/  @P0 DFMA R14, R28, -R20, R14 ;  /* 0x800000141c0e022b */ /* 0x008fca000000000e */
[----:B------:R0:W-:Y:S04]  /*3540*/  @P0 STL.64 [R1+0x38], R12 ;  /* 0x0000380c01000387 */ /* 0x0001e80000100a00 */
[----:B------:R0:W-:Y:S01]  /*3550*/  @P0 STL.64 [R1+0x40], R14 ;  /* 0x0000400e01000387 */ /* 0x0001e20000100a00 */
[----:B------:R-:W-:-:S14]  /*3560*/  DSETP.GT.AND P0, PT, |R30|, R2, PT ;  /* 0x000000021e00722a */ /* 0x000fdc0003f04200 */
[----:B0-----:R-:W-:Y:S05]  /*3570*/  @!P0 BRA `(.L_x_64) ;  /* 0x0000000000188947 */ /* 0x001fea0003800000 */
[----:B------:R-:W2:Y:S04]  /*3580*/  LDL.64 R12, [R1+0x20] ;  /* 0x00002000010c7983 */ /* 0x000ea80000100a00 */
[----:B------:R-:W3:Y:S01]  /*3590*/  LDL.64 R14, [R1+0x28] ;  /* 0x00002800010e7983 */ /* 0x000ee20000100a00 */
[-C--:B--2---:R-:W-:Y:S02]  /*35a0*/  DFMA R12, R16, -R30.reuse, R12 ;  /* 0x8000001e100c722b */ /* 0x084fe4000000000c */
[----:B---3--:R-:W-:-:S05]  /*35b0*/  DFMA R14, R28, -R30, R14 ;  /* 0x8000001e1c0e722b */ /* 0x008fca000000000e */
[----:B------:R0:W-:Y:S04]  /*35c0*/  STL.64 [R1+0x20], R12 ;  /* 0x0000200c01007387 */ /* 0x0001e80000100a00 */
[----:B------:R0:W-:Y:S02]  /*35d0*/  STL.64 [R1+0x28], R14 ;  /* 0x0000280e01007387 */ /* 0x0001e40000100a00 */
.L_x_64:
[----:B------:R-:W-:Y:S05]  /*35e0*/  BSYNC.RECONVERGENT B1 ;  /* 0x0000000000017941 */ /* 0x000fea0003800200 */
.L_x_63:
[----:B------:R-:W-:Y:S02]  /*35f0*/  IMAD.MOV.U32 R24, RZ, RZ, 0x0 ;  /* 0x00000000ff187424 */ /* 0x000fe400078e00ff */
[----:B------:R-:W-:-:S07]  /*3600*/  IMAD.MOV.U32 R25, RZ, RZ, 0x3ff00000 ;  /* 0x3ff00000ff197424 */ /* 0x000fce00078e00ff */
.L_x_58:
[----:B------:R-:W-:Y:S05]  /*3610*/  BSYNC.RECONVERGENT B0 ;  /* 0x0000000000007941 */ /* 0x000fea0003800200 */
.L_x_57:
[----:B------:R-:W1:Y:S02]  /*3620*/  LDCU.64 UR6, c[0x0][0x490] ;  /* 0x00009200ff0677ac */ /* 0x000e640008000a00 */
[----:B-1----:R-:W-:-:S06]  /*3630*/  DSETP.GTU.AND P0, PT, R8, UR6, PT ;  /* 0x0000000608007e2a */ /* 0x002fcc000bf0c000 */
[----:B0-----:R-:W-:-:S05]  /*3640*/  SEL R13, RZ, 0x1, !P0 ;  /* 0x00000001ff0d7807 */ /* 0x001fca0004000000 */
[----:B------:R-:W-:-:S05]  /*3650*/  IMAD R26, R13, 0x18, R0 ;  /* 0x000000180d1a7824 */ /* 0x000fca00078e0200 */
[----:B------:R-:W2:Y:S01]  /*3660*/  LDL.64 R14, [R26+0x8] ;  /* 0x000008001a0e7983 */ /* 0x000ea20000100a00 */
[----:B------:R-:W-:Y:S01]  /*3670*/  BSSY.RECONVERGENT B0, `(.L_x_65) ;  /* 0x000000e000007945 */ /* 0x000fe20003800200 */
[----:B------:R-:W-:Y:S01]  /*3680*/  IMAD.MOV.U32 R12, RZ, RZ, R13 ;  /* 0x000000ffff0c7224 */ /* 0x000fe200078e000d */
[----:B------:R-:W-:Y:S01]  /*3690*/  MOV R18, R13 ;  /* 0x0000000d00127202 */ /* 0x000fe20000000f00 */
[----:B--2---:R-:W-:-:S11]  /*36a0*/  DADD R8, -RZ, |R14| ;  /* 0x00000000ff087229 */ /* 0x004fd6000000050e */
.L_x_66:
[----:B------:R-:W-:-:S05]  /*36b0*/  IMAD R19, R12, 0x18, R11 ;  /* 0x000000180c137824 */ /* 0x000fca00078e020b */
[----:B------:R-:W2:Y:S01]  /*36c0*/  LDL.64 R16, [R19+0x18] ;  /* 0x0000180013107983 */ /* 0x000ea20000100a00 */
[----:B------:R-:W-:Y:S01]  /*36d0*/  ISETP.NE.AND P2, PT, R12, RZ, PT ;  /* 0x000000ff0c00720c */ /* 0x000fe20003f45270 */
[----:B--2---:R-:W-:Y:S02]  /*36e0*/  DSETP.GT.AND P1, PT, |R16|, R8, PT ;  /* 0x000000081000722a */ /* 0x004fe40003f24200 */
[----:B------:R-:W-:-:S10]  /*36f0*/  DADD R16, -RZ, |R16| ;  /* 0x00000000ff107229 */ /* 0x000fd40000000510 */
[----:B------:R-:W-:Y:S02]  /*3700*/  FSEL R8, R16, R8, P1 ;  /* 0x0000000810087208 */ /* 0x000fe40000800000 */
[----:B------:R-:W-:Y:S01]  /*3710*/  @P1 VIADD R18, R12, 0x1 ;  /* 0x000000010c121836 */ /* 0x000fe20000000000 */
[----:B------:R-:W-:Y:S01]  /*3720*/  FSEL R9, R17, R9, P1 ;  /* 0x0000000911097208 */ /* 0x000fe20000800000 */
[----:B------:R-:W-:Y:S01]  /*3730*/  IMAD.MOV.U32 R12, RZ, RZ, 0x1 ;  /* 0x00000001ff0c7424 */ /* 0x000fe200078e00ff */
[----:B------:R-:W-:Y:S06]  /*3740*/  @!P2 BRA `(.L_x_66) ;  /* 0xfffffffc00d8a947 */ /* 0x000fec000383ffff */
[----:B------:R-:W-:Y:S05]  /*3750*/  BSYNC.RECONVERGENT B0 ;  /* 0x0000000000007941 */ /* 0x000fea0003800200 */
.L_x_65:
[----:B------:R-:W-:Y:S01]  /*3760*/  DSETP.GTU.AND P1, PT, R8, R2, PT ;  /* 0x000000020800722a */ /* 0x000fe20003f2c000 */
[----:B------:R-:W-:-:S13]  /*3770*/  BSSY.RECONVERGENT B0, `(.L_x_67) ;  /* 0x0000031000007945 */ /* 0x000fda0003800200 */
[----:B------:R-:W-:Y:S05]  /*3780*/  @!P1 BRA `(.L_x_68) ;  /* 0x0000000000bc9947 */ /* 0x000fea0003800000 */
[----:B------:R-:W-:-:S13]  /*3790*/  ISETP.NE.AND P1, PT, R18, R13, PT ;  /* 0x0000000d1200720c */ /* 0x000fda0003f25270 */
[----:B------:R-:W-:Y:S01]  /*37a0*/  @P1 IMAD R11, R18, 0x18, R0 ;  /* 0x00000018120b1824 */ /* 0x000fe200078e0200 */
[----:B------:R0:W5:Y:S04]  /*37b0*/  @!P1 LDL.64 R22, [R26+0x10] ;  /* 0x000010001a169983 */ /* 0x0001680000100a00 */
[----:B------:R-:W2:Y:S04]  /*37c0*/  @P1 LDL.64 R16, [R11+0x8] ;  /* 0x000008000b101983 */ /* 0x000ea80000100a00 */
[----:B------:R2:W-:Y:S04]  /*37d0*/  @P1 STL.64 [R11+0x8], R14 ;  /* 0x0000080e0b001387 */ /* 0x0005e80000100a00 */
[----:B------:R-:W3:Y:S01]  /*37e0*/  @P1 LDL.64 R18, [R26+0x10] ;  /* 0x000010001a121983 */ /* 0x000ee20000100a00 */
[----:B------:R-:W-:Y:S03]  /*37f0*/  BSSY.RECONVERGENT B1, `(.L_x_69) ;  /* 0x0000014000017945 */ /* 0x000fe60003800200 */
[----:B------:R0:W5:Y:S01]  /*3800*/  @P1 LDL.64 R22, [R11+0x10] ;  /* 0x000010000b161983 */ /* 0x0001620000100a00 */
[----:B--2---:R-:W-:-:S02]  /*3810*/  @P1 IMAD.MOV.U32 R15, RZ, RZ, R17 ;  /* 0x000000ffff0f1224 */ /* 0x004fc400078e0011 */
[----:B------:R-:W-:Y:S02]  /*3820*/  @P1 IMAD.MOV.U32 R14, RZ, RZ, R16 ;  /* 0x000000ffff0e1224 */ /* 0x000fe400078e0010 */
[----:B------:R-:W1:Y:S01]  /*3830*/  MUFU.RCP64H R17, R15 ;  /* 0x0000000f00117308 */ /* 0x000e620000001800 */
[----:B------:R-:W-:Y:S01]  /*3840*/  VIADD R16, R15, 0x300402 ;  /* 0x003004020f107836 */ /* 0x000fe20000000000 */
[----:B---3--:R0:W-:Y:S04]  /*3850*/  @P1 STL.64 [R11+0x10], R18 ;  /* 0x000010120b001387 */ /* 0x0081e80000100a00 */
[----:B------:R-:W-:Y:S01]  /*3860*/  FSETP.GEU.AND P1, PT, |R16|, 5.8789094863358348022e-39, PT ;  /* 0x004004021000780b */ /* 0x000fe20003f2e200 */
[----:B-1----:R-:W-:-:S08]  /*3870*/  DFMA R20, R16, -R14, 1 ;  /* 0x3ff000001014742b */ /* 0x002fd0000000080e */
[----:B------:R-:W-:-:S08]  /*3880*/  DFMA R20, R20, R20, R20 ;  /* 0x000000141414722b */ /* 0x000fd00000000014 */
[----:B------:R-:W-:-:S08]  /*3890*/  DFMA R20, R16, R20, R16 ;  /* 0x000000141014722b */ /* 0x000fd00000000010 */
[----:B------:R-:W-:-:S08]  /*38a0*/  DFMA R28, R20, -R14, 1 ;  /* 0x3ff00000141c742b */ /* 0x000fd0000000080e */
[----:B------:R-:W-:Y:S01]  /*38b0*/  DFMA R20, R20, R28, R20 ;  /* 0x0000001c1414722b */ /* 0x000fe20000000014 */
[----:B0-----:R-:W-:Y:S10]  /*38c0*/  @P1 BRA `(.L_x_70) ;  /* 0x0000000000181947 */ /* 0x001ff40003800000 */
[----:B------:R-:W-:Y:S02]  /*38d0*/  LOP3.LUT R21, R15, 0x7fffffff, RZ, 0xc0, !PT ;  /* 0x7fffffff0f157812 */ /* 0x000fe400078ec0ff */
[----:B------:R-:W-:-:S03]  /*38e0*/  MOV R12, 0x3910 ;  /* 0x00003910000c7802 */ /* 0x000fc60000000f00 */
[----:B------:R-:W-:-:S07]  /*38f0*/  VIADD R21, R21, 0xfff00000 ;  /* 0xfff0000015157836 */ /* 0x000fce0000000000 */
[----:B-----5:R-:W-:Y:S05]  /*3900*/  CALL.REL.NOINC `($__internal_3_$__cuda_sm20_dblrcp_rn_slowpath_v3) ;  /* 0x0000002800487944 */ /* 0x020fea0003c00000 */
[----:B------:R-:W-:Y:S01]  /*3910*/  IMAD.MOV.U32 R20, RZ, RZ, R18 ;  /* 0x000000ffff147224 */ /* 0x000fe200078e0012 */
[----:B------:R-:W-:-:S07]  /*3920*/  MOV R21, R19 ;  /* 0x0000001300157202 */ /* 0x000fce0000000f00 */
.L_x_70:
[----:B------:R-:W-:Y:S05]  /*3930*/  BSYNC.RECONVERGENT B1 ;  /* 0x0000000000017941 */ /* 0x000fea0003800200 */
.L_x_69:
[----:B-----5:R-:W-:Y:S01]  /*3940*/  DMUL R20, R20, R22 ;  /* 0x0000001614147228 */ /* 0x020fe20000000000 */
[----:B------:R-:W-:Y:S02]  /*3950*/  IMAD.MOV.U32 R14, RZ, RZ, 0x0 ;  /* 0x00000000ff0e7424 */ /* 0x000fe400078e00ff */
[----:B------:R-:W-:Y:S02]  /*3960*/  IMAD.MOV.U32 R15, RZ, RZ, 0x3ff00000 ;  /* 0x3ff00000ff0f7424 */ /* 0x000fe400078e00ff */
[----:B------:R-:W-:Y:S02]  /*3970*/  IMAD.MOV.U32 R11, RZ, RZ, R13 ;  /* 0x000000ffff0b7224 */ /* 0x000fe400078e000d */
[----:B------:R0:W-:Y:S04]  /*3980*/  STL.64 [R26+0x10], R20 ;  /* 0x000010141a007387 */ /* 0x0001e80000100a00 */
[----:B------:R0:W-:Y:S02]  /*3990*/  STL.64 [R26+0x8], R14 ;  /* 0x0000080e1a007387 */ /* 0x0001e40000100a00 */
.L_x_73:
[----:B0-----:R-:W-:-:S05]  /*39a0*/  IMAD R21, R11, 0x18, R0 ;  /* 0x000000180b157824 */ /* 0x001fca00078e0200 */
[----:B------:R-:W2:Y:S01]  /*39b0*/  LDL.64 R18, [R21+0x20] ;  /* 0x0000200015127983 */ /* 0x000ea20000100a00 */
[----:B------:R-:W-:Y:S01]  /*39c0*/  BSSY.RECONVERGENT B1, `(.L_x_71) ;  /* 0x0000009000017945 */ /* 0x000fe20003800200 */
[----:B------:R-:W-:Y:S01]  /*39d0*/  ISETP.NE.AND P2, PT, R11, RZ, PT ;  /* 0x000000ff0b00720c */ /* 0x000fe20003f45270 */
[----:B--2---:R-:W-:-:S14]  /*39e0*/  DSETP.GT.AND P1, PT, |R18|, R2, PT ;  /* 0x000000021200722a */ /* 0x004fdc0003f24200 */
[----:B------:R-:W-:Y:S05]  /*39f0*/  @!P1 BRA `(.L_x_72) ;  /* 0x0000000000149947 */ /* 0x000fea0003800000 */
[----:B------:R0:W-:Y:S04]  /*3a00*/  STL.64 [R21+0x20], RZ ;  /* 0x000020ff15007387 */ /* 0x0001e80000100a00 */
[----:B------:R-:W2:Y:S04]  /*3a10*/  LDL.64 R16, [R21+0x28] ;  /* 0x0000280015107983 */ /* 0x000ea80000100a00 */
[----:B------:R-:W2:Y:S02]  /*3a20*/  LDL.64 R14, [R26+0x10] ;  /* 0x000010001a0e7983 */ /* 0x000ea40000100a00 */
[----:B--2---:R-:W-:-:S07]  /*3a30*/  DFMA R14, -R18, R14, R16 ;  /* 0x0000000e120e722b */ /* 0x004fce0000000110 */
[----:B------:R0:W-:Y:S04]  /*3a40*/  STL.64 [R21+0x28], R14 ;  /* 0x0000280e15007387 */ /* 0x0001e80000100a00 */
.L_x_72:
[----:B------:R-:W-:Y:S05]  /*3a50*/  BSYNC.RECONVERGENT B1 ;  /* 0x0000000000017941 */ /* 0x000fea0003800200 */
.L_x_71:
[----:B------:R-:W-:Y:S01]  /*3a60*/  IMAD.MOV.U32 R11, RZ, RZ, 0x1 ;  /* 0x00000001ff0b7424 */ /* 0x000fe200078e00ff */
[----:B------:R-:W-:Y:S06]  /*3a70*/  @!P2 BRA `(.L_x_73) ;  /* 0xfffffffc00c8a947 */ /* 0x000fec000383ffff */
.L_x_68:
[----:B------:R-:W-:Y:S05]  /*3a80*/  BSYNC.RECONVERGENT B0 ;  /* 0x0000000000007941 */ /* 0x000fea0003800200 */
.L_x_67:
[----:B------:R-:W-:Y:S01]  /*3a90*/  DSETP.GTU.AND P3, PT, R8, R2, PT ;  /* 0x000000020800722a */ /* 0x000fe20003f6c000 */
[----:B------:R-:W-:-:S13]  /*3aa0*/  VIADD R11, R13, 0x1 ;  /* 0x000000010d0b7836 */ /* 0x000fda0000000000 */
[----:B------:R-:W-:-:S04]  /*3ab0*/  @!P3 IMAD.MOV R11, RZ, RZ, R13 ;  /* 0x000000ffff0bb224 */ /* 0x000fc800078e020d */
[----:B------:R-:W-:-:S05]  /*3ac0*/  IMAD R17, R11, 0x18, R0 ;  /* 0x000000180b117824 */ /* 0x000fca00078e0200 */
[----:B------:R-:W2:Y:S01]  /*3ad0*/  LDL.64 R12, [R17+0x10] ;  /* 0x00001000110c7983 */ /* 0x000ea20000100a00 */
[----:B------:R-:W-:Y:S01]  /*3ae0*/  ISETP.GT.U32.AND P1, PT, R11, 0x1, PT ;  /* 0x000000010b00780c */ /* 0x000fe20003f24070 */
[----:B------:R-:W-:Y:S01]  /*3af0*/  BSSY.RECONVERGENT B0, `(.L_x_74) ;  /* 0x0000011000007945 */ /* 0x000fe20003800200 */
[----:B------:R-:W-:Y:S01]  /*3b00*/  IMAD.MOV.U32 R16, RZ, RZ, 0x2 ;  /* 0x00000002ff107424 */ /* 0x000fe200078e00ff */
[----:B------:R-:W-:Y:S01]  /*3b10*/  MOV R19, R11 ;  /* 0x0000000b00137202 */ /* 0x000fe20000000f00 */
[----:B--2---:R-:W-:-:S09]  /*3b20*/  DADD R8, -RZ, |R12| ;  /* 0x00000000ff087229 */ /* 0x004fd2000000050c */
[----:B------:R-:W-:Y:S05]  /*3b30*/  @P1 BRA `(.L_x_75) ;  /* 0x0000000000301947 */ /* 0x000fea0003800000 */
[--C-:B0-----:R-:W-:Y:S02]  /*3b40*/  IMAD.MOV.U32 R21, RZ, RZ, R19.reuse ;  /* 0x000000ffff157224 */ /* 0x101fe400078e0013 */
[----:B------:R-:W-:-:S07]  /*3b50*/  IMAD.MOV.U32 R11, RZ, RZ, R19 ;  /* 0x000000ffff0b7224 */ /* 0x000fce00078e0013 */
.L_x_76:
        /* <DEDUP_REMOVED lines=10> */
.L_x_75:
[----:B------:R-:W-:Y:S05]  /*3c00*/  BSYNC.RECONVERGENT B0 ;  /* 0x0000000000007941 */ /* 0x000fea0003800200 */
.L_x_74:
[----:B------:R-:W-:Y:S01]  /*3c10*/  DSETP.GTU.AND P1, PT, R8, R2, PT ;  /* 0x000000020800722a */ /* 0x000fe20003f2c000 */
[----:B------:R-:W-:Y:S01]  /*3c20*/  SEL R10, RZ, 0x1, P3 ;  /* 0x00000001ff0a7807 */ /* 0x000fe20001800000 */
[----:B------:R-:W-:Y:S01]  /*3c30*/  BSSY.RECONVERGENT B0, `(.L_x_77) ;  /* 0x0000014000007945 */ /* 0x000fe20003800200 */
[----:B------:R-:W-:-:S03]  /*3c40*/  @P3 IMAD.MOV R16, RZ, RZ, 0x1 ;  /* 0x00000001ff103424 */ /* 0x000fc600078e02ff */
[----:B------:R-:W-:-:S08]  /*3c50*/  @P0 IMAD.MOV R16, RZ, RZ, R10 ;  /* 0x000000ffff100224 */ /* 0x000fd000078e020a */
[----:B------:R-:W-:Y:S05]  /*3c60*/  @!P1 BRA `(.L_x_78) ;  /* 0x0000000000409947 */ /* 0x000fea0003800000 */
[----:B------:R-:W-:Y:S02]  /*3c70*/  ISETP.NE.AND P0, PT, R11, R19, PT ;  /* 0x000000130b00720c */ /* 0x000fe40003f05270 */
[----:B------:R-:W-:-:S11]  /*3c80*/  MOV R10, 0x0 ;  /* 0x00000000000a7802 */ /* 0x000fd60000000f00 */
[----:B0-----:R-:W-:Y:S02]  /*3c90*/  @P0 IMAD R15, R11, 0x18, R0 ;  /* 0x000000180b0f0824 */ /* 0x001fe400078e0200 */
[----:B------:R-:W-:-:S03]  /*3ca0*/  IMAD.MOV.U32 R11, RZ, RZ, 0x3ff00000 ;  /* 0x3ff00000ff0b7424 */ /* 0x000fc600078e00ff */
[----:B------:R1:W-:Y:S01]  /*3cb0*/  @P0 STL.64 [R15+0x10], R12 ;  /* 0x0000100c0f000387 */ /* 0x0003e20000100a00 */
[----:B------:R-:W-:-:S03]  /*3cc0*/  ISETP.GT.U32.AND P0, PT, R19, 0x1, PT ;  /* 0x000000011300780c */ /* 0x000fc60003f04070 */
[----:B------:R1:W-:Y:S10]  /*3cd0*/  STL.64 [R17+0x10], R10 ;  /* 0x0000100a11007387 */ /* 0x0003f40000100a00 */
[----:B------:R-:W-:Y:S05]  /*3ce0*/  @P0 BRA `(.L_x_78) ;  /* 0x0000000000200947 */ /* 0x000fea0003800000 */
[----:B-1----:R0:W5:Y:S02]  /*3cf0*/  LDL.64 R10, [R1+0x48] ;  /* 0x00004800010a7983 */ /* 0x0021640000100a00 */
.L_x_79:
[----:B------:R-:W-:-:S05]  /*3d00*/  IMAD R14, R19, 0x18, R0 ;  /* 0x00000018130e7824 */ /* 0x000fca00078e0200 */
[----:B------:R-:W2:Y:S02]  /*3d10*/  LDL.64 R12, [R14+0x28] ;  /* 0x000028000e0c7983 */ /* 0x000ea40000100a00 */
[----:B--2--5:R-:W-:-:S14]  /*3d20*/  DSETP.GT.AND P0, PT, |R12|, R10, PT ;  /* 0x0000000a0c00722a */ /* 0x024fdc0003f04200 */
[----:B------:R2:W-:Y:S01]  /*3d30*/  @P0 STL.64 [R14+0x28], RZ ;  /* 0x000028ff0e000387 */ /* 0x0005e20000100a00 */
[----:B------:R-:W-:Y:S01]  /*3d40*/  ISETP.NE.AND P0, PT, R19, RZ, PT ;  /* 0x000000ff1300720c */ /* 0x000fe20003f05270 */
[----:B------:R-:W-:-:S12]  /*3d50*/  IMAD.MOV.U32 R19, RZ, RZ, 0x1 ;  /* 0x00000001ff137424 */ /* 0x000fd800078e00ff */
[----:B--2---:R-:W-:Y:S05]  /*3d60*/  @!P0 BRA `(.L_x_79) ;  /* 0xfffffffc00e48947 */ /* 0x004fea000383ffff */
.L_x_78:
[----:B------:R-:W-:Y:S05]  /*3d70*/  BSYNC.RECONVERGENT B0 ;  /* 0x0000000000007941 */ /* 0x000fea0003800200 */
.L_x_77:
[----:B------:R-:W-:Y:S01]  /*3d80*/  DSETP.GTU.AND P0, PT, R8, R2, PT ;  /* 0x000000020800722a */ /* 0x000fe20003f0c000 */
[----:B------:R-:W-:Y:S01]  /*3d90*/  VIADD R0, R16, 0x1 ;  /* 0x0000000110007836 */ /* 0x000fe20000000000 */
[----:B------:R-:W-:Y:S01]  /*3da0*/  BSSY.RECONVERGENT B1, `(.L_x_80) ;  /* 0x0000094000017945 */ /* 0x000fe20003800200 */
[----:B-1----:R-:W-:Y:S01]  /*3db0*/  IMAD.MOV.U32 R10, RZ, RZ, 0x0 ;  /* 0x00000000ff0a7424 */ /* 0x002fe200078e00ff */
[----:B------:R-:W-:Y:S01]  /*3dc0*/  MOV R8, 0x0 ;  /* 0x0000000000087802 */ /* 0x000fe20000000f00 */
[----:B------:R-:W-:Y:S02]  /*3dd0*/  IMAD.MOV.U32 R11, RZ, RZ, 0x7ff80000 ;  /* 0x7ff80000ff0b7424 */ /* 0x000fe400078e00ff */
[----:B------:R-:W-:Y:S02]  /*3de0*/  IMAD.MOV.U32 R9, RZ, RZ, 0x7ff80000 ;  /* 0x7ff80000ff097424 */ /* 0x000fe400078e00ff */
[----:B------:R-:W-:Y:S02]  /*3df0*/  IMAD.MOV.U32 R2, RZ, RZ, 0x0 ;  /* 0x00000000ff027424 */ /* 0x000fe400078e00ff */
[----:B------:R-:W-:-:S03]  /*3e00*/  IMAD.MOV.U32 R3, RZ, RZ, 0x7ff80000 ;  /* 0x7ff80000ff037424 */ /* 0x000fc600078e00ff */
[----:B------:R-:W-:-:S05]  /*3e10*/  @P0 IMAD.MOV R0, RZ, RZ, R16 ;  /* 0x000000ffff000224 */ /* 0x000fca00078e0210 */
[----:B------:R-:W-:-:S13]  /*3e20*/  ISETP.NE.AND P0, PT, R0, 0x1, PT ;  /* 0x000000010000780c */ /* 0x000fda0003f05270 */
[----:B------:R-:W-:Y:S05]  /*3e30*/  @P0 BRA `(.L_x_81) ;  /* 0x0000000800280947 */ /* 0x000fea0003800000 */
[----:B------:R-:W-:Y:S01]  /*3e40*/  IMAD.MOV.U32 R12, RZ, RZ, -0x5f4a1273 ;  /* 0xa0b5ed8dff0c7424 */ /* 0x000fe200078e00ff */
[----:B------:R-:W-:Y:S01]  /*3e50*/  BSSY.RECONVERGENT B2, `(.L_x_82) ;  /* 0x0000058000027945 */ /* 0x000fe20003800200 */
[----:B------:R-:W-:Y:S01]  /*3e60*/  IMAD.MOV.U32 R13, RZ, RZ, 0x3eb0c6f7 ;  /* 0x3eb0c6f7ff0d7424 */ /* 0x000fe200078e00ff */
[----:B------:R-:W-:Y:S01]  /*3e70*/  MOV R3, 0x3ff00000 ;  /* 0x3ff0000000037802 */ /* 0x000fe20000000f00 */
[----:B------:R-:W-:Y:S01]  /*3e80*/  IMAD.MOV.U32 R2, RZ, RZ, 0x0 ;  /* 0x00000000ff027424 */ /* 0x000fe200078e00ff */
[----:B------:R-:W-:Y:S02]  /*3e90*/  CS2R R8, SRZ ;  /* 0x0000000000087805 */ /* 0x000fe4000001ff00 */
[----:B------:R-:W-:Y:S01]  /*3ea0*/  CS2R R10, SRZ ;  /* 0x00000000000a7805 */ /* 0x000fe2000001ff00 */
[----:B------:R-:W-:-:S14]  /*3eb0*/  DSETP.GTU.AND P0, PT, |R24|, R12, PT ;  /* 0x0000000c1800722a */ /* 0x000fdc0003f0c200 */
[----:B------:R-:W-:Y:S05]  /*3ec0*/  @!P0 BRA `(.L_x_83) ;  /* 0x0000000400408947 */ /* 0x000fea0003800000 */
[----:B0-----:R-:W2:Y:S02]  /*3ed0*/  LDL.64 R20, [R1+0x20] ;  /* 0x0000200001147983 */ /* 0x001ea40000100a00 */
[----:B--2---:R-:W-:-:S14]  /*3ee0*/  DSETP.GTU.AND P0, PT, |R20|, R12, PT ;  /* 0x0000000c1400722a */ /* 0x004fdc0003f0c200 */
[----:B------:R-:W-:Y:S05]  /*3ef0*/  @P0 BRA `(.L_x_84) ;  /* 0x0000000000700947 */ /* 0x000fea0003800000 */
[----:B------:R-:W2:Y:S01]  /*3f00*/  LDL.64 R12, [R1+0x8] ;  /* 0x00000800010c7983 */ /* 0x000ea20000100a00 */
[----:B------:R-:W0:Y:S01]  /*3f10*/  MUFU.RCP64H R3, R25 ;  /* 0x0000001900037308 */ /* 0x000e220000001800 */
[----:B------:R-:W-:Y:S01]  /*3f20*/  IMAD.MOV.U32 R2, RZ, RZ, 0x1 ;  /* 0x00000001ff027424 */ /* 0x000fe200078e00ff */
[----:B------:R-:W-:Y:S05]  /*3f30*/  BSSY.RECONVERGENT B3, `(.L_x_85) ;  /* 0x0000014000037945 */ /* 0x000fea0003800200 */
[----:B0-----:R-:W-:-:S08]  /*3f40*/  DFMA R8, R2, -R24, 1 ;  /* 0x3ff000000208742b */ /* 0x001fd00000000818 */
[----:B------:R-:W-:-:S08]  /*3f50*/  DFMA R8, R8, R8, R8 ;  /* 0x000000080808722b */ /* 0x000fd00000000008 */
[----:B------:R-:W-:-:S08]  /*3f60*/  DFMA R8, R2, R8, R2 ;  /* 0x000000080208722b */ /* 0x000fd00000000002 */
[----:B------:R-:W-:-:S08]  /*3f70*/  DFMA R2, R8, -R24, 1 ;  /* 0x3ff000000802742b */ /* 0x000fd00000000818 */
[----:B------:R-:W-:-:S08]  /*3f80*/  DFMA R2, R8, R2, R8 ;  /* 0x000000020802722b */ /* 0x000fd00000000008 */
[----:B--2---:R-:W-:Y:S02]  /*3f90*/  DMUL R8, R12, -R2 ;  /* 0x800000020c087228 */ /* 0x004fe40000000000 */
[----:B------:R-:W-:-:S06]  /*3fa0*/  DADD R18, -RZ, -R12 ;  /* 0x00000000ff127229 */ /* 0x000fcc000000090c */
[----:B------:R-:W-:-:S04]  /*3fb0*/  DFMA R10, R8, -R24, -R12 ;  /* 0x80000018080a722b */ /* 0x000fc8000000080c */
[----:B------:R-:W-:-:S04]  /*3fc0*/  FSETP.GEU.AND P1, PT, |R19|, 6.5827683646048100446e-37, PT ;  /* 0x036000001300780b */ /* 0x000fc80003f2e200 */
[----:B------:R-:W-:-:S10]  /*3fd0*/  DFMA R2, R2, R10, R8 ;  /* 0x0000000a0202722b */ /* 0x000fd40000000008 */
[----:B------:R-:W-:-:S05]  /*3fe0*/  FFMA R0, RZ, R25, R3 ;  /* 0x00000019ff007223 */ /* 0x000fca0000000003 */
[----:B------:R-:W-:-:S13]  /*3ff0*/  FSETP.GT.AND P0, PT, |R0|, 1.469367938527859385e-39, PT ;  /* 0x001000000000780b */ /* 0x000fda0003f04200 */
[----:B------:R-:W-:Y:S05]  /*4000*/  @P0 BRA P1, `(.L_x_86) ;  /* 0x0000000000180947 */ /* 0x000fea0000800000 */
[----:B------:R-:W-:Y:S01]  /*4010*/  IMAD.MOV.U32 R20, RZ, RZ, R24 ;  /* 0x000000ffff147224 */ /* 0x000fe200078e0018 */
[----:B------:R-:W-:Y:S01]  /*4020*/  MOV R16, 0x4050 ;  /* 0x0000405000107802 */ /* 0x000fe20000000f00 */
[----:B------:R-:W-:-:S07]  /*4030*/  IMAD.MOV.U32 R21, RZ, RZ, R25 ;  /* 0x000000ffff157224 */ /* 0x000fce00078e0019 */
[----:B------:R-:W-:Y:S05]  /*4040*/  CALL.REL.NOINC `($__internal_4_$__cuda_sm20_div_rn_f64_full) ;  /* 0x00000024001c7944 */ /* 0x000fea0003c00000 */
[----:B------:R-:W-:Y:S02]  /*4050*/  IMAD.MOV.U32 R2, RZ, RZ, R42 ;  /* 0x000000ffff027224 */ /* 0x000fe400078e002a */
[----:B------:R-:W-:-:S07]  /*4060*/  IMAD.MOV.U32 R3, RZ, RZ, R43 ;  /* 0x000000ffff037224 */ /* 0x000fce00078e002b */
.L_x_86:
[----:B------:R-:W-:Y:S05]  /*4070*/  BSYNC.RECONVERGENT B3 ;  /* 0x0000000000037941 */ /* 0x000fea0003800200 */
.L_x_85:
[----:B------:R-:W-:Y:S01]  /*4080*/  IMAD.MOV.U32 R8, RZ, RZ, 0x0 ;  /* 0x00000000ff087424 */ /* 0x000fe200078e00ff */
[----:B------:R-:W-:Y:S02]  /*4090*/  MOV R9, 0x3ff00000 ;  /* 0x3ff0000000097802 */ /* 0x000fe40000000f00 */
[----:B------:R-:W-:Y:S01]  /*40a0*/  CS2R R10, SRZ ;  /* 0x00000000000a7805 */ /* 0x000fe2000001ff00 */
[----:B------:R-:W-:Y:S06]  /*40b0*/  BRA `(.L_x_83) ;  /* 0x0000000000c47947 */ /* 0x000fec0003800000 */
.L_x_84:
[----:B------:R-:W2:Y:S01]  /*40c0*/  LDL.64 R12, [R1+0x28] ;  /* 0x00002800010c7983 */ /* 0x000ea20000100a00 */
[----:B------:R-:W0:Y:S01]  /*40d0*/  MUFU.RCP64H R3, R21 ;  /* 0x0000001500037308 */ /* 0x000e220000001800 */
[----:B------:R-:W-:Y:S01]  /*40e0*/  IMAD.MOV.U32 R2, RZ, RZ, 0x1 ;  /* 0x00000001ff027424 */ /* 0x000fe200078e00ff */
[----:B------:R-:W-:Y:S05]  /*40f0*/  BSSY.RECONVERGENT B3, `(.L_x_87) ;  /* 0x0000012000037945 */ /* 0x000fea0003800200 */
[----:B0-----:R-:W-:-:S08]  /*4100*/  DFMA R8, -R20, R2, 1 ;  /* 0x3ff000001408742b */ /* 0x001fd00000000102 */
[----:B------:R-:W-:-:S08]  /*4110*/  DFMA R8, R8, R8, R8 ;  /* 0x000000080808722b */ /* 0x000fd00000000008 */
[----:B------:R-:W-:-:S08]  /*4120*/  DFMA R8, R2, R8, R2 ;  /* 0x000000080208722b */ /* 0x000fd00000000002 */
[----:B------:R-:W-:-:S08]  /*4130*/  DFMA R2, -R20, R8, 1 ;  /* 0x3ff000001402742b */ /* 0x000fd00000000108 */
[----:B------:R-:W-:-:S08]  /*4140*/  DFMA R2, R8, R2, R8 ;  /* 0x000000020802722b */ /* 0x000fd00000000008 */
[----:B--2---:R-:W-:Y:S02]  /*4150*/  DMUL R8, R12, -R2 ;  /* 0x800000020c087228 */ /* 0x004fe40000000000 */
[----:B------:R-:W-:-:S06]  /*4160*/  DADD R18, -RZ, -R12 ;  /* 0x00000000ff127229 */ /* 0x000fcc000000090c */
[----:B------:R-:W-:-:S04]  /*4170*/  DFMA R10, -R20, R8, -R12 ;  /* 0x00000008140a722b */ /* 0x000fc8000000090c */
[----:B------:R-:W-:-:S04]  /*4180*/  FSETP.GEU.AND P1, PT, |R19|, 6.5827683646048100446e-37, PT ;  /* 0x036000001300780b */ /* 0x000fc80003f2e200 */
        /* <DEDUP_REMOVED lines=8> */
.L_x_88:
[----:B------:R-:W-:Y:S05]  /*4210*/  BSYNC.RECONVERGENT B3 ;  /* 0x0000000000037941 */ /* 0x000fea0003800200 */
.L_x_87:
[----:B------:R-:W2:Y:S04]  /*4220*/  LDL.64 R18, [R1+0x10] ;  /* 0x0000100001127983 */ /* 0x000ea80000100a00 */
        /* <DEDUP_REMOVED lines=8> */
[----:B------:R-:W-:Y:S02]  /*42b0*/  DFMA R12, R12, R10, R12 ;  /* 0x0000000a0c0c722b */ /* 0x000fe4000000000c */
[----:B--2---:R-:W-:-:S08]  /*42c0*/  DFMA R18, R2, -R8, -R18 ;  /* 0x800000080212722b */ /* 0x004fd00000000812 */
[----:B------:R-:W-:Y:S02]  /*42d0*/  DMUL R2, R12, R18 ;  /* 0x000000120c027228 */ /* 0x000fe40000000000 */
[----:B------:R-:W-:-:S06]  /*42e0*/  FSETP.GEU.AND P1, PT, |R19|, 6.5827683646048100446e-37, PT ;  /* 0x036000001300780b */ /* 0x000fcc0003f2e200 */
[----:B------:R-:W-:-:S08]  /*42f0*/  DFMA R10, R2, -R24, R18 ;  /* 0x80000018020a722b */ /* 0x000fd00000000012 */
        /* <DEDUP_REMOVED lines=8> */
[----:B------:R-:W-:Y:S01]  /*4380*/  MOV R2, R42 ;  /* 0x0000002a00027202 */ /* 0x000fe20000000f00 */
[----:B------:R-:W-:-:S07]  /*4390*/  IMAD.MOV.U32 R3, RZ, RZ, R43 ;  /* 0x000000ffff037224 */ /* 0x000fce00078e002b */
.L_x_90:
[----:B------:R-:W-:Y:S05]  /*43a0*/  BSYNC.RECONVERGENT B3 ;  /* 0x0000000000037941 */ /* 0x000fea0003800200 */
.L_x_89:
[----:B------:R-:W-:Y:S02]  /*43b0*/  IMAD.MOV.U32 R10, RZ, RZ, 0x0 ;  /* 0x00000000ff0a7424 */ /* 0x000fe400078e00ff */
[----:B------:R-:W-:-:S07]  /*43c0*/  IMAD.MOV.U32 R11, RZ, RZ, 0x3ff00000 ;  /* 0x3ff00000ff0b7424 */ /* 0x000fce00078e00ff */
.L_x_83:
[----:B------:R-:W-:Y:S05]  /*43d0*/  BSYNC.RECONVERGENT B2 ;  /* 0x0000000000027941 */ /* 0x000fea0003800200 */
.L_x_82:
[----:B------:R-:W-:Y:S01]  /*43e0*/  DMUL R12, R8, R8 ;  /* 0x00000008080c7228 */ /* 0x000fe20000000000 */
[----:B------:R-:W-:Y:S07]  /*43f0*/  BSSY.RECONVERGENT B0, `(.L_x_91) ;  /* 0x000000f000007945 */ /* 0x000fee0003800200 */
[----:B------:R-:W-:-:S08]  /*4400*/  DFMA R12, R2, R2, R12 ;  /* 0x00000002020c722b */ /* 0x000fd0000000000c */
[----:B------:R-:W-:-:S10]  /*4410*/  DFMA R12, R10, R10, R12 ;  /* 0x0000000a0a0c722b */ /* 0x000fd4000000000c */
[----:B------:R-:W1:Y:S02]  /*4420*/  F2F.F32.F64 R12, R12 ;  /* 0x0000000c000c7310 */ /* 0x000e640000301000 */
[----:B-1----:R-:W-:-:S06]  /*4430*/  VIADD R0, R12, 0xf3000000 ;  /* 0xf30000000c007836 */ /* 0x002fcc0000000000 */
[----:B0-----:R0:W1:Y:S01]  /*4440*/  MUFU.RSQ R15, R12 ;  /* 0x0000000c000f7308 */ /* 0x0010620000001400 */
[----:B------:R-:W-:-:S13]  /*4450*/  ISETP.GT.U32.AND P0, PT, R0, 0x727fffff, PT ;  /* 0x727fffff0000780c */ /* 0x000fda0003f04070 */
[----:B0-----:R-:W-:Y:S05]  /*4460*/  @!P0 BRA `(.L_x_92) ;  /* 0x00000000000c8947 */ /* 0x001fea0003800000 */
[----:B------:R-:W-:-:S07]  /*4470*/  MOV R17, 0x4490 ;  /* 0x0000449000117802 */ /* 0x000fce0000000f00 */
[----:B-1----:R-:W-:Y:S05]  /*4480*/  CALL.REL.NOINC `($__internal_6_$__cuda_sm20_sqrt_rn_f32_slowpath) ;  /* 0x00000028001c7944 */ /* 0x002fea0003c00000 */
[----:B------:R-:W-:Y:S05]  /*4490*/  BRA `(.L_x_93) ;  /* 0x0000000000107947 */ /* 0x000fea0003800000 */
.L_x_92:
[----:B-1----:R-:W-:Y:S01]  /*44a0*/  FMUL.FTZ R18, R12, R15 ;  /* 0x0000000f0c127220 */ /* 0x002fe20000410000 */
[----:B------:R-:W-:-:S03]  /*44b0*/  FMUL.FTZ R0, R15, 0.5 ;  /* 0x3f0000000f007820 */ /* 0x000fc60000410000 */
[----:B------:R-:W-:-:S04]  /*44c0*/  FFMA R13, -R18, R18, R12 ;  /* 0x00000012120d7223 */ /* 0x000fc8000000010c */
[----:B------:R-:W-:-:S07]  /*44d0*/  FFMA R18, R13, R0, R18 ;  /* 0x000000000d127223 */ /* 0x000fce0000000012 */
.L_x_93:
[----:B------:R-:W-:Y:S05]  /*44e0*/  BSYNC.RECONVERGENT B0 ;  /* 0x0000000000007941 */ /* 0x000fea0003800200 */
.L_x_91:
[----:B------:R-:W-:-:S13]  /*44f0*/  FSETP.GT.AND P0, PT, R18, RZ, PT ;  /* 0x000000ff1200720b */ /* 0x000fda0003f04000 */
[----:B------:R-:W-:Y:S05]  /*4500*/  @!P0 BRA `(.L_x_81) ;  /* 0x0000000000748947 */ /* 0x000fea0003800000 */
[----:B------:R-:W0:Y:S01]  /*4510*/  F2F.F64.F32 R18, R18 ;  /* 0x0000001200127310 */ /* 0x000e220000201800 */
[----:B------:R-:W-:Y:S07]  /*4520*/  BSSY.RECONVERGENT B0, `(.L_x_94) ;  /* 0x0000012000007945 */ /* 0x000fee0003800200 */
[----:B0-----:R-:W0:Y:S01]  /*4530*/  MUFU.RCP64H R13, R19 ;  /* 0x00000013000d7308 */ /* 0x001e220000001800 */
[----:B------:R-:W-:-:S05]  /*4540*/  VIADD R12, R19, 0x300402 ;  /* 0x00300402130c7836 */ /* 0x000fca0000000000 */
[----:B------:R-:W-:Y:S01]  /*4550*/  FSETP.GEU.AND P0, PT, |R12|, 5.8789094863358348022e-39, PT ;  /* 0x004004020c00780b */ /* 0x000fe20003f0e200 */
[----:B0-----:R-:W-:-:S08]  /*4560*/  DFMA R14, -R18, R12, 1 ;  /* 0x3ff00000120e742b */ /* 0x001fd0000000010c */
[----:B------:R-:W-:-:S08]  /*4570*/  DFMA R14, R14, R14, R14 ;  /* 0x0000000e0e0e722b */ /* 0x000fd0000000000e */
[----:B------:R-:W-:-:S08]  /*4580*/  DFMA R14, R12, R14, R12 ;  /* 0x0000000e0c0e722b */ /* 0x000fd0000000000c */
[----:B------:R-:W-:-:S08]  /*4590*/  DFMA R16, -R18, R14, 1 ;  /* 0x3ff000001210742b */ /* 0x000fd0000000010e */
[----:B------:R-:W-:Y:S01]  /*45a0*/  DFMA R14, R14, R16, R14 ;  /* 0x000000100e0e722b */ /* 0x000fe2000000000e */
[----:B------:R-:W-:Y:S10]  /*45b0*/  @P0 BRA `(.L_x_95) ;  /* 0x0000000000200947 */ /* 0x000ff40003800000 */
[----:B------:R-:W-:Y:S01]  /*45c0*/  LOP3.LUT R21, R19, 0x7fffffff, RZ, 0xc0, !PT ;  /* 0x7fffffff13157812 */ /* 0x000fe200078ec0ff */
[----:B------:R-:W-:Y:S01]  /*45d0*/  IMAD.MOV.U32 R14, RZ, RZ, R18 ;  /* 0x000000ffff0e7224 */ /* 0x000fe200078e0012 */
[----:B------:R-:W-:Y:S02]  /*45e0*/  MOV R15, R19 ;  /* 0x00000013000f7202 */ /* 0x000fe40000000f00 */
[----:B------:R-:W-:Y:S01]  /*45f0*/  MOV R12, 0x4620 ;  /* 0x00004620000c7802 */ /* 0x000fe20000000f00 */
[----:B------:R-:W-:-:S07]  /*4600*/  VIADD R21, R21, 0xfff00000 ;  /* 0xfff0000015157836 */ /* 0x000fce0000000000 */
[----:B------:R-:W-:Y:S05]  /*4610*/  CALL.REL.NOINC `($__internal_3_$__cuda_sm20_dblrcp_rn_slowpath_v3) ;  /* 0x0000001c00047944 */ /* 0x000fea0003c00000 */
[----:B------:R-:W-:Y:S02]  /*4620*/  IMAD.MOV.U32 R14, RZ, RZ, R18 ;  /* 0x000000ffff0e7224 */ /* 0x000fe400078e0012 */
[----:B------:R-:W-:-:S07]  /*4630*/  IMAD.MOV.U32 R15, RZ, RZ, R19 ;  /* 0x000000ffff0f7224 */ /* 0x000fce00078e0013 */
.L_x_95:
[----:B------:R-:W-:Y:S05]  /*4640*/  BSYNC.RECONVERGENT B0 ;  /* 0x0000000000007941 */ /* 0x000fea0003800200 */
.L_x_94:
[-C--:B------:R-:W-:Y:S02]  /*4650*/  DMUL R2, R2, R14.reuse ;  /* 0x0000000e02027228 */ /* 0x080fe40000000000 */
[-C--:B------:R-:W-:Y:S02]  /*4660*/  DMUL R8, R8, R14.reuse ;  /* 0x0000000e08087228 */ /* 0x080fe40000000000 */
[----:B------:R-:W-:-:S04]  /*4670*/  DMUL R10, R10, R14 ;  /* 0x0000000e0a0a7228 */ /* 0x000fc80000000000 */
[----:B------:R-:W-:-:S06]  /*4680*/  DSETP.GEU.AND P0, PT, R2, RZ, PT ;  /* 0x000000ff0200722a */ /* 0x000fcc0003f0e000 */
[----:B------:R-:W-:-:S06]  /*4690*/  DSETP.NEU.OR P0, PT, R8, RZ, P0 ;  /* 0x000000ff0800722a */ /* 0x000fcc000070d400 */
[----:B------:R-:W-:-:S14]  /*46a0*/  DSETP.GEU.AND P0, PT, R8, RZ, P0 ;  /* 0x000000ff0800722a */ /* 0x000fdc000070e000 */
[----:B------:R-:W-:Y:S02]  /*46b0*/  @!P0 DADD R2, -RZ, -R2 ;  /* 0x00000000ff028229 */ /* 0x000fe40000000902 */
[----:B------:R-:W-:Y:S02]  /*46c0*/  @!P0 DADD R8, -RZ, -R8 ;  /* 0x00000000ff088229 */ /* 0x000fe40000000908 */
[----:B------:R-:W-:-:S11]  /*46d0*/  @!P0 DADD R10, -RZ, -R10 ;  /* 0x00000000ff0a8229 */ /* 0x000fd6000000090a */
.L_x_81:
[----:B------:R-:W-:Y:S05]  /*46e0*/  BSYNC.RECONVERGENT B1 ;  /* 0x0000000000017941 */ /* 0x000fea0003800200 */
.L_x_80:
[----:B0-----:R-:W0:Y:S01]  /*46f0*/  LDC.64 R14, c[0x0][0x420] ;  /* 0x00010800ff0e7b82 */ /* 0x001e220000000a00 */
[----:B------:R-:W1:Y:S07]  /*4700*/  LDCU.64 UR6, c[0x0][0x428] ;  /* 0x00008500ff0677ac */ /* 0x000e6e0008000a00 */
[----:B------:R-:W2:Y:S01]  /*4710*/  LDC.64 R12, c[0x0][0x418] ;  /* 0x00010600ff0c7b82 */ /* 0x000ea20000000a00 */
[----:B-1----:R-:W-:-:S04]  /*4720*/  IMAD R17, R6, UR6, R7 ;  /* 0x0000000606117c24 */ /* 0x002fc8000f8e0207 */
[----:B0-----:R-:W-:-:S06]  /*4730*/  IMAD.WIDE R14, R17, 0x4, R14 ;  /* 0x00000004110e7825 */ /* 0x001fcc00078e020e */
[----:B------:R-:W3:Y:S01]  /*4740*/  LDG.E R15, desc[UR4][R14.64] ;  /* 0x000000040e0f7981 */ /* 0x000ee2000c1e1900 */
[----:B------:R-:W-:-:S04]  /*4750*/  IMAD R17, R6, UR7, R7 ;  /* 0x0000000706117c24 */ /* 0x000fc8000f8e0207 */
[----:B--2---:R-:W-:-:S06]  /*4760*/  IMAD.WIDE R12, R17, 0x8, R12 ;  /* 0x00000008110c7825 */ /* 0x004fcc00078e020c */
[----:B------:R-:W2:Y:S01]  /*4770*/  LDG.E.64 R12, desc[UR4][R12.64] ;  /* 0x000000040c0c7981 */ /* 0x000ea2000c1e1b00 */
[----:B------:R-:W-:Y:S01]  /*4780*/  IMAD R17, R5, 0x3, RZ ;  /* 0x0000000305117824 */ /* 0x000fe200078e02ff */
[----:B------:R-:W0:Y:S01]  /*4790*/  F2F.F32.F64 R19, R2 ;  /* 0x0000000200137310 */ /* 0x000e220000301000 */
[----:B------:R-:W-:Y:S01]  /*47a0*/  UMOV UR6, 0x88e368f1 ;  /* 0x88e368f100067882 */ /* 0x000fe20000000000 */
[----:B------:R-:W-:Y:S01]  /*47b0*/  UMOV UR7, 0x3ee4f8b5 ;  /* 0x3ee4f8b500077882 */ /* 0x000fe20000000000 */
[----:B------:R-:W-:Y:S01]  /*47c0*/  BSSY.RECONVERGENT B1, `(.L_x_96) ;  /* 0x00000fc000017945 */ /* 0x000fe20003800200 */
[----:B------:R-:W-:-:S04]  /*47d0*/  SHF.R.S32.HI R25, RZ, 0x1f, R17 ;  /* 0x0000001fff197819 */ /* 0x000fc80000011411 */
[----:B------:R-:W1:Y:S08]  /*47e0*/  F2F.F32.F64 R21, R8 ;  /* 0x0000000800157310 */ /* 0x000e700000301000 */
[----:B------:R-:W4:Y:S01]  /*47f0*/  F2F.F32.F64 R23, R10 ;  /* 0x0000000a00177310 */ /* 0x000f220000301000 */
[----:B---3--:R-:W-:-:S05]  /*4800*/  IMAD R0, R4, R15, RZ ;  /* 0x0000000f04007224 */ /* 0x008fca00078e02ff */
[----:B------:R-:W-:Y:S01]  /*4810*/  IADD3 R27, P0, PT, R0, R17, RZ ;  /* 0x00000011001b7210 */ /* 0x000fe20007f1e0ff */
[----:B------:R-:W-:-:S03]  /*4820*/  DMUL R16, R8, R8 ;  /* 0x0000000808107228 */ /* 0x000fc60000000000 */
[----:B------:R-:W-:Y:S02]  /*4830*/  LEA.HI.X.SX32 R25, R0, R25, 0x1, P0 ;  /* 0x0000001900197211 */ /* 0x000fe400000f0eff */
[----:B--2---:R-:W-:-:S03]  /*4840*/  LEA R14, P0, R27, R12, 0x2 ;  /* 0x0000000c1b0e7211 */ /* 0x004fc600078010ff */
[----:B------:R-:W-:Y:S01]  /*4850*/  DFMA R16, R2, R2, R16 ;  /* 0x000000020210722b */ /* 0x000fe20000000010 */
[----:B------:R-:W-:Y:S01]  /*4860*/  LEA.HI.X R15, R27, R13, R25, 0x2, P0 ;  /* 0x0000000d1b0f7211 */ /* 0x000fe200000f1419 */
[----:B------:R-:W-:-:S04]  /*4870*/  IMAD.MOV.U32 R25, RZ, RZ, 0x7fc00000 ;  /* 0x7fc00000ff197424 */ /* 0x000fc800078e00ff */
[----:B0-----:R0:W-:Y:S02]  /*4880*/  ST.E desc[UR4][R14.64], R19 ;  /* 0x000000130e007985 */ /* 0x0011e4000c101904 */
[----:B------:R-:W-:Y:S02]  /*4890*/  DSETP.GTU.AND P0, PT, R16, UR6, PT ;  /* 0x0000000610007e2a */ /* 0x000fe4000bf0c000 */
[----:B-1----:R0:W-:Y:S04]  /*48a0*/  ST.E desc[UR4][R14.64+0x4], R21 ;  /* 0x000004150e007985 */ /* 0x0021e8000c101904 */
[----:B----4-:R0:W-:Y:S01]  /*48b0*/  ST.E desc[UR4][R14.64+0x8], R23 ;  /* 0x000008170e007985 */ /* 0x0101e2000c101904 */
[----:B------:R-:W-:-:S14]  /*48c0*/  DSETP.NAN.OR P0, PT, R2, R2, !P0 ;  /* 0x000000020200722a */ /* 0x000fdc0004708400 */
[----:B0-----:R-:W-:Y:S05]  /*48d0*/  @P0 BRA `(.L_x_97) ;  /* 0x0000000c00a80947 */ /* 0x001fea0003800000 */
[----:B------:R-:W-:Y:S01]  /*48e0*/  DADD R18, -RZ, |R8| ;  /* 0x00000000ff127229 */ /* 0x000fe20000000508 */
[----:B------:R-:W-:Y:S01]  /*48f0*/  IMAD.MOV.U32 R14, RZ, RZ, 0x1 ;  /* 0x00000001ff0e7424 */ /* 0x000fe200078e00ff */
        /* <DEDUP_REMOVED lines=21> */
[----:B------:R-:W-:Y:S01]  /*4a50*/  MOV R19, R21 ;  /* 0x0000001500137202 */ /* 0x000fe20000000f00 */
[----:B------:R-:W-:Y:S01]  /*4a60*/  IMAD.MOV.U32 R20, RZ, RZ, R12 ;  /* 0x000000ffff147224 */ /* 0x000fe200078e000c */
[----:B------:R-:W-:Y:S01]  /*4a70*/  MOV R16, 0x4aa0 ;  /* 0x00004aa000107802 */ /* 0x000fe20000000f00 */
[----:B------:R-:W-:-:S07]  /*4a80*/  IMAD.MOV.U32 R21, RZ, RZ, R13 ;  /* 0x000000ffff157224 */ /* 0x000fce00078e000d */
[----:B------:R-:W-:Y:S05]  /*4a90*/  CALL.REL.NOINC `($__internal_4_$__cuda_sm20_div_rn_f64_full) ;  /* 0x0000001800887944 */ /* 0x000fea0003c00000 */
[----:B------:R-:W-:Y:S02]  /*4aa0*/  IMAD.MOV.U32 R14, RZ, RZ, R42 ;  /* 0x000000ffff0e7224 */ /* 0x000fe400078e002a */
[----:B------:R-:W-:-:S07]  /*4ab0*/  IMAD.MOV.U32 R15, RZ, RZ, R43 ;  /* 0x000000ffff0f7224 */ /* 0x000fce00078e002b */
.L_x_99:
[----:B------:R-:W-:Y:S05]  /*4ac0*/  BSYNC.RECONVERGENT B2 ;  /* 0x0000000000027941 */ /* 0x000fea0003800200 */
.L_x_98:
[----:B------:R-:W-:Y:S01]  /*4ad0*/  DMUL R16, R14, R14 ;  /* 0x0000000e0e107228 */ /* 0x000fe20000000000 */
[----:B------:R-:W-:Y:S01]  /*4ae0*/  IMAD.MOV.U32 R18, RZ, RZ, -0x2449a4b7 ;  /* 0xdbb65b49ff127424 */ /* 0x000fe200078e00ff */
[----:B------:R-:W-:Y:S01]  /*4af0*/  UMOV UR6, 0x2a25ff7e ;  /* 0x2a25ff7e00067882 */ /* 0x000fe20000000000 */
[----:B------:R-:W-:Y:S01]  /*4b00*/  IMAD.MOV.U32 R19, RZ, RZ, 0x3f2d3b63 ;  /* 0x3f2d3b63ff137424 */ /* 0x000fe200078e00ff */
[----:B------:R-:W-:Y:S01]  /*4b10*/  UMOV UR7, 0x3ef53e1d ;  /* 0x3ef53e1d00077882 */ /* 0x000fe20000000000 */
[----:B------:R-:W-:Y:S01]  /*4b20*/  ISETP.GE.AND P1, PT, R3, RZ, PT ;  /* 0x000000ff0300720c */ /* 0x000fe20003f26270 */
[----:B------:R-:W-:Y:S01]  /*4b30*/  DSETP.NEU.AND P3, PT, R12, RZ, PT ;  /* 0x000000ff0c00722a */ /* 0x000fe20003f6d000 */
[----:B------:R-:W-:Y:S01]  /*4b40*/  @P2 IMAD.MOV.U32 R20, RZ, RZ, 0x54442d18 ;  /* 0x54442d18ff142424 */ /* 0x000fe200078e00ff */
[----:B------:R-:W-:Y:S01]  /*4b50*/  BSSY.RECONVERGENT B0, `(.L_x_100) ;  /* 0x00000c1000007945 */ /* 0x000fe20003800200 */
[----:B------:R-:W-:Y:S01]  /*4b60*/  DFMA R18, R16, -UR6, R18 ;  /* 0x8000000610127c2b */ /* 0x000fe20008000012 */
[----:B------:R-:W-:Y:S01]  /*4b70*/  UMOV UR6, 0x8dde082e ;  /* 0x8dde082e00067882 */ /* 0x000fe20000000000 */
[----:B------:R-:W-:Y:S01]  /*4b80*/  UMOV UR7, 0x3f531278 ;  /* 0x3f53127800077882 */ /* 0x000fe20000000000 */
[----:B------:R-:W-:Y:S01]  /*4b90*/  @P2 PLOP3.LUT P0, PT, P1, PT, PT, 0x80, 0x8 ;  /* 0x000000000008281c */ /* 0x000fe20000f0f070 */
[----:B------:R-:W-:-:S04]  /*4ba0*/  @P2 IMAD.MOV.U32 R21, RZ, RZ, 0x3ff921fb ;  /* 0x3ff921fbff152424 */ /* 0x000fc800078e00ff */
        /* <DEDUP_REMOVED lines=49> */
[----:B------:R-:W-:-:S08]  /*4ec0*/  DFMA R18, R16, R18, -UR6 ;  /* 0x8000000610127e2b */ /* 0x000fd00008000012 */
[----:B------:R-:W-:-:S08]  /*4ed0*/  DMUL R18, R16, R18 ;  /* 0x0000001210127228 */ /* 0x000fd00000000000 */
[----:B------:R-:W-:Y:S01]  /*4ee0*/  DFMA R18, R18, R14, R14 ;  /* 0x0000000e1212722b */ /* 0x000fe2000000000e */
[----:B------:R-:W-:Y:S02]  /*4ef0*/  HFMA2 R14, -RZ, RZ, 68.25, 0.07958984375 ;  /* 0x54442d18ff0e7431 */ /* 0x000fe400000001ff */
[----:B------:R-:W-:-:S05]  /*4f00*/  IMAD.MOV.U32 R15, RZ, RZ, 0x400921fb ;  /* 0x400921fbff0f7424 */ /* 0x000fca00078e00ff */
[----:B------:R-:W-:-:S10]  /*4f10*/  @P2 DADD R16, -RZ, -R18 ;  /* 0x00000000ff102229 */ /* 0x000fd40000000912 */
[----:B------:R-:W-:Y:S02]  /*4f20*/  @P2 FSEL R12, R18, R16, !P0 ;  /* 0x00000010120c2208 */ /* 0x000fe40004000000 */
[----:B------:R-:W-:Y:S01]  /*4f30*/  @P2 FSEL R13, R19, R17, !P0 ;  /* 0x00000011130d2208 */ /* 0x000fe20004000000 */
[----:B------:R-:W-:Y:S01]  /*4f40*/  @!P2 DADD R16, -R18, R14 ;  /* 0x000000001210a229 */ /* 0x000fe2000000010e */
[----:B------:R-:W-:Y:S01]  /*4f50*/  @!P2 PLOP3.LUT P0, PT, P1, PT, PT, 0x80, 0x8 ;  /* 0x000000000008a81c */ /* 0x000fe20000f0f070 */
[----:B------:R-:W-:-:S03]  /*4f60*/  @P3 DSETP.NEU.AND P1, PT, |R2|, |R8|, PT ;  /* 0x400000080200322a */ /* 0x000fc60003f2d200 */
[----:B------:R-:W-:Y:S01]  /*4f70*/  @P2 DADD R12, R12, R20 ;  /* 0x000000000c0c2229 */ /* 0x000fe20000000014 */
[----:B------:R-:W-:Y:S01]  /*4f80*/  @P3 FSEL R23, R23, 1.8213495016098022461, !P0 ;  /* 0x3fe921fb17173808 */ /* 0x000fe20004000000 */
[----:B------:R-:W-:-:S04]  /*4f90*/  @P3 IMAD.MOV.U32 R21, RZ, RZ, 0x7f3321d2 ;  /* 0x7f3321d2ff153424 */ /* 0x000fc800078e00ff */
[----:B------:R-:W-:Y:S02]  /*4fa0*/  @!P2 FSEL R13, R17, R19, !P0 ;  /* 0x00000013110da208 */ /* 0x000fe40004000000 */
[----:B------:R-:W-:Y:S01]  /*4fb0*/  @!P2 FSEL R12, R16, R18, !P0 ;  /* 0x00000012100ca208 */ /* 0x000fe20004000000 */
[----:B------:R-:W-:Y:S01]  /*4fc0*/  DADD R18, |R2|, |R8| ;  /* 0x0000000002127229 */ /* 0x000fe20000000608 */
[----:B------:R-:W-:Y:S02]  /*4fd0*/  @P3 FSEL R21, R21, 3.37028055040000000000e+12, !P0 ;  /* 0x54442d1815153808 */ /* 0x000fe40004000000 */
[----:B------:R-:W-:Y:S02]  /*4fe0*/  @P3 FSEL R13, R23, R13, !P1 ;  /* 0x0000000d170d3208 */ /* 0x000fe40004800000 */
[----:B------:R-:W-:Y:S02]  /*4ff0*/  @P3 FSEL R0, R21, R12, !P1 ;  /* 0x0000000c15003208 */ /* 0x000fe40004800000 */
[----:B------:R-:W-:-:S02]  /*5000*/  @!P3 FSEL R17, RZ, 2.1426990032196044922, P0 ;  /* 0x400921fbff11b808 */ /* 0x000fc40000000000 */
[----:B------:R-:W-:Y:S02]  /*5010*/  @P3 MOV R17, R13 ;  /* 0x0000000d00113202 */ /* 0x000fe40000000f00 */
[----:B------:R-:W-:Y:S01]  /*5020*/  @!P3 FSEL R16, RZ, 3.37028055040000000000e+12, P0 ;  /* 0x54442d18ff10b808 */ /* 0x000fe20000000000 */
[----:B------:R-:W-:Y:S01]  /*5030*/  DSETP.NAN.AND P0, PT, R18, R18, PT ;  /* 0x000000121200722a */ /* 0x000fe20003f08000 */
[----:B------:R-:W-:Y:S01]  /*5040*/  @P3 IMAD.MOV.U32 R16, RZ, RZ, R0 ;  /* 0x000000ffff103224 */ /* 0x000fe200078e0000 */
[----:B------:R-:W-:-:S04]  /*5050*/  LOP3.LUT R13, R17, 0x80000000, R9, 0xb8, !PT ;  /* 0x80000000110d7812 */ /* 0x000fc800078eb809 */
[----:B------:R-:W-:Y:S02]  /*5060*/  FSEL R12, R18, R16, P0 ;  /* 0x00000010120c7208 */ /* 0x000fe40000000000 */
[----:B------:R-:W-:-:S06]  /*5070*/  FSEL R13, R19, R13, P0 ;  /* 0x0000000d130d7208 */ /* 0x000fcc0000000000 */
[----:B------:R-:W-:-:S10]  /*5080*/  DADD R12, R12, R14 ;  /* 0x000000000c0c7229 */ /* 0x000fd4000000000e */
[----:B------:R-:W-:Y:S01]  /*5090*/  LOP3.LUT R17, R13, 0x7fffffff, RZ, 0xc0, !PT ;  /* 0x7fffffff0d117812 */ /* 0x000fe200078ec0ff */
[----:B------:R-:W-:-:S03]  /*50a0*/  IMAD.MOV.U32 R16, RZ, RZ, R12 ;  /* 0x000000ffff107224 */ /* 0x000fc600078e000c */
[----:B------:R-:W-:-:S04]  /*50b0*/  VIMNMX.U32 R0, PT, PT, R17, 0x400921fb, !PT ;  /* 0x400921fb11007848 */ /* 0x000fc80007fe0000 */
[----:B------:R-:W-:-:S13]  /*50c0*/  ISETP.GE.U32.AND P0, PT, R0, 0x7ff00000, PT ;  /* 0x7ff000000000780c */ /* 0x000fda0003f06070 */
[----:B------:R-:W-:Y:S05]  /*50d0*/  @!P0 BRA `(.L_x_101) ;  /* 0x0000000000188947 */ /* 0x000fea0003800000 */
[----:B------:R-:W-:-:S14]  /*50e0*/  DSETP.NAN.AND P0, PT, R16, R16, PT ;  /* 0x000000101000722a */ /* 0x000fdc0003f08000 */
[----:B------:R-:W-:Y:S02]  /*50f0*/  @!P0 DSETP.NEU.AND P1, PT, R16, +INF , PT ;  /* 0x7ff000001000842a */ /* 0x000fe40003f2d000 */
[----:B------:R-:W-:-:S06]  /*5100*/  @P0 DADD R14, R12, R14 ;  /* 0x000000000c0e0229 */ /* 0x000fcc000000000e */
[----:B------:R-:W-:Y:S02]  /*5110*/  @!P0 FSEL R14, R12, RZ, P1 ;  /* 0x000000ff0c0e8208 */ /* 0x000fe40000800000 */
[----:B------:R-:W-:Y:S01]  /*5120*/  @!P0 FSEL R15, R13, -QNAN , P1 ;  /* 0xfff800000d0f8808 */ /* 0x000fe20000800000 */
[----:B------:R-:W-:Y:S06]  /*5130*/  BRA `(.L_x_102) ;  /* 0x0000000400887947 */ /* 0x000fec0003800000 */
.L_x_101:
[----:B------:R-:W-:Y:S01]  /*5140*/  DSETP.GE.AND P0, PT, R16, R14, PT ;  /* 0x0000000e1000722a */ /* 0x000fe20003f06000 */
[----:B------:R-:W-:Y:S02]  /*5150*/  IMAD.MOV.U32 R14, RZ, RZ, R12 ;  /* 0x000000ffff0e7224 */ /* 0x000fe400078e000c */
[----:B------:R-:W-:-:S11]  /*5160*/  IMAD.MOV.U32 R15, RZ, RZ, R13 ;  /* 0x000000ffff0f7224 */ /* 0x000fd600078e000d */
[----:B------:R-:W-:Y:S05]  /*5170*/  @!P0 BRA `(.L_x_102) ;  /* 0x0000000400788947 */ /* 0x000fea0003800000 */
[----:B------:R-:W-:Y:S01]  /*5180*/  ISETP.GT.U32.AND P0, PT, R17, 0xfffff, PT ;  /* 0x000fffff1100780c */ /* 0x000fe20003f04070 */
[----:B------:R-:W-:Y:S01]  /*5190*/  BSSY.RECONVERGENT B2, `(.L_x_103) ;  /* 0x000001e000027945 */ /* 0x000fe20003800200 */
[----:B------:R-:W-:-:S11]  /*51a0*/  SHF.R.U32.HI R15, RZ, 0x14, R17 ;  /* 0x00000014ff0f7819 */ /* 0x000fd60000011611 */
[----:B------:R-:W-:-:S10]  /*51b0*/  @!P0 DMUL R16, R16, 1.80143985094819840000e+16 ;  /* 0x4350000010108828 */ /* 0x000fd40000000000 */
[C---:B------:R-:W-:Y:S02]  /*51c0*/  @!P0 LEA.HI R0, R17.reuse, R15, RZ, 0xc ;  /* 0x0000000f11008211 */ /* 0x040fe400078f60ff */
[----:B------:R-:W-:Y:S02]  /*51d0*/  LOP3.LUT R18, R17, 0xfffff, RZ, 0xc0, !PT ;  /* 0x000fffff11127812 */ /* 0x000fe400078ec0ff */
[----:B------:R-:W-:Y:S01]  /*51e0*/  MOV R19, R16 ;  /* 0x0000001000137202 */ /* 0x000fe20000000f00 */
[----:B------:R-:W-:Y:S01]  /*51f0*/  @!P0 VIADD R15, R0, 0xffffffca ;  /* 0xffffffca000f8836 */ /* 0x000fe20000000000 */
[----:B------:R-:W-:-:S03]  /*5200*/  LOP3.LUT R18, R18, 0x100000, RZ, 0xfc, !PT ;  /* 0x0010000012127812 */ /* 0x000fc600078efcff */
[----:B------:R-:W-:-:S04]  /*5210*/  VIADD R20, R15, 0xfffffc00 ;  /* 0xfffffc000f147836 */ /* 0x000fc80000000000 */
[----:B------:R-:W-:Y:S01]  /*5220*/  IMAD.MOV.U32 R0, RZ, RZ, R20 ;  /* 0x000000ffff007224 */ /* 0x000fe200078e0014 */
[----:B------:R-:W-:-:S04]  /*5230*/  VIMNMX R21, PT, PT, RZ, R20, PT ;  /* 0x00000014ff157248 */ /* 0x000fc80003fe0100 */
[----:B------:R-:W-:-:S05]  /*5240*/  IADD3 R15, PT, PT, R15, -0x400, -R21 ;  /* 0xfffffc000f0f7810 */ /* 0x000fca0007ffe815 */
[----:B------:R-:W-:-:S05]  /*5250*/  VIADD R15, R15, 0x1 ;  /* 0x000000010f0f7836 */ /* 0x000fca0000000000 */
[----:B------:R-:W-:-:S13]  /*5260*/  LOP3.LUT P0, R15, R15, 0x3, RZ, 0xc0, !PT ;  /* 0x000000030f0f7812 */ /* 0x000fda000780c0ff */
[----:B------:R-:W-:Y:S05]  /*5270*/  @!P0 BRA `(.L_x_104) ;  /* 0x00000000003c8947 */ /* 0x000fea0003800000 */
[----:B------:R-:W-:Y:S01]  /*5280*/  BSSY.RECONVERGENT B3, `(.L_x_104) ;  /* 0x000000e000037945 */ /* 0x000fe20003800200 */
[----:B------:R-:W-:Y:S02]  /*5290*/  IMAD.MOV R14, RZ, RZ, -R15 ;  /* 0x000000ffff0e7224 */ /* 0x000fe400078e0a0f */
[----:B------:R-:W-:-:S07]  /*52a0*/  IMAD.MOV.U32 R0, RZ, RZ, R20 ;  /* 0x000000ffff007224 */ /* 0x000fce00078e0014 */
.L_x_105:
[----:B------:R-:W-:Y:S01]  /*52b0*/  VIADD R14, R14, 0x1 ;  /* 0x000000010e0e7836 */ /* 0x000fe20000000000 */
[----:B------:R-:W-:Y:S01]  /*52c0*/  IADD3 R16, P0, PT, R19, -0x54442d18, RZ ;  /* 0xabbbd2e813107810 */ /* 0x000fe20007f1e0ff */
[----:B------:R-:W-:-:S03]  /*52d0*/  VIADD R0, R0, 0xffffffff ;  /* 0xffffffff00007836 */ /* 0x000fc60000000000 */
[----:B------:R-:W-:Y:S02]  /*52e0*/  ISETP.NE.AND P1, PT, R14, RZ, PT ;  /* 0x000000ff0e00720c */ /* 0x000fe40003f25270 */
[----:B------:R-:W-:-:S04]  /*52f0*/  IADD3.X R15, PT, PT, R18, -0x1921fc, RZ, P0, !PT ;  /* 0xffe6de04120f7810 */ /* 0x000fc800007fe4ff */
[----:B------:R-:W-:-:S04]  /*5300*/  ISETP.GE.AND P0, PT, R15, RZ, PT ;  /* 0x000000ff0f00720c */ /* 0x000fc80003f06270 */
[----:B------:R-:W-:Y:S02]  /*5310*/  SEL R16, R19, R16, !P0 ;  /* 0x0000001013107207 */ /* 0x000fe40004000000 */
[----:B------:R-:W-:-:S03]  /*5320*/  SEL R15, R18, R15, !P0 ;  /* 0x0000000f120f7207 */ /* 0x000fc60004000000 */
[C---:B------:R-:W-:Y:S01]  /*5330*/  IMAD.SHL.U32 R19, R16.reuse, 0x2, RZ ;  /* 0x0000000210137824 */ /* 0x040fe200078e00ff */
[----:B------:R-:W-:Y:S01]  /*5340*/  SHF.L.U64.HI R18, R16, 0x1, R15 ;  /* 0x0000000110127819 */ /* 0x000fe2000001020f */
[----:B------:R-:W-:Y:S06]  /*5350*/  @P1 BRA `(.L_x_105) ;  /* 0xfffffffc00d41947 */ /* 0x000fec000383ffff */
[----:B------:R-:W-:Y:S05]  /*5360*/  BSYNC.RECONVERGENT B3 ;  /* 0x0000000000037941 */ /* 0x000fea0003800200 */
.L_x_104:
[----:B------:R-:W-:Y:S05]  /*5370*/  BSYNC.RECONVERGENT B2 ;  /* 0x0000000000027941 */ /* 0x000fea0003800200 */
.L_x_103:
[----:B------:R-:W-:Y:S01]  /*5380*/  IADD3 R14, PT, PT, R20, -R21, RZ ;  /* 0x80000015140e7210 */ /* 0x000fe20007ffe0ff */
[----:B------:R-:W-:Y:S03]  /*5390*/  BSSY.RECONVERGENT B2, `(.L_x_106) ;  /* 0x0000025000027945 */ /* 0x000fe60003800200 */
[----:B------:R-:W-:-:S13]  /*53a0*/  ISETP.GE.U32.AND P0, PT, R14, 0x3, PT ;  /* 0x000000030e00780c */ /* 0x000fda0003f06070 */
[----:B------:R-:W-:Y:S05]  /*53b0*/  @!P0 BRA `(.L_x_107) ;  /* 0x0000000000888947 */ /* 0x000fea0003800000 */
[----:B------:R-:W-:Y:S01]  /*53c0*/  BSSY.RECONVERGENT B3, `(.L_x_108) ;  /* 0x0000020000037945 */ /* 0x000fe20003800200 */
.L_x_109:
[----:B------:R-:W-:Y:S02]  /*53d0*/  IADD3 R14, P0, PT, R19, -0x54442d18, RZ ;  /* 0xabbbd2e8130e7810 */ /* 0x000fe40007f1e0ff */
[C---:B------:R-:W-:Y:S01]  /*53e0*/  ISETP.GT.AND P1, PT, R0.reuse, 0x3, PT ;  /* 0x000000030000780c */ /* 0x040fe20003f24270 */
[----:B------:R-:W-:Y:S01]  /*53f0*/  VIADD R0, R0, 0xfffffffc ;  /* 0xfffffffc00007836 */ /* 0x000fe20000000000 */
[----:B------:R-:W-:-:S04]  /*5400*/  IADD3.X R15, PT, PT, R18, -0x1921fc, RZ, P0, !PT ;  /* 0xffe6de04120f7810 */ /* 0x000fc800007fe4ff */
[----:B------:R-:W-:-:S04]  /*5410*/  ISETP.GE.AND P0, PT, R15, RZ, PT ;  /* 0x000000ff0f00720c */ /* 0x000fc80003f06270 */
[----:B------:R-:W-:Y:S02]  /*5420*/  SEL R14, R19, R14, !P0 ;  /* 0x0000000e130e7207 */ /* 0x000fe40004000000 */
[----:B------:R-:W-:-:S03]  /*5430*/  SEL R15, R18, R15, !P0 ;  /* 0x0000000f120f7207 */ /* 0x000fc60004000000 */
[C---:B------:R-:W-:Y:S01]  /*5440*/  IMAD.SHL.U32 R17, R14.reuse, 0x2, RZ ;  /* 0x000000020e117824 */ /* 0x040fe200078e00ff */
[----:B------:R-:W-:-:S04]  /*5450*/  SHF.L.U64.HI R16, R14, 0x1, R15 ;  /* 0x000000010e107819 */ /* 0x000fc8000001020f */
[----:B------:R-:W-:-:S04]  /*5460*/  IADD3 R14, P0, PT, R17, -0x54442d18, RZ ;  /* 0xabbbd2e8110e7810 */ /* 0x000fc80007f1e0ff */
        /* <DEDUP_REMOVED lines=22> */
.L_x_108:
[----:B------:R-:W-:-:S07]  /*55d0*/  IMAD.MOV.U32 R16, RZ, RZ, R14 ;  /* 0x000000ffff107224 */ /* 0x000fce00078e000e */
.L_x_107:
[----:B------:R-:W-:Y:S05]  /*55e0*/  BSYNC.RECONVERGENT B2 ;  /* 0x0000000000027941 */ /* 0x000fea0003800200 */
.L_x_106:
[----:B------:R-:W-:Y:S01]  /*55f0*/  LOP3.LUT R17, R15, 0x7fffffff, RZ, 0xc0, !PT ;  /* 0x7fffffff0f117812 */ /* 0x000fe200078ec0ff */
[----:B------:R-:W-:Y:S01]  /*5600*/  BSSY.RECONVERGENT B2, `(.L_x_110) ;  /* 0x0000013000027945 */ /* 0x000fe20003800200 */
[----:B------:R-:W-:Y:S01]  /*5610*/  ISETP.NE.U32.AND P0, PT, R16, RZ, PT ;  /* 0x000000ff1000720c */ /* 0x000fe20003f05070 */
[----:B------:R-:W-:Y:S01]  /*5620*/  IMAD.MOV.U32 R15, RZ, RZ, RZ ;  /* 0x000000ffff0f7224 */ /* 0x000fe200078e00ff */
[----:B------:R-:W-:Y:S02]  /*5630*/  MOV R19, RZ ;  /* 0x000000ff00137202 */ /* 0x000fe40000000f00 */
[----:B------:R-:W-:-:S13]  /*5640*/  ISETP.NE.AND.EX P0, PT, R17, RZ, PT, P0 ;  /* 0x000000ff1100720c */ /* 0x000fda0003f05300 */
[----:B------:R-:W-:Y:S05]  /*5650*/  @!P0 BRA `(.L_x_111) ;  /* 0x0000000000348947 */ /* 0x000fea0003800000 */
[----:B------:R-:W-:-:S10]  /*5660*/  DMUL R14, R16, 1.80143985094819840000e+16 ;  /* 0x43500000100e7828 */ /* 0x000fd40000000000 */
[----:B------:R-:W-:-:S04]  /*5670*/  SHF.R.U32.HI R14, RZ, 0x14, R15 ;  /* 0x00000014ff0e7819 */ /* 0x000fc8000001160f */
[----:B------:R-:W-:-:S04]  /*5680*/  IADD3 R15, PT, PT, -R14, 0x37, RZ ;  /* 0x000000370e0f7810 */ /* 0x000fc80007ffe1ff */
[----:B------:R-:W-:Y:S02]  /*5690*/  IADD3 R14, PT, PT, -R15, 0x400, RZ ;  /* 0x000004000f0e7810 */ /* 0x000fe40007ffe1ff */
[-C--:B------:R-:W-:Y:S02]  /*56a0*/  SHF.L.U64.HI R17, R16, R15.reuse, R17 ;  /* 0x0000000f10117219 */ /* 0x080fe40000010211 */
[----:B------:R-:W-:Y:S02]  /*56b0*/  ISETP.GT.AND P0, PT, R14, RZ, PT ;  /* 0x000000ff0e00720c */ /* 0x000fe40003f04270 */
[----:B------:R-:W-:-:S11]  /*56c0*/  SHF.L.U32 R15, R16, R15, RZ ;  /* 0x0000000f100f7219 */ /* 0x000fd600000006ff */
[C---:B------:R-:W-:Y:S01]  /*56d0*/  @!P0 IADD3 R0, PT, PT, -R14.reuse, 0x1, RZ ;  /* 0x000000010e008810 */ /* 0x040fe20007ffe1ff */
[----:B------:R-:W-:-:S03]  /*56e0*/  @P0 VIADD R14, R14, 0xffffffff ;  /* 0xffffffff0e0e0836 */ /* 0x000fc60000000000 */
[-CC-:B------:R-:W-:Y:S02]  /*56f0*/  @!P0 SHF.R.U64 R19, R15, R0.reuse, R17.reuse ;  /* 0x000000000f138219 */ /* 0x180fe40000001211 */
[----:B------:R-:W-:Y:S02]  /*5700*/  @P0 IADD3 R19, P1, PT, RZ, R15, RZ ;  /* 0x0000000fff130210 */ /* 0x000fe40007f3e0ff */
[----:B------:R-:W-:-:S03]  /*5710*/  @!P0 SHF.R.U32.HI R15, RZ, R0, R17 ;  /* 0x00000000ff0f8219 */ /* 0x000fc60000011611 */
[----:B------:R-:W-:-:S08]  /*5720*/  @P0 IMAD.U32.X R15, R14, 0x100000, R17, P1 ;  /* 0x001000000e0f0824 */ /* 0x000fd000008e0411 */
.L_x_111:
[----:B------:R-:W-:Y:S05]  /*5730*/  BSYNC.RECONVERGENT B2 ;  /* 0x0000000000027941 */ /* 0x000fea0003800200 */
.L_x_110:
[----:B------:R-:W-:Y:S01]  /*5740*/  LOP3.LUT R15, R15, 0x80000000, R13, 0xb8, !PT ;  /* 0x800000000f0f7812 */ /* 0x000fe200078eb80d */
[----:B------:R-:W-:-:S07]  /*5750*/  IMAD.MOV.U32 R14, RZ, RZ, R19 ;  /* 0x000000ffff0e7224 */ /* 0x000fce00078e0013 */
.L_x_102:
[----:B------:R-:W-:Y:S05]  /*5760*/  BSYNC.RECONVERGENT B0 ;  /* 0x0000000000007941 */ /* 0x000fea0003800200 */
.L_x_100:
[----:B------:R0:W1:Y:S02]  /*5770*/  F2F.F32.F64 R25, R14 ;  /* 0x0000000e00197310 */ /* 0x0000640000301000 */
.L_x_97:
[----:B------:R-:W-:Y:S05]  /*5780*/  BSYNC.RECONVERGENT B1 ;  /* 0x0000000000017941 */ /* 0x000fea0003800200 */
.L_x_96:
[----:B0-----:R-:W0:Y:S01]  /*5790*/  LDC.64 R14, c[0x0][0x450] ;  /* 0x00011400ff0e7b82 */ /* 0x001e220000000a00 */
[----:B------:R-:W2:Y:S07]  /*57a0*/  LDCU.64 UR6, c[0x0][0x458] ;  /* 0x00008b00ff0677ac */ /* 0x000eae0008000a00 */
[----:B------:R-:W3:Y:S01]  /*57b0*/  LDC.64 R12, c[0x0][0x448] ;  /* 0x00011200ff0c7b82 */ /* 0x000ee20000000a00 */
[C-C-:B--2---:R-:W-:Y:S02]  /*57c0*/  IMAD R19, R6.reuse, UR6, R7.reuse ;  /* 0x0000000606137c24 */ /* 0x144fe4000f8e0207 */
[----:B------:R-:W-:-:S02]  /*57d0*/  IMAD R17, R6, UR7, R7 ;  /* 0x0000000706117c24 */ /* 0x000fc4000f8e0207 */
[----:B0-----:R-:W-:-:S06]  /*57e0*/  IMAD.WIDE R14, R19, 0x4, R14 ;  /* 0x00000004130e7825 */ /* 0x001fcc00078e020e */
[----:B------:R-:W2:Y:S01]  /*57f0*/  LDG.E R14, desc[UR4][R14.64] ;  /* 0x000000040e0e7981 */ /* 0x000ea2000c1e1900 */
[----:B---3--:R-:W-:-:S06]  /*5800*/  IMAD.WIDE R12, R17, 0x8, R12 ;  /* 0x00000008110c7825 */ /* 0x008fcc00078e020c */
[----:B------:R-:W3:Y:S01]  /*5810*/  LDG.E.64 R12, desc[UR4][R12.64] ;  /* 0x000000040c0c7981 */ /* 0x000ee2000c1e1b00 */
[----:B------:R-:W-:Y:S01]  /*5820*/  DSETP.NAN.AND P0, PT, R2, R2, PT ;  /* 0x000000020200722a */ /* 0x000fe20003f08000 */
[----:B------:R-:W-:Y:S01]  /*5830*/  BSSY.RECONVERGENT B0, `(.L_x_112) ;  /* 0x0000092000007945 */ /* 0x000fe20003800200 */
[----:B------:R-:W-:Y:S02]  /*5840*/  IMAD.MOV.U32 R19, RZ, RZ, 0x7fc00000 ;  /* 0x7fc00000ff137424 */ /* 0x000fe400078e00ff */
[----:B--2---:R-:W-:-:S04]  /*5850*/  IMAD R17, R4, R14, R5 ;  /* 0x0000000e04117224 */ /* 0x004fc800078e0205 */
[----:B---3--:R-:W-:-:S05]  /*5860*/  IMAD.WIDE R16, R17, 0x4, R12 ;  /* 0x0000000411107825 */ /* 0x008fca00078e020c */
[----:B-1----:R0:W-:Y:S01]  /*5870*/  ST.E desc[UR4][R16.64], R25 ;  /* 0x0000001910007985 */ /* 0x0021e2000c101904 */
[----:B------:R-:W-:Y:S05]  /*5880*/  @P0 BRA `(.L_x_113) ;  /* 0x0000000800300947 */ /* 0x000fea0003800000 */
[----:B------:R-:W-:Y:S01]  /*5890*/  DMUL R12, R8, R8 ;  /* 0x00000008080c7228 */ /* 0x000fe20000000000 */
[----:B------:R-:W-:Y:S01]  /*58a0*/  UMOV UR6, 0x88e368f1 ;  /* 0x88e368f100067882 */ /* 0x000fe20000000000 */
[----:B------:R-:W-:Y:S01]  /*58b0*/  DMUL R8, R10, R10 ;  /* 0x0000000a0a087228 */ /* 0x000fe20000000000 */
[----:B------:R-:W-:-:S05]  /*58c0*/  UMOV UR7, 0x3ee4f8b5 ;  /* 0x3ee4f8b500077882 */ /* 0x000fca0000000000 */
[----:B------:R-:W-:-:S08]  /*58d0*/  DFMA R2, R2, R2, R12 ;  /* 0x000000020202722b */ /* 0x000fd0000000000c */
[----:B------:R-:W-:-:S08]  /*58e0*/  DADD R2, R2, R8 ;  /* 0x0000000002027229 */ /* 0x000fd00000000008 */
[----:B------:R-:W-:-:S14]  /*58f0*/  DSETP.GTU.AND P0, PT, R2, UR6, PT ;  /* 0x0000000602007e2a */ /* 0x000fdc000bf0c000 */
[----:B------:R-:W-:Y:S05]  /*5900*/  @!P0 BRA `(.L_x_113) ;  /* 0x0000000800108947 */ /* 0x000fea0003800000 */
[----:B------:R-:W-:Y:S01]  /*5910*/  UMOV UR6, 0x74a771d ;  /* 0x074a771d00067882 */ /* 0x000fe20000000000 */
[----:B------:R-:W-:Y:S01]  /*5920*/  UMOV UR7, 0x3fefffeb ;  /* 0x3fefffeb00077882 */ /* 0x000fe20000000000 */
[----:B------:R-:W-:Y:S01]  /*5930*/  IMAD.MOV.U32 R19, RZ, RZ, RZ ;  /* 0x000000ffff137224 */ /* 0x000fe200078e00ff */
[----:B------:R-:W-:-:S14]  /*5940*/  DSETP.GE.AND P0, PT, R10, UR6, PT ;  /* 0x000000060a007e2a */ /* 0x000fdc000bf06000 */
[----:B------:R-:W-:Y:S05]  /*5950*/  @P0 BRA `(.L_x_113) ;  /* 0x0000000400fc0947 */ /* 0x000fea0003800000 */
[----:B------:R-:W-:Y:S01]  /*5960*/  UMOV UR6, 0x74a771d ;  /* 0x074a771d00067882 */ /* 0x000fe20000000000 */
[----:B------:R-:W-:Y:S01]  /*5970*/  UMOV UR7, 0x3fefffeb ;  /* 0x3fefffeb00077882 */ /* 0x000fe20000000000 */
[----:B------:R-:W-:Y:S01]  /*5980*/  MOV R19, 0x40490fdb ;  /* 0x40490fdb00137802 */ /* 0x000fe20000000f00 */
[----:B------:R-:W-:-:S14]  /*5990*/  DSETP.GTU.AND P0, PT, R10, -UR6, PT ;  /* 0x800000060a007e2a */ /* 0x000fdc000bf0c000 */
[----:B------:R-:W-:Y:S05]  /*59a0*/  @!P0 BRA `(.L_x_113) ;  /* 0x0000000400e88947 */ /* 0x000fea0003800000 */
[----:B------:R-:W-:Y:S01]  /*59b0*/  DADD R2, -RZ, |R10| ;  /* 0x00000000ff027229 */ /* 0x000fe2000000050a */
[----:B------:R-:W-:Y:S09]  /*59c0*/  BSSY.RECONVERGENT B1, `(.L_x_114) ;  /* 0x0000077000017945 */ /* 0x000ff20003800200 */
[----:B------:R-:W-:-:S05]  /*59d0*/  IMAD.MOV.U32 R0, RZ, RZ, R3 ;  /* 0x000000ffff007224 */ /* 0x000fca00078e0003 */
[----:B------:R-:W-:-:S13]  /*59e0*/  ISETP.GT.AND P0, PT, R0, 0x3fe26665, PT ;  /* 0x3fe266650000780c */ /* 0x000fda0003f04270 */
[----:B------:R-:W-:Y:S05]  /*59f0*/  @P0 BRA `(.L_x_115) ;  /* 0x0000000000d00947 */ /* 0x000fea0003800000 */
        /* <DEDUP_REMOVED lines=43> */
[----:B------:R-:W-:Y:S01]  /*5cb0*/  @!P0 IMAD.MOV.U32 R2, RZ, RZ, 0x33145c07 ;  /* 0x33145c07ff028424 */ /* 0x000fe200078e00ff */
[----:B------:R-:W-:Y:S01]  /*5cc0*/  @P0 MOV R11, 0x3c91a626 ;  /* 0x3c91a626000b0802 */ /* 0x000fe20000000f00 */
[----:B------:R-:W-:Y:S02]  /*5cd0*/  @!P0 IMAD.MOV.U32 R3, RZ, RZ, 0x3c91a626 ;  /* 0x3c91a626ff038424 */ /* 0x000fe400078e00ff */
[----:B------:R-:W-:-:S04]  /*5ce0*/  @P0 IMAD.MOV.U32 R10, RZ, RZ, 0x33145c07 ;  /* 0x33145c07ff0a0424 */ /* 0x000fc800078e00ff */
[C---:B------:R-:W-:Y:S02]  /*5cf0*/  @!P0 DADD R2, R8.reuse, R2 ;  /* 0x0000000008028229 */ /* 0x040fe40000000002 */
[----:B------:R-:W-:-:S06]  /*5d00*/  @P0 DADD R8, R8, -R10 ;  /* 0x0000000008080229 */ /* 0x000fcc000000080a */
[----:B------:R-:W-:Y:S02]  /*5d10*/  @!P0 DADD R2, R2, UR6 ;  /* 0x0000000602028e29 */ /* 0x000fe40008000000 */
[----:B------:R-:W-:Y:S01]  /*5d20*/  @P0 DADD R2, -R8, UR6 ;  /* 0x0000000608020e29 */ /* 0x000fe20008000100 */
[----:B------:R-:W-:Y:S10]  /*5d30*/  BRA `(.L_x_116) ;  /* 0x0000000000fc7947 */ /* 0x000ff40003800000 */
.L_x_115:
[----:B------:R-:W-:Y:S01]  /*5d40*/  DADD R2, -|R10|, 1 ;  /* 0x3ff000000a027429 */ /* 0x000fe20000000300 */
[----:B------:R-:W-:Y:S01]  /*5d50*/  IMAD.MOV.U32 R8, RZ, RZ, 0x66faac4b ;  /* 0x66faac4bff087424 */ /* 0x000fe200078e00ff */
[----:B------:R-:W-:Y:S01]  /*5d60*/  UMOV UR6, 0x71155f70 ;  /* 0x71155f7000067882 */ /* 0x000fe20000000000 */
[----:B------:R-:W-:Y:S01]  /*5d70*/  IMAD.MOV.U32 R9, RZ, RZ, 0x3ebac2fe ;  /* 0x3ebac2feff097424 */ /* 0x000fe200078e00ff */
[----:B------:R-:W-:Y:S01]  /*5d80*/  UMOV UR7, 0x3ec715b3 ;  /* 0x3ec715b300077882 */ /* 0x000fe20000000000 */
[----:B------:R-:W-:-:S04]  /*5d90*/  DMUL R10, RZ, |R10| ;  /* 0x4000000aff0a7228 */ /* 0x000fc80000000000 */
        /* <DEDUP_REMOVED lines=24> */
[----:B------:R-:W-:Y:S01]  /*5f20*/  DFMA R20, R2, R14, UR6 ;  /* 0x0000000602147e2b */ /* 0x000fe2000800000e */
[----:B------:R-:W-:Y:S01]  /*5f30*/  UMOV UR6, 0x60009c8f ;  /* 0x60009c8f00067882 */ /* 0x000fe20000000000 */
[----:B------:R-:W-:Y:S01]  /*5f40*/  UMOV UR7, 0x3f46e8ba ;  /* 0x3f46e8ba00077882 */ /* 0x000fe20000000000 */
[----:B------:R-:W-:Y:S01]  /*5f50*/  VIADD R15, R13, 0xfff00000 ;  /* 0xfff000000d0f7836 */ /* 0x000fe20000000000 */
[----:B------:R-:W-:Y:S01]  /*5f60*/  DFMA R18, R16, -R16, R8 ;  /* 0x800000101012722b */ /* 0x000fe20000000008 */
[----:B------:R-:W-:-:S03]  /*5f70*/  MOV R14, RZ ;  /* 0x000000ff000e7202 */ /* 0x000fc60000000f00 */
        /* <DEDUP_REMOVED lines=16> */
[----:B------:R-:W-:-:S04]  /*6080*/  DFMA R8, R12, R8, R18 ;  /* 0x000000080c08722b */ /* 0x000fc80000000012 */
[----:B------:R-:W-:-:S06]  /*6090*/  DFMA R20, R2, R20, UR6 ;  /* 0x0000000602147e2b */ /* 0x000fcc0008000014 */
        /* <DEDUP_REMOVED lines=8> */
[----:B------:R-:W-:-:S07]  /*6120*/  FSEL R3, R9, R11, !P0 ;  /* 0x0000000b09037208 */ /* 0x000fce0004000000 */
.L_x_116:
[----:B------:R-:W-:Y:S05]  /*6130*/  BSYNC.RECONVERGENT B1 ;  /* 0x0000000000017941 */ /* 0x000fea0003800200 */
.L_x_114:
[----:B------:R1:W2:Y:S02]  /*6140*/  F2F.F32.F64 R19, R2 ;  /* 0x0000000200137310 */ /* 0x0002a40000301000 */
.L_x_113:
[----:B------:R-:W-:Y:S05]  /*6150*/  BSYNC.RECONVERGENT B0 ;  /* 0x0000000000007941 */ /* 0x000fea0003800200 */
.L_x_112:
[----:B------:R-:W3:Y:S01]  /*6160*/  LDC.64 R8, c[0x0][0x468] ;  /* 0x00011a00ff087b82 */ /* 0x000ee20000000a00 */
[----:B------:R-:W4:Y:S07]  /*6170*/  LDCU.64 UR6, c[0x0][0x470] ;  /* 0x00008e00ff0677ac */ /* 0x000f2e0008000a00 */
[----:B-1----:R-:W1:Y:S01]  /*6180*/  LDC.64 R2, c[0x0][0x460] ;  /* 0x00011800ff027b82 */ /* 0x002e620000000a00 */
[C-C-:B----4-:R-:W-:Y:S02]  /*6190*/  IMAD R13, R6.reuse, UR6, R7.reuse ;  /* 0x00000006060d7c24 */ /* 0x150fe4000f8e0207 */
[----:B------:R-:W-:-:S02]  /*61a0*/  IMAD R11, R6, UR7, R7 ;  /* 0x00000007060b7c24 */ /* 0x000fc4000f8e0207 */
[----:B---3--:R-:W-:-:S06]  /*61b0*/  IMAD.WIDE R6, R13, 0x4, R8 ;  /* 0x000000040d067825 */ /* 0x008fcc00078e0208 */
[----:B------:R-:W3:Y:S01]  /*61c0*/  LDG.E R6, desc[UR4][R6.64] ;  /* 0x0000000406067981 */ /* 0x000ee2000c1e1900 */
[----:B-1----:R-:W-:-:S06]  /*61d0*/  IMAD.WIDE R2, R11, 0x8, R2 ;  /* 0x000000080b027825 */ /* 0x002fcc00078e0202 */
[----:B------:R-:W4:Y:S01]  /*61e0*/  LDG.E.64 R2, desc[UR4][R2.64] ;  /* 0x0000000402027981 */ /* 0x000f22000c1e1b00 */
[----:B---3--:R-:W-:-:S04]  /*61f0*/  IMAD R5, R4, R6, R5 ;  /* 0x0000000604057224 */ /* 0x008fc800078e0205 */
[----:B----4-:R-:W-:-:S05]  /*6200*/  IMAD.WIDE R4, R5, 0x4, R2 ;  /* 0x0000000405047825 */ /* 0x010fca00078e0202 */
[----:B--2---:R-:W-:Y:S01]  /*6210*/  ST.E desc[UR4][R4.64], R19 ;  /* 0x0000001304007985 */ /* 0x004fe2000c101904 */
[----:B------:R-:W-:Y:S05]  /*6220*/  EXIT ;  /* 0x000000000000794d */ /* 0x000fea0003800000 */
        .weak           $__internal_3_$__cuda_sm20_dblrcp_rn_slowpath_v3
        .type           $__internal_3_$__cuda_sm20_dblrcp_rn_slowpath_v3,@function
        .size           $__internal_3_$__cuda_sm20_dblrcp_rn_slowpath_v3,($__internal_4_$__cuda_sm20_div_rn_f64_full - $__internal_3_$__cuda_sm20_dblrcp_rn_slowpath_v3)
$__internal_3_$__cuda_sm20_dblrcp_rn_slowpath_v3:
[----:B------:R-:W-:Y:S01]  /*6230*/  DSETP.GTU.AND P1, PT, |R14|, +INF , PT ;  /* 0x7ff000000e00742a */ /* 0x000fe20003f2c200 */
[----:B------:R-:W-:-:S13]  /*6240*/  BSSY.RECONVERGENT B2, `(.L_x_117) ;  /* 0x0000024000027945 */ /* 0x000fda0003800200 */
[----:B------:R-:W-:Y:S05]  /*6250*/  @P1 BRA `(.L_x_118) ;  /* 0x0000000000801947 */ /* 0x000fea0003800000 */
[----:B------:R-:W-:-:S05]  /*6260*/  LOP3.LUT R17, R15, 0x7fffffff, RZ, 0xc0, !PT ;  /* 0x7fffffff0f117812 */ /* 0x000fca00078ec0ff */
[----:B------:R-:W-:-:S05]  /*6270*/  VIADD R16, R17, 0xffffffff ;  /* 0xffffffff11107836 */ /* 0x000fca0000000000 */
        /* <DEDUP_REMOVED lines=8> */
[----:B------:R-:W0:Y:S01]  /*6300*/  MUFU.RCP64H R19, R17 ;  /* 0x0000001100137308 */ /* 0x000e220000001800 */
[----:B------:R-:W-:-:S06]  /*6310*/  IMAD.MOV.U32 R18, RZ, RZ, R21 ;  /* 0x000000ffff127224 */ /* 0x000fcc00078e0015 */
        /* <DEDUP_REMOVED lines=10> */
.L_x_120:
[----:B------:R-:W-:Y:S01]  /*63c0*/  DMUL R14, R14, 8.11296384146066816958e+31 ;  /* 0x469000000e0e7828 */ /* 0x000fe20000000000 */
[----:B------:R-:W-:-:S05]  /*63d0*/  MOV R16, R21 ;  /* 0x0000001500107202 */ /* 0x000fca0000000f00 */
        /* <DEDUP_REMOVED lines=8> */
.L_x_118:
[----:B------:R-:W-:Y:S01]  /*6460*/  LOP3.LUT R19, R15, 0x80000, RZ, 0xfc, !PT ;  /* 0x000800000f137812 */ /* 0x000fe200078efcff */
[----:B------:R-:W-:-:S07]  /*6470*/  IMAD.MOV.U32 R18, RZ, RZ, R14 ;  /* 0x000000ffff127224 */ /* 0x000fce00078e000e */
.L_x_119:
[----:B------:R-:W-:Y:S05]  /*6480*/  BSYNC.RECONVERGENT B2 ;  /* 0x0000000000027941 */ /* 0x000fea0003800200 */
.L_x_117:
[----:B------:R-:W-:Y:S02]  /*6490*/  IMAD.MOV.U32 R14, RZ, RZ, R12 ;  /* 0x000000ffff0e7224 */ /* 0x000fe400078e000c */
[----:B------:R-:W-:-:S04]  /*64a0*/  IMAD.MOV.U32 R15, RZ, RZ, 0x0 ;  /* 0x00000000ff0f7424 */ /* 0x000fc800078e00ff */
[----:B------:R-:W-:Y:S05]  /*64b0*/  RET.REL.NODEC R14 `(eigenBatch3dKernel) ;  /* 0xffffff980ed07950 */ /* 0x000fea0003c3ffff */
        .weak           $__internal_4_$__cuda_sm20_div_rn_f64_full
        .type           $__internal_4_$__cuda_sm20_div_rn_f64_full,@function
        .size           $__internal_4_$__cuda_sm20_div_rn_f64_full,($__internal_5_$__cuda_sm20_dsqrt_rn_f64_mediumpath_v1 - $__internal_4_$__cuda_sm20_div_rn_f64_full)
$__internal_4_$__cuda_sm20_div_rn_f64_full:
[C---:B------:R-:W-:Y:S01]  /*64c0*/  FSETP.GEU.AND P1, PT, |R21|.reuse, 1.469367938527859385e-39, PT ;  /* 0x001000001500780b */ /* 0x040fe20003f2e200 */
[----:B------:R-:W-:Y:S01]  /*64d0*/  IMAD.MOV.U32 R42, RZ, RZ, 0x1 ;  /* 0x00000001ff2a7424 */ /* 0x000fe200078e00ff */
[----:B------:R-:W-:Y:S01]  /*64e0*/  LOP3.LUT R22, R21, 0x800fffff, RZ, 0xc0, !PT ;  /* 0x800fffff15167812 */ /* 0x000fe200078ec0ff */
[----:B------:R-:W-:Y:S01]  /*64f0*/  IMAD.MOV.U32 R38, RZ, RZ, 0x1ca00000 ;  /* 0x1ca00000ff267424 */ /* 0x000fe200078e00ff */
[C---:B------:R-:W-:Y:S01]  /*6500*/  FSETP.GEU.AND P4, PT, |R19|.reuse, 1.469367938527859385e-39, PT ;  /* 0x001000001300780b */ /* 0x040fe20003f8e200 */
[----:B------:R-:W-:Y:S01]  /*6510*/  BSSY.RECONVERGENT B0, `(.L_x_121) ;  /* 0x0000052000007945 */ /* 0x000fe20003800200 */
[----:B------:R-:W-:Y:S01]  /*6520*/  LOP3.LUT R23, R22, 0x3ff00000, RZ, 0xfc, !PT ;  /* 0x3ff0000016177812 */ /* 0x000fe200078efcff */
[----:B------:R-:W-:Y:S01]  /*6530*/  IMAD.MOV.U32 R22, RZ, RZ, R20 ;  /* 0x000000ffff167224 */ /* 0x000fe200078e0014 */
[----:B------:R-:W-:Y:S02]  /*6540*/  LOP3.LUT R17, R19, 0x7ff00000, RZ, 0xc0, !PT ;  /* 0x7ff0000013117812 */ /* 0x000fe400078ec0ff */
[----:B------:R-:W-:-:S03]  /*6550*/  LOP3.LUT R40, R21, 0x7ff00000, RZ, 0xc0, !PT ;  /* 0x7ff0000015287812 */ /* 0x000fc600078ec0ff */
[----:B------:R-:W-:Y:S01]  /*6560*/  @!P1 DMUL R22, R20, 8.98846567431157953865e+307 ;  /* 0x7fe0000014169828 */ /* 0x000fe20000000000 */
[----:B------:R-:W-:Y:S01]  /*6570*/  ISETP.GE.U32.AND P3, PT, R17, R40, PT ;  /* 0x000000281100720c */ /* 0x000fe20003f66070 */
[----:B------:R-:W-:Y:S02]  /*6580*/  IMAD.MOV.U32 R39, RZ, RZ, R17 ;  /* 0x000000ffff277224 */ /* 0x000fe400078e0011 */
[----:B------:R-:W-:Y:S02]  /*6590*/  @!P4 LOP3.LUT R32, R21, 0x7ff00000, RZ, 0xc0, !PT ;  /* 0x7ff000001520c812 */ /* 0x000fe400078ec0ff */
[----:B------:R-:W0:Y:S01]  /*65a0*/  MUFU.RCP64H R43, R23 ;  /* 0x00000017002b7308 */ /* 0x000e220000001800 */
[----:B------:R-:W-:Y:S02]  /*65b0*/  SEL R33, R38, 0x63400000, !P3 ;  /* 0x6340000026217807 */ /* 0x000fe40005800000 */
[----:B------:R-:W-:Y:S02]  /*65c0*/  @!P4 ISETP.GE.U32.AND P5, PT, R17, R32, PT ;  /* 0x000000201100c20c */ /* 0x000fe40003fa6070 */
[----:B------:R-:W-:-:S02]  /*65d0*/  LOP3.LUT R33, R33, 0x800fffff, R19, 0xf8, !PT ;  /* 0x800fffff21217812 */ /* 0x000fc400078ef813 */
[----:B------:R-:W-:Y:S01]  /*65e0*/  @!P1 LOP3.LUT R40, R23, 0x7ff00000, RZ, 0xc0, !PT ;  /* 0x7ff0000017289812 */ /* 0x000fe200078ec0ff */
[----:B0-----:R-:W-:-:S08]  /*65f0*/  DFMA R34, R42, -R22, 1 ;  /* 0x3ff000002a22742b */ /* 0x001fd00000000816 */
[----:B------:R-:W-:-:S08]  /*6600*/  DFMA R34, R34, R34, R34 ;  /* 0x000000222222722b */ /* 0x000fd00000000022 */
[----:B------:R-:W-:Y:S01]  /*6610*/  DFMA R42, R42, R34, R42 ;  /* 0x000000222a2a722b */ /* 0x000fe2000000002a */
[----:B------:R-:W-:Y:S01]  /*6620*/  @!P4 SEL R35, R38, 0x63400000, !P5 ;  /* 0x634000002623c807 */ /* 0x000fe20006800000 */
[----:B------:R-:W-:-:S03]  /*6630*/  @!P4 IMAD.MOV.U32 R34, RZ, RZ, RZ ;  /* 0x000000ffff22c224 */ /* 0x000fc600078e00ff */
[----:B------:R-:W-:-:S03]  /*6640*/  @!P4 LOP3.LUT R32, R35, 0x80000000, R19, 0xf8, !PT ;  /* 0x800000002320c812 */ /* 0x000fc600078ef813 */
[----:B------:R-:W-:Y:S01]  /*6650*/  DFMA R44, R42, -R22, 1 ;  /* 0x3ff000002a2c742b */ /* 0x000fe20000000816 */
[----:B------:R-:W-:Y:S02]  /*6660*/  @!P4 LOP3.LUT R35, R32, 0x100000, RZ, 0xfc, !PT ;  /* 0x001000002023c812 */ /* 0x000fe400078efcff */
[----:B------:R-:W-:-:S05]  /*6670*/  MOV R32, R18 ;  /* 0x0000001200207202 */ /* 0x000fca0000000f00 */
[----:B------:R-:W-:Y:S02]  /*6680*/  DFMA R44, R42, R44, R42 ;  /* 0x0000002c2a2c722b */ /* 0x000fe4000000002a */
[----:B------:R-:W-:-:S08]  /*6690*/  @!P4 DFMA R32, R32, 2, -R34 ;  /* 0x400000002020c82b */ /* 0x000fd00000000822 */
[----:B------:R-:W-:Y:S02]  /*66a0*/  DMUL R42, R44, R32 ;  /* 0x000000202c2a7228 */ /* 0x000fe40000000000 */
[----:B------:R-:W-:-:S05]  /*66b0*/  @!P4 LOP3.LUT R39, R33, 0x7ff00000, RZ, 0xc0, !PT ;  /* 0x7ff000002127c812 */ /* 0x000fca00078ec0ff */
[----:B------:R-:W-:Y:S01]  /*66c0*/  VIADD R41, R39, 0xffffffff ;  /* 0xffffffff27297836 */ /* 0x000fe20000000000 */
[----:B------:R-:W-:-:S04]  /*66d0*/  DFMA R34, R42, -R22, R32 ;  /* 0x800000162a22722b */ /* 0x000fc80000000020 */
[----:B------:R-:W-:Y:S01]  /*66e0*/  ISETP.GT.U32.AND P1, PT, R41, 0x7feffffe, PT ;  /* 0x7feffffe2900780c */ /* 0x000fe20003f24070 */
[----:B------:R-:W-:-:S03]  /*66f0*/  VIADD R41, R40, 0xffffffff ;  /* 0xffffffff28297836 */ /* 0x000fc60000000000 */
[----:B------:R-:W-:Y:S02]  /*6700*/  DFMA R34, R44, R34, R42 ;  /* 0x000000222c22722b */ /* 0x000fe4000000002a */
[----:B------:R-:W-:-:S13]  /*6710*/  ISETP.GT.U32.OR P1, PT, R41, 0x7feffffe, P1 ;  /* 0x7feffffe2900780c */ /* 0x000fda0000f24470 */
[----:B------:R-:W-:Y:S05]  /*6720*/  @P1 BRA `(.L_x_122) ;  /* 0x00000000006c1947 */ /* 0x000fea0003800000 */
[----:B------:R-:W-:-:S04]  /*6730*/  LOP3.LUT R18, R21, 0x7ff00000, RZ, 0xc0, !PT ;  /* 0x7ff0000015127812 */ /* 0x000fc800078ec0ff */
[CC--:B------:R-:W-:Y:S02]  /*6740*/  VIADDMNMX R19, R17.reuse, -R18.reuse, 0xb9600000, !PT ;  /* 0xb960000011137446 */ /* 0x0c0fe40007800912 */
[----:B------:R-:W-:Y:S02]  /*6750*/  ISETP.GE.U32.AND P1, PT, R17, R18, PT ;  /* 0x000000121100720c */ /* 0x000fe40003f26070 */
[----:B------:R-:W-:Y:S02]  /*6760*/  VIMNMX R19, PT, PT, R19, 0x46a00000, PT ;  /* 0x46a0000013137848 */ /* 0x000fe40003fe0100 */
[----:B------:R-:W-:-:S05]  /*6770*/  SEL R38, R38, 0x63400000, !P1 ;  /* 0x6340000026267807 */ /* 0x000fca0004800000 */
[----:B------:R-:W-:Y:S01]  /*6780*/  IMAD.IADD R19, R19, 0x1, -R38 ;  /* 0x0000000113137824 */ /* 0x000fe200078e0a26 */
[----:B------:R-:W-:-:S03]  /*6790*/  MOV R38, RZ ;  /* 0x000000ff00267202 */ /* 0x000fc60000000f00 */
[----:B------:R-:W-:-:S06]  /*67a0*/  VIADD R39, R19, 0x7fe00000 ;  /* 0x7fe0000013277836 */ /* 0x000fcc0000000000 */
[----:B------:R-:W-:-:S10]  /*67b0*/  DMUL R42, R34, R38 ;  /* 0x00000026222a7228 */ /* 0x000fd40000000000 */
[----:B------:R-:W-:-:S13]  /*67c0*/  FSETP.GTU.AND P1, PT, |R43|, 1.469367938527859385e-39, PT ;  /* 0x001000002b00780b */ /* 0x000fda0003f2c200 */
[----:B------:R-:W-:Y:S05]  /*67d0*/  @P1 BRA `(.L_x_123) ;  /* 0x0000000000941947 */ /* 0x000fea0003800000 */
[----:B------:R-:W-:Y:S01]  /*67e0*/  DFMA R22, R34, -R22, R32 ;  /* 0x800000162216722b */ /* 0x000fe20000000020 */
[----:B------:R-:W-:-:S09]  /*67f0*/  IMAD.MOV.U32 R38, RZ, RZ, RZ ;  /* 0x000000ffff267224 */ /* 0x000fd200078e00ff */
        /* <DEDUP_REMOVED lines=14> */
.L_x_122:
        /* <DEDUP_REMOVED lines=11> */
[----:B------:R-:W-:Y:S01]  /*6990*/  @P1 LOP3.LUT R17, R43, 0x7ff00000, RZ, 0xfc, !PT ;  /* 0x7ff000002b111812 */ /* 0x000fe200078efcff */
[----:B------:R-:W-:Y:S01]  /*69a0*/  @!P1 IMAD.MOV.U32 R42, RZ, RZ, RZ ;  /* 0x000000ffff2a9224 */ /* 0x000fe200078e00ff */
[----:B------:R-:W-:-:S03]  /*69b0*/  @P1 MOV R42, RZ ;  /* 0x000000ff002a1202 */ /* 0x000fc60000000f00 */
[----:B------:R-:W-:Y:S01]  /*69c0*/  @P1 IMAD.MOV.U32 R43, RZ, RZ, R17 ;  /* 0x000000ffff2b1224 */ /* 0x000fe200078e0011 */
[----:B------:R-:W-:Y:S06]  /*69d0*/  BRA `(.L_x_123) ;  /* 0x0000000000147947 */ /* 0x000fec0003800000 */
.L_x_125:
[----:B------:R-:W-:Y:S01]  /*69e0*/  LOP3.LUT R43, R21, 0x80000, RZ, 0xfc, !PT ;  /* 0x00080000152b7812 */ /* 0x000fe200078efcff */
[----:B------:R-:W-:Y:S01]  /*69f0*/  IMAD.MOV.U32 R42, RZ, RZ, R20 ;  /* 0x000000ffff2a7224 */ /* 0x000fe200078e0014 */
[----:B------:R-:W-:Y:S06]  /*6a00*/  BRA `(.L_x_123) ;  /* 0x0000000000087947 */ /* 0x000fec0003800000 */
.L_x_124:
[----:B------:R-:W-:Y:S01]  /*6a10*/  LOP3.LUT R43, R19, 0x80000, RZ, 0xfc, !PT ;  /* 0x00080000132b7812 */ /* 0x000fe200078efcff */
[----:B------:R-:W-:-:S07]  /*6a20*/  IMAD.MOV.U32 R42, RZ, RZ, R18 ;  /* 0x000000ffff2a7224 */ /* 0x000fce00078e0012 */
.L_x_123:
[----:B------:R-:W-:Y:S05]  /*6a30*/  BSYNC.RECONVERGENT B0 ;  /* 0x0000000000007941 */ /* 0x000fea0003800200 */
.L_x_121:
[----:B------:R-:W-:-:S04]  /*6a40*/  IMAD.MOV.U32 R17, RZ, RZ, 0x0 ;  /* 0x00000000ff117424 */ /* 0x000fc800078e00ff */
[----:B------:R-:W-:Y:S05]  /*6a50*/  RET.REL.NODEC R16 `(eigenBatch3dKernel) ;  /* 0xffffff9410687950 */ /* 0x000fea0003c3ffff */
        .weak           $__internal_5_$__cuda_sm20_dsqrt_rn_f64_mediumpath_v1
        .type           $__internal_5_$__cuda_sm20_dsqrt_rn_f64_mediumpath_v1,@function
        .size           $__internal_5_$__cuda_sm20_dsqrt_rn_f64_mediumpath_v1,($__internal_6_$__cuda_sm20_sqrt_rn_f32_slowpath - $__internal_5_$__cuda_sm20_dsqrt_rn_f64_mediumpath_v1)
$__internal_5_$__cuda_sm20_dsqrt_rn_f64_mediumpath_v1:
[----:B------:R-:W-:Y:S01]  /*6a60*/  ISETP.GE.U32.AND P0, PT, R8, -0x3400000, PT ;  /* 0xfcc000000800780c */ /* 0x000fe20003f06070 */
[----:B------:R-:W-:Y:S01]  /*6a70*/  BSSY.RECONVERGENT B2, `(.L_x_126) ;  /* 0x0000026000027945 */ /* 0x000fe20003800200 */
[----:B------:R-:W-:Y:S01]  /*6a80*/  IMAD.MOV.U32 R32, RZ, RZ, R34 ;  /* 0x000000ffff207224 */ /* 0x000fe200078e0022 */
[----:B------:R-:W-:Y:S01]  /*6a90*/  MOV R9, R23 ;  /* 0x0000001700097202 */ /* 0x000fe20000000f00 */
[----:B------:R-:W-:-:S09]  /*6aa0*/  IMAD.MOV.U32 R8, RZ, RZ, R22 ;  /* 0x000000ffff087224 */ /* 0x000fd200078e0016 */
[----:B------:R-:W-:Y:S05]  /*6ab0*/  @!P0 BRA `(.L_x_127) ;  /* 0x0000000000208947 */ /* 0x000fea0003800000 */
[----:B------:R-:W-:-:S10]  /*6ac0*/  DFMA.RM R8, R8, R32, R20 ;  /* 0x000000200808722b */ /* 0x000fd40000004014 */
[----:B------:R-:W-:-:S05]  /*6ad0*/  IADD3 R20, P0, PT, R8, 0x1, RZ ;  /* 0x0000000108147810 */ /* 0x000fca0007f1e0ff */
[----:B------:R-:W-:-:S06]  /*6ae0*/  IMAD.X R21, RZ, RZ, R9, P0 ;  /* 0x000000ffff157224 */ /* 0x000fcc00000e0609 */
[----:B------:R-:W-:-:S08]  /*6af0*/  DFMA.RP R14, -R8, R20, R14 ;  /* 0x00000014080e722b */ /* 0x000fd0000000810e */
[----:B------:R-:W-:-:S06]  /*6b00*/  DSETP.GT.AND P0, PT, R14, RZ, PT ;  /* 0x000000ff0e00722a */ /* 0x000fcc0003f04000 */
[----:B------:R-:W-:Y:S02]  /*6b10*/  FSEL R8, R20, R8, P0 ;  /* 0x0000000814087208 */ /* 0x000fe40000000000 */
[----:B------:R-:W-:Y:S01]  /*6b20*/  FSEL R9, R21, R9, P0 ;  /* 0x0000000915097208 */ /* 0x000fe20000000000 */
[----:B------:R-:W-:Y:S06]  /*6b30*/  BRA `(.L_x_128) ;  /* 0x0000000000647947 */ /* 0x000fec0003800000 */
.L_x_127:
        /* <DEDUP_REMOVED lines=9> */
[----:B------:R-:W-:Y:S02]  /*6bd0*/  IMAD.MOV.U32 R22, RZ, RZ, 0x0 ;  /* 0x00000000ff167424 */ /* 0x000fe400078e00ff */
[----:B------:R-:W-:Y:S02]  /*6be0*/  IMAD.MOV.U32 R14, RZ, RZ, RZ ;  /* 0x000000ffff0e7224 */ /* 0x000fe400078e00ff */
[----:B------:R-:W-:Y:S01]  /*6bf0*/  IMAD.MOV.U32 R23, RZ, RZ, 0x3fd80000 ;  /* 0x3fd80000ff177424 */ /* 0x000fe200078e00ff */
[----:B------:R-:W0:Y:S03]  /*6c00*/  MUFU.RSQ64H R15, R9 ;  /* 0x00000009000f7308 */ /* 0x000e260000001c00 */
[----:B0-----:R-:W-:-:S08]  /*6c10*/  DMUL R20, R14, R14 ;  /* 0x0000000e0e147228 */ /* 0x001fd00000000000 */
[----:B------:R-:W-:-:S08]  /*6c20*/  DFMA R20, R8, -R20, 1 ;  /* 0x3ff000000814742b */ /* 0x000fd00000000814 */
[----:B------:R-:W-:Y:S02]  /*6c30*/  DFMA R22, R20, R22, 0.5 ;  /* 0x3fe000001416742b */ /* 0x000fe40000000016 */
[----:B------:R-:W-:-:S08]  /*6c40*/  DMUL R20, R14, R20 ;  /* 0x000000140e147228 */ /* 0x000fd00000000000 */
[----:B------:R-:W-:-:S08]  /*6c50*/  DFMA R20, R22, R20, R14 ;  /* 0x000000141614722b */ /* 0x000fd0000000000e */
[----:B------:R-:W-:Y:S02]  /*6c60*/  DMUL R14, R8, R20 ;  /* 0x00000014080e7228 */ /* 0x000fe40000000000 */
[----:B------:R-:W-:-:S06]  /*6c70*/  IADD3 R21, PT, PT, R21, -0x100000, RZ ;  /* 0xfff0000015157810 */ /* 0x000fcc0007ffe0ff */
[----:B------:R-:W-:-:S08]  /*6c80*/  DFMA R22, R14, -R14, R8 ;  /* 0x8000000e0e16722b */ /* 0x000fd00000000008 */
[----:B------:R-:W-:-:S10]  /*6c90*/  DFMA R8, R20, R22, R14 ;  /* 0x000000161408722b */ /* 0x000fd4000000000e */
[----:B------:R-:W-:Y:S01]  /*6ca0*/  VIADD R9, R9, 0xfcb00000 ;  /* 0xfcb0000009097836 */ /* 0x000fe20000000000 */
[----:B------:R-:W-:Y:S06]  /*6cb0*/  BRA `(.L_x_128) ;  /* 0x0000000000047947 */ /* 0x000fec0003800000 */
.L_x_129:
[----:B------:R-:W-:-:S11]  /*6cc0*/  DADD R8, R14, R14 ;  /* 0x000000000e087229 */ /* 0x000fd6000000000e */
.L_x_128:
[----:B------:R-:W-:Y:S05]  /*6cd0*/  BSYNC.RECONVERGENT B2 ;  /* 0x0000000000027941 */ /* 0x000fea0003800200 */
.L_x_126:
[----:B------:R-:W-:-:S04]  /*6ce0*/  IMAD.MOV.U32 R17, RZ, RZ, 0x0 ;  /* 0x00000000ff117424 */ /* 0x000fc800078e00ff */
[----:B------:R-:W-:Y:S05]  /*6cf0*/  RET.REL.NODEC R16 `(eigenBatch3dKernel) ;  /* 0xffffff9010c07950 */ /* 0x000fea0003c3ffff */
        .weak           $__internal_6_$__cuda_sm20_sqrt_rn_f32_slowpath
        .type           $__internal_6_$__cuda_sm20_sqrt_rn_f32_slowpath,@function
        .size           $__internal_6_$__cuda_sm20_sqrt_rn_f32_slowpath,($eigenBatch3dKernel$__internal_trig_reduction_slowpathd - $__internal_6_$__cuda_sm20_sqrt_rn_f32_slowpath)
$__internal_6_$__cuda_sm20_sqrt_rn_f32_slowpath:
[----:B------:R-:W-:-:S13]  /*6d00*/  LOP3.LUT P0, RZ, R12, 0x7fffffff, RZ, 0xc0, !PT ;  /* 0x7fffffff0cff7812 */ /* 0x000fda000780c0ff */
[----:B------:R-:W-:Y:S05]  /*6d10*/  @!P0 BRA `(.L_x_130) ;  /* 0x0000000000488947 */ /* 0x000fea0003800000 */
[----:B------:R-:W-:Y:S01]  /*6d20*/  FSETP.GEU.FTZ.AND P0, PT, R12, RZ, PT ;  /* 0x000000ff0c00720b */ /* 0x000fe20003f1e000 */
[----:B------:R-:W-:-:S12]  /*6d30*/  IMAD.MOV.U32 R0, RZ, RZ, R12 ;  /* 0x000000ffff007224 */ /* 0x000fd800078e000c */
[----:B------:R-:W-:Y:S01]  /*6d40*/  @!P0 IMAD.MOV.U32 R12, RZ, RZ, 0x7fffffff ;  /* 0x7fffffffff0c8424 */ /* 0x000fe200078e00ff */
[----:B------:R-:W-:Y:S06]  /*6d50*/  @!P0 BRA `(.L_x_130) ;  /* 0x0000000000388947 */ /* 0x000fec0003800000 */
[----:B------:R-:W-:-:S13]  /*6d60*/  FSETP.GTU.FTZ.AND P0, PT, |R0|, +INF , PT ;  /* 0x7f8000000000780b */ /* 0x000fda0003f1c200 */
[----:B------:R-:W-:Y:S01]  /*6d70*/  @P0 FADD.FTZ R12, R0, 1 ;  /* 0x3f800000000c0421 */ /* 0x000fe20000010000 */
[----:B------:R-:W-:Y:S06]  /*6d80*/  @P0 BRA `(.L_x_130) ;  /* 0x00000000002c0947 */ /* 0x000fec0003800000 */
[----:B------:R-:W-:-:S05]  /*6d90*/  FADD.FTZ R12, |R0|, -RZ ;  /* 0x800000ff000c7221 */ /* 0x000fca0000010200 */
[----:B------:R-:W-:-:S13]  /*6da0*/  FSETP.NEU.FTZ.AND P0, PT, R12, +INF , PT ;  /* 0x7f8000000c00780b */ /* 0x000fda0003f1d000 */
[----:B------:R-:W-:-:S04]  /*6db0*/  @P0 FFMA R13, R0, 1.84467440737095516160e+19, RZ ;  /* 0x5f800000000d0823 */ /* 0x000fc800000000ff */
[----:B------:R-:W0:Y:S02]  /*6dc0*/  @P0 MUFU.RSQ R12, R13 ;  /* 0x0000000d000c0308 */ /* 0x000e240000001400 */
[----:B0-----:R-:W-:Y:S01]  /*6dd0*/  @P0 FMUL.FTZ R14, R13, R12 ;  /* 0x0000000c0d0e0220 */ /* 0x001fe20000410000 */
[----:B------:R-:W-:Y:S01]  /*6de0*/  @P0 FMUL.FTZ R16, R12, 0.5 ;  /* 0x3f0000000c100820 */ /* 0x000fe20000410000 */
[----:B------:R-:W-:Y:S02]  /*6df0*/  @!P0 IMAD.MOV.U32 R12, RZ, RZ, R0 ;  /* 0x000000ffff0c8224 */ /* 0x000fe400078e0000 */
[----:B------:R-:W-:-:S04]  /*6e00*/  @P0 FADD.FTZ R15, -R14, -RZ ;  /* 0x800000ff0e0f0221 */ /* 0x000fc80000010100 */
[----:B------:R-:W-:-:S04]  /*6e10*/  @P0 FFMA R15, R14, R15, R13 ;  /* 0x0000000f0e0f0223 */ /* 0x000fc8000000000d */
[----:B------:R-:W-:-:S04]  /*6e20*/  @P0 FFMA R15, R15, R16, R14 ;  /* 0x000000100f0f0223 */ /* 0x000fc8000000000e */
[----:B------:R-:W-:-:S07]  /*6e30*/  @P0 FMUL.FTZ R12, R15, 2.3283064365386962891e-10 ;  /* 0x2f8000000f0c0820 */ /* 0x000fce0000410000 */
.L_x_130:
[----:B------:R-:W-:Y:S01]  /*6e40*/  IMAD.MOV.U32 R18, RZ, RZ, R12 ;  /* 0x000000ffff127224 */ /* 0x000fe200078e000c */
[----:B------:R-:W-:Y:S01]  /*6e50*/  MOV R12, R17 ;  /* 0x00000011000c7202 */ /* 0x000fe20000000f00 */
[----:B------:R-:W-:-:S04]  /*6e60*/  IMAD.MOV.U32 R13, RZ, RZ, 0x0 ;  /* 0x00000000ff0d7424 */ /* 0x000fc800078e00ff */
[----:B------:R-:W-:Y:S05]  /*6e70*/  RET.REL.NODEC R12 `(eigenBatch3dKernel) ;  /* 0xffffff900c607950 */ /* 0x000fea0003c3ffff */
        .type           $eigenBatch3dKernel$__internal_trig_reduction_slowpathd,@function
        .size           $eigenBatch3dKernel$__internal_trig_reduction_slowpathd,(.L_x_271 - $eigenBatch3dKernel$__internal_trig_reduction_slowpathd)
$eigenBatch3dKernel$__internal_trig_reduction_slowpathd:
[--C-:B------:R-:W-:Y:S01]  /*6e80*/  SHF.R.U32.HI R14, RZ, 0x14, R13.reuse ;  /* 0x00000014ff0e7819 */ /* 0x100fe2000001160d */
[----:B------:R-:W-:Y:S02]  /*6e90*/  IMAD.MOV.U32 R21, RZ, RZ, R13 ;  /* 0x000000ffff157224 */ /* 0x000fe400078e000d */
[----:B------:R-:W-:Y:S01]  /*6ea0*/  IMAD.MOV.U32 R15, RZ, RZ, RZ ;  /* 0x000000ffff0f7224 */ /* 0x000fe200078e00ff */
[----:B------:R-:W-:-:S04]  /*6eb0*/  LOP3.LUT R16, R14, 0x7ff, RZ, 0xc0, !PT ;  /* 0x000007ff0e107812 */ /* 0x000fc800078ec0ff */
[----:B------:R-:W-:-:S13]  /*6ec0*/  ISETP.NE.AND P0, PT, R16, 0x7ff, PT ;  /* 0x000007ff1000780c */ /* 0x000fda0003f05270 */
[----:B------:R-:W-:Y:S05]  /*6ed0*/  @!P0 BRA `(.L_x_131) ;  /* 0x0000000800488947 */ /* 0x000fea0003800000 */
[----:B------:R-:W-:Y:S01]  /*6ee0*/  VIADD R16, R16, 0xfffffc00 ;  /* 0xfffffc0010107836 */ /* 0x000fe20000000000 */
[----:B------:R-:W-:Y:S01]  /*6ef0*/  BSSY.RECONVERGENT B3, `(.L_x_132) ;  /* 0x000002f000037945 */ /* 0x000fe20003800200 */
[----:B------:R-:W-:Y:S01]  /*6f00*/  VIADD R23, R1, 0x70 ;  /* 0x0000007001177836 */ /* 0x000fe20000000000 */
[----:B------:R-:W-:Y:S02]  /*6f10*/  CS2R R18, SRZ ;  /* 0x0000000000127805 */ /* 0x000fe4000001ff00 */
[----:B------:R-:W-:Y:S02]  /*6f20*/  SHF.R.U32.HI R15, RZ, 0x6, R16 ;  /* 0x00000006ff0f7819 */ /* 0x000fe40000011610 */
[----:B------:R-:W-:Y:S02]  /*6f30*/  ISETP.GE.U32.AND P0, PT, R16, 0x80, PT ;  /* 0x000000801000780c */ /* 0x000fe40003f06070 */
[C---:B------:R-:W-:Y:S02]  /*6f40*/  IADD3 R22, PT, PT, -R15.reuse, 0x13, RZ ;  /* 0x000000130f167810 */ /* 0x040fe40007ffe1ff */
[----:B------:R-:W-:-:S02]  /*6f50*/  IADD3 R41, PT, PT, -R15, 0xf, RZ ;  /* 0x0000000f0f297810 */ /* 0x000fc40007ffe1ff */
[----:B------:R-:W-:-:S04]  /*6f60*/  SEL R22, R22, 0x12, P0 ;  /* 0x0000001216167807 */ /* 0x000fc80000000000 */
[----:B------:R-:W-:-:S13]  /*6f70*/  ISETP.GE.AND P0, PT, R41, R22, PT ;  /* 0x000000162900720c */ /* 0x000fda0003f06270 */
[----:B------:R-:W-:Y:S05]  /*6f80*/  @P0 BRA `(.L_x_133) ;  /* 0x0000000000940947 */ /* 0x000fea0003800000 */
[----:B------:R-:W0:Y:S01]  /*6f90*/  LDC.64 R16, c[0x0][0x358] ;  /* 0x0000d600ff107b82 */ /* 0x000e220000000a00 */
[C---:B------:R-:W-:Y:S01]  /*6fa0*/  SHF.L.U64.HI R37, R20.reuse, 0xb, R21 ;  /* 0x0000000b14257819 */ /* 0x040fe20000010215 */
[----:B------:R-:W-:Y:S01]  /*6fb0*/  HFMA2 R36, -RZ, RZ, 0, 0 ;  /* 0x00000000ff247431 */ /* 0x000fe200000001ff */
[----:B------:R-:W-:Y:S01]  /*6fc0*/  BSSY.RECONVERGENT B4, `(.L_x_134) ;  /* 0x0000020000047945 */ /* 0x000fe20003800200 */
[----:B------:R-:W-:Y:S01]  /*6fd0*/  IMAD.SHL.U32 R39, R20, 0x800, RZ ;  /* 0x0000080014277824 */ /* 0x000fe200078e00ff */
[----:B------:R-:W-:Y:S02]  /*6fe0*/  IADD3 R38, PT, PT, RZ, -R15, -R22 ;  /* 0x8000000fff267210 */ /* 0x000fe40007ffe816 */
[----:B------:R-:W-:Y:S02]  /*6ff0*/  CS2R R18, SRZ ;  /* 0x0000000000127805 */ /* 0x000fe4000001ff00 */
[----:B------:R-:W-:-:S07]  /*7000*/  LOP3.LUT R37, R37, 0x80000000, RZ, 0xfc, !PT ;  /* 0x8000000025257812 */ /* 0x000fce00078efcff */
.L_x_135:
[----:B------:R-:W1:Y:S01]  /*7010*/  LDC.64 R20, c[0x4][RZ] ;  /* 0x01000000ff147b82 */ /* 0x000e620000000a00 */
[----:B0-----:R-:W-:Y:S02]  /*7020*/  R2UR UR6, R16 ;  /* 0x00000000100672ca */ /* 0x001fe400000e0000 */
[----:B------:R-:W-:Y:S01]  /*7030*/  R2UR UR7, R17 ;  /* 0x00000000110772ca */ /* 0x000fe200000e0000 */
[----:B-1----:R-:W-:-:S12]  /*7040*/  IMAD.WIDE R20, R41, 0x8, R20 ;  /* 0x0000000829147825 */ /* 0x002fd800078e0214 */
[----:B------:R-:W2:Y:S01]  /*7050*/  LDG.E.64.CONSTANT R20, desc[UR6][R20.64] ;  /* 0x0000000614147981 */ /* 0x000ea2000c1e9b00 */
[----:B------:R-:W-:Y:S01]  /*7060*/  VIADD R38, R38, 0x1 ;  /* 0x0000000126267836 */ /* 0x000fe20000000000 */
[----:B------:R-:W-:Y:S01]  /*7070*/  IADD3 R41, PT, PT, R41, 0x1, RZ ;  /* 0x0000000129297810 */ /* 0x000fe20007ffe0ff */
[----:B--2---:R-:W-:-:S04]  /*7080*/  IMAD.WIDE.U32 R18, P2, R20, R39, R18 ;  /* 0x0000002714127225 */ /* 0x004fc80007840012 */
[----:B------:R-:W-:Y:S02]  /*7090*/  IMAD R43, R20, R37, RZ ;  /* 0x00000025142b7224 */ /* 0x000fe400078e02ff */
[CC--:B------:R-:W-:Y:S02]  /*70a0*/  IMAD R40, R21.reuse, R39.reuse, RZ ;  /* 0x0000002715287224 */ /* 0x0c0fe400078e02ff */
[----:B------:R-:W-:Y:S01]  /*70b0*/  IMAD.HI.U32 R45, R21, R39, RZ ;  /* 0x00000027152d7227 */ /* 0x000fe200078e00ff */
[----:B------:R-:W-:-:S03]  /*70c0*/  IADD3 R19, P0, PT, R43, R19, RZ ;  /* 0x000000132b137210 */ /* 0x000fc60007f1e0ff */
[----:B------:R-:W-:Y:S01]  /*70d0*/  IMAD R43, R36, 0x8, R23 ;  /* 0x00000008242b7824 */ /* 0x000fe200078e0217 */
[----:B------:R-:W-:Y:S01]  /*70e0*/  IADD3 R19, P1, PT, R40, R19, RZ ;  /* 0x0000001328137210 */ /* 0x000fe20007f3e0ff */
[----:B------:R-:W-:-:S04]  /*70f0*/  IMAD.HI.U32 R40, R20, R37, RZ ;  /* 0x0000002514287227 */ /* 0x000fc800078e00ff */
[----:B------:R-:W-:Y:S01]  /*7100*/  IMAD.X R40, RZ, RZ, R40, P2 ;  /* 0x000000ffff287224 */ /* 0x000fe200010e0628 */
[----:B------:R0:W-:Y:S01]  /*7110*/  STL.64 [R43], R18 ;  /* 0x000000122b007387 */ /* 0x0001e20000100a00 */
[----:B------:R-:W-:-:S03]  /*7120*/  IMAD.HI.U32 R20, R21, R37, RZ ;  /* 0x0000002515147227 */ /* 0x000fc600078e00ff */
[----:B------:R-:W-:Y:S01]  /*7130*/  IADD3.X R40, P0, PT, R45, R40, RZ, P0, !PT ;  /* 0x000000282d287210 */ /* 0x000fe2000071e4ff */
[----:B------:R-:W-:Y:S02]  /*7140*/  IMAD R21, R21, R37, RZ ;  /* 0x0000002515157224 */ /* 0x000fe400078e02ff */
[----:B------:R-:W-:Y:S02]  /*7150*/  VIADD R36, R36, 0x1 ;  /* 0x0000000124247836 */ /* 0x000fe40000000000 */
[----:B------:R-:W-:Y:S01]  /*7160*/  IMAD.X R20, RZ, RZ, R20, P0 ;  /* 0x000000ffff147224 */ /* 0x000fe200000e0614 */
[----:B------:R-:W-:Y:S02]  /*7170*/  ISETP.NE.AND P0, PT, R38, -0xf, PT ;  /* 0xfffffff12600780c */ /* 0x000fe40003f05270 */
[----:B------:R-:W-:-:S05]  /*7180*/  IADD3.X R40, P1, PT, R21, R40, RZ, P1, !PT ;  /* 0x0000002815287210 */ /* 0x000fca0000f3e4ff */
[----:B0-----:R-:W-:Y:S02]  /*7190*/  IMAD.X R19, RZ, RZ, R20, P1 ;  /* 0x000000ffff137224 */ /* 0x001fe400008e0614 */
[----:B------:R-:W-:-:S04]  /*71a0*/  IMAD.MOV.U32 R18, RZ, RZ, R40 ;  /* 0x000000ffff127224 */ /* 0x000fc800078e0028 */
[----:B------:R-:W-:Y:S05]  /*71b0*/  @P0 BRA `(.L_x_135) ;  /* 0xfffffffc00940947 */ /* 0x000fea000383ffff */
[----:B------:R-:W-:Y:S05]  /*71c0*/  BSYNC.RECONVERGENT B4 ;  /* 0x0000000000047941 */ /* 0x000fea0003800200 */
.L_x_134:
[----:B------:R-:W-:-:S07]  /*71d0*/  IMAD.MOV.U32 R41, RZ, RZ, R22 ;  /* 0x000000ffff297224 */ /* 0x000fce00078e0016 */
.L_x_133:
[----:B------:R-:W-:Y:S05]  /*71e0*/  BSYNC.RECONVERGENT B3 ;  /* 0x0000000000037941 */ /* 0x000fea0003800200 */
.L_x_132:
[----:B------:R-:W-:Y:S01]  /*71f0*/  LOP3.LUT P0, R43, R14, 0x3f, RZ, 0xc0, !PT ;  /* 0x0000003f0e2b7812 */ /* 0x000fe2000780c0ff */
[----:B------:R-:W-:-:S04]  /*7200*/  IMAD.IADD R14, R15, 0x1, R41 ;  /* 0x000000010f0e7824 */ /* 0x000fc800078e0229 */
[----:B------:R-:W-:-:S05]  /*7210*/  IMAD.U32 R45, R14, 0x8, R23 ;  /* 0x000000080e2d7824 */ /* 0x000fca00078e0017 */
[----:B------:R0:W-:Y:S04]  /*7220*/  STL.64 [R45+-0x78], R18 ;  /* 0xffff88122d007387 */ /* 0x0001e80000100a00 */
[----:B------:R-:W2:Y:S04]  /*7230*/  @P0 LDL.64 R22, [R1+0x78] ;  /* 0x0000780001160983 */ /* 0x000ea80000100a00 */
[----:B------:R-:W3:Y:S04]  /*7240*/  LDL.64 R16, [R1+0x80] ;  /* 0x0000800001107983 */ /* 0x000ee80000100a00 */
[----:B------:R-:W4:Y:S01]  /*7250*/  LDL.64 R14, [R1+0x88] ;  /* 0x00008800010e7983 */ /* 0x000f220000100a00 */
[----:B------:R-:W-:Y:S01]  /*7260*/  @P0 LOP3.LUT R20, R43, 0x3f, RZ, 0x3c, !PT ;  /* 0x0000003f2b140812 */ /* 0x000fe200078e3cff */
[----:B------:R-:W-:Y:S01]  /*7270*/  BSSY.RECONVERGENT B3, `(.L_x_136) ;  /* 0x0000034000037945 */ /* 0x000fe20003800200 */
[----:B--2---:R-:W-:-:S02]  /*7280*/  @P0 SHF.R.U64 R21, R22, 0x1, R23 ;  /* 0x0000000116150819 */ /* 0x004fc40000001217 */
[----:B------:R-:W-:Y:S02]  /*7290*/  @P0 SHF.R.U32.HI R23, RZ, 0x1, R23 ;  /* 0x00000001ff170819 */ /* 0x000fe40000011617 */
[CC--:B---3--:R-:W-:Y:S02]  /*72a0*/  @P0 SHF.L.U32 R37, R16.reuse, R43.reuse, RZ ;  /* 0x0000002b10250219 */ /* 0x0c8fe400000006ff */
[----:B0-----:R-:W-:Y:S02]  /*72b0*/  @P0 SHF.R.U64 R18, R21, R20, R23 ;  /* 0x0000001415120219 */ /* 0x001fe40000001217 */
[--C-:B------:R-:W-:Y:S02]  /*72c0*/  @P0 SHF.R.U32.HI R41, RZ, 0x1, R17.reuse ;  /* 0x00000001ff290819 */ /* 0x100fe40000011611 */
[C-C-:B------:R-:W-:Y:S02]  /*72d0*/  @P0 SHF.R.U64 R39, R16.reuse, 0x1, R17.reuse ;  /* 0x0000000110270819 */ /* 0x140fe40000001211 */
[----:B------:R-:W-:-:S02]  /*72e0*/  @P0 SHF.L.U64.HI R22, R16, R43, R17 ;  /* 0x0000002b10160219 */ /* 0x000fc40000010211 */
[----:B------:R-:W-:Y:S02]  /*72f0*/  @P0 SHF.R.U32.HI R19, RZ, R20, R23 ;  /* 0x00000014ff130219 */ /* 0x000fe40000011617 */
[----:B------:R-:W-:Y:S02]  /*7300*/  @P0 LOP3.LUT R16, R37, R18, RZ, 0xfc, !PT ;  /* 0x0000001225100212 */ /* 0x000fe400078efcff */
[----:B----4-:R-:W-:Y:S02]  /*7310*/  @P0 SHF.L.U32 R21, R14, R43, RZ ;  /* 0x0000002b0e150219 */ /* 0x010fe400000006ff */
[----:B------:R-:W-:Y:S01]  /*7320*/  @P0 SHF.R.U64 R36, R39, R20, R41 ;  /* 0x0000001427240219 */ /* 0x000fe20000001229 */
[----:B------:R-:W-:Y:S01]  /*7330*/  IMAD.SHL.U32 R18, R16, 0x4, RZ ;  /* 0x0000000410127824 */ /* 0x000fe200078e00ff */
[----:B------:R-:W-:Y:S02]  /*7340*/  @P0 LOP3.LUT R17, R22, R19, RZ, 0xfc, !PT ;  /* 0x0000001316110212 */ /* 0x000fe400078efcff */
[----:B------:R-:W-:-:S02]  /*7350*/  @P0 SHF.L.U64.HI R43, R14, R43, R15 ;  /* 0x0000002b0e2b0219 */ /* 0x000fc4000001020f */
[----:B------:R-:W-:Y:S02]  /*7360*/  @P0 SHF.R.U32.HI R20, RZ, R20, R41 ;  /* 0x00000014ff140219 */ /* 0x000fe40000011629 */
[----:B------:R-:W-:Y:S02]  /*7370*/  @P0 LOP3.LUT R14, R21, R36, RZ, 0xfc, !PT ;  /* 0x00000024150e0212 */ /* 0x000fe400078efcff */
[----:B------:R-:W-:Y:S02]  /*7380*/  SHF.L.U64.HI R16, R16, 0x2, R17 ;  /* 0x0000000210107819 */ /* 0x000fe40000010211 */
[----:B------:R-:W-:Y:S02]  /*7390*/  @P0 LOP3.LUT R15, R43, R20, RZ, 0xfc, !PT ;  /* 0x000000142b0f0212 */ /* 0x000fe400078efcff */
[----:B------:R-:W-:Y:S02]  /*73a0*/  SHF.L.W.U32.HI R17, R17, 0x2, R14 ;  /* 0x0000000211117819 */ /* 0x000fe40000010e0e */
[----:B------:R-:W-:-:S02]  /*73b0*/  IADD3 RZ, P0, PT, RZ, -R18, RZ ;  /* 0x80000012ffff7210 */ /* 0x000fc40007f1e0ff */
[----:B------:R-:W-:Y:S02]  /*73c0*/  LOP3.LUT R19, RZ, R16, RZ, 0x33, !PT ;  /* 0x00000010ff137212 */ /* 0x000fe400078e33ff */
[----:B------:R-:W-:Y:S02]  /*73d0*/  SHF.L.W.U32.HI R14, R14, 0x2, R15 ;  /* 0x000000020e0e7819 */ /* 0x000fe40000010e0f */
[----:B------:R-:W-:Y:S02]  /*73e0*/  LOP3.LUT R20, RZ, R17, RZ, 0x33, !PT ;  /* 0x00000011ff147212 */ /* 0x000fe400078e33ff */
[----:B------:R-:W-:Y:S02]  /*73f0*/  IADD3.X R19, P0, PT, RZ, R19, RZ, P0, !PT ;  /* 0x00000013ff137210 */ /* 0x000fe4000071e4ff */
[----:B------:R-:W-:Y:S02]  /*7400*/  LOP3.LUT R21, RZ, R14, RZ, 0x33, !PT ;  /* 0x0000000eff157212 */ /* 0x000fe400078e33ff */
[----:B------:R-:W-:-:S02]  /*7410*/  IADD3.X R20, P1, PT, RZ, R20, RZ, P0, !PT ;  /* 0x00000014ff147210 */ /* 0x000fc4000073e4ff */
[----:B------:R-:W-:-:S03]  /*7420*/  ISETP.GT.U32.AND P2, PT, R17, -0x1, PT ;  /* 0xffffffff1100780c */ /* 0x000fc60003f44070 */
[----:B------:R-:W-:Y:S01]  /*7430*/  IMAD.X R21, RZ, RZ, R21, P1 ;  /* 0x000000ffff157224 */ /* 0x000fe200008e0615 */
[----:B------:R-:W-:-:S04]  /*7440*/  ISETP.GT.AND.EX P0, PT, R14, -0x1, PT, P2 ;  /* 0xffffffff0e00780c */ /* 0x000fc80003f04320 */
[----:B------:R-:W-:Y:S02]  /*7450*/  SEL R21, R14, R21, P0 ;  /* 0x000000150e157207 */ /* 0x000fe40000000000 */
[----:B------:R-:W-:Y:S02]  /*7460*/  SEL R22, R17, R20, P0 ;  /* 0x0000001411167207 */ /* 0x000fe40000000000 */
[----:B------:R-:W-:-:S04]  /*7470*/  ISETP.NE.U32.AND P1, PT, R21, RZ, PT ;  /* 0x000000ff1500720c */ /* 0x000fc80003f25070 */
[----:B------:R-:W-:Y:S01]  /*7480*/  SEL R17, R22, R21, !P1 ;  /* 0x0000001516117207 */ /* 0x000fe20004800000 */
[----:B------:R-:W-:-:S05]  /*7490*/  @!P0 IMAD.MOV R18, RZ, RZ, -R18 ;  /* 0x000000ffff128224 */ /* 0x000fca00078e0a12 */
[----:B------:R-:W0:Y:S02]  /*74a0*/  FLO.U32 R17, R17 ;  /* 0x0000001100117300 */ /* 0x000e2400000e0000 */
[C---:B0-----:R-:W-:Y:S02]  /*74b0*/  IADD3 R23, PT, PT, -R17.reuse, 0x1f, RZ ;  /* 0x0000001f11177810 */ /* 0x041fe40007ffe1ff */
[----:B------:R-:W-:Y:S02]  /*74c0*/  IADD3 R20, PT, PT, -R17, 0x3f, RZ ;  /* 0x0000003f11147810 */ /* 0x000fe40007ffe1ff */
[----:B------:R-:W-:Y:S02]  /*74d0*/  @P1 IADD3 R20, PT, PT, R23, RZ, RZ ;  /* 0x000000ff17141210 */ /* 0x000fe40007ffe0ff */
[----:B------:R-:W-:Y:S02]  /*74e0*/  SEL R23, R16, R19, P0 ;  /* 0x0000001310177207 */ /* 0x000fe40000000000 */
[----:B------:R-:W-:-:S13]  /*74f0*/  ISETP.NE.AND P1, PT, R20, RZ, PT ;  /* 0x000000ff1400720c */ /* 0x000fda0003f25270 */
[----:B------:R-:W-:Y:S05]  /*7500*/  @!P1 BRA `(.L_x_137) ;  /* 0x0000000000289947 */ /* 0x000fea0003800000 */
[----:B------:R-:W-:Y:S02]  /*7510*/  LOP3.LUT R17, R20, 0x3f, RZ, 0xc0, !PT ;  /* 0x0000003f14117812 */ /* 0x000fe400078ec0ff */
[--C-:B------:R-:W-:Y:S02]  /*7520*/  SHF.R.U64 R19, R18, 0x1, R23.reuse ;  /* 0x0000000112137819 */ /* 0x100fe40000001217 */
[----:B------:R-:W-:Y:S02]  /*7530*/  SHF.R.U32.HI R23, RZ, 0x1, R23 ;  /* 0x00000001ff177819 */ /* 0x000fe40000011617 */
[----:B------:R-:W-:Y:S02]  /*7540*/  LOP3.LUT R16, R20, 0x3f, RZ, 0xc, !PT ;  /* 0x0000003f14107812 */ /* 0x000fe400078e0cff */
[CC--:B------:R-:W-:Y:S02]  /*7550*/  SHF.L.U64.HI R21, R22.reuse, R17.reuse, R21 ;  /* 0x0000001116157219 */ /* 0x0c0fe40000010215 */
[----:B------:R-:W-:-:S02]  /*7560*/  SHF.L.U32 R17, R22, R17, RZ ;  /* 0x0000001116117219 */ /* 0x000fc400000006ff */
[-CC-:B------:R-:W-:Y:S02]  /*7570*/  SHF.R.U64 R22, R19, R16.reuse, R23.reuse ;  /* 0x0000001013167219 */ /* 0x180fe40000001217 */
[----:B------:R-:W-:Y:S02]  /*7580*/  SHF.R.U32.HI R16, RZ, R16, R23 ;  /* 0x00000010ff107219 */ /* 0x000fe40000011617 */
[----:B------:R-:W-:Y:S02]  /*7590*/  LOP3.LUT R22, R17, R22, RZ, 0xfc, !PT ;  /* 0x0000001611167212 */ /* 0x000fe400078efcff */
[----:B------:R-:W-:-:S07]  /*75a0*/  LOP3.LUT R21, R21, R16, RZ, 0xfc, !PT ;  /* 0x0000001015157212 */ /* 0x000fce00078efcff */
.L_x_137:
[----:B------:R-:W-:Y:S05]  /*75b0*/  BSYNC.RECONVERGENT B3 ;  /* 0x0000000000037941 */ /* 0x000fea0003800200 */
.L_x_136:
[----:B------:R-:W-:Y:S01]  /*75c0*/  IMAD.WIDE.U32 R18, R22, 0x2168c235, RZ ;  /* 0x2168c23516127825 */ /* 0x000fe200078e00ff */
[----:B------:R-:W-:-:S03]  /*75d0*/  SHF.R.U32.HI R15, RZ, 0x1e, R15 ;  /* 0x0000001eff0f7819 */ /* 0x000fc6000001160f */
[----:B------:R-:W-:Y:S01]  /*75e0*/  IMAD.MOV.U32 R16, RZ, RZ, R19 ;  /* 0x000000ffff107224 */ /* 0x000fe200078e0013 */
[----:B------:R-:W-:Y:S01]  /*75f0*/  IADD3 RZ, P1, PT, R18, R18, RZ ;  /* 0x0000001212ff7210 */ /* 0x000fe20007f3e0ff */
[----:B------:R-:W-:Y:S01]  /*7600*/  IMAD.MOV.U32 R17, RZ, RZ, RZ ;  /* 0x000000ffff117224 */ /* 0x000fe200078e00ff */
[----:B------:R-:W-:Y:S01]  /*7610*/  LEA.HI R15, R14, R15, RZ, 0x1 ;  /* 0x0000000f0e0f7211 */ /* 0x000fe200078f08ff */
[----:B------:R-:W-:-:S04]  /*7620*/  IMAD.HI.U32 R19, R21, -0x36f0255e, RZ ;  /* 0xc90fdaa215137827 */ /* 0x000fc800078e00ff */
[----:B------:R-:W-:-:S04]  /*7630*/  IMAD.WIDE.U32 R16, R22, -0x36f0255e, R16 ;  /* 0xc90fdaa216107825 */ /* 0x000fc800078e0010 */
[----:B------:R-:W-:-:S04]  /*7640*/  IMAD.WIDE.U32 R16, P2, R21, 0x2168c235, R16 ;  /* 0x2168c23515107825 */ /* 0x000fc80007840010 */
[----:B------:R-:W-:Y:S01]  /*7650*/  IMAD R21, R21, -0x36f0255e, RZ ;  /* 0xc90fdaa215157824 */ /* 0x000fe200078e02ff */
[----:B------:R-:W-:Y:S01]  /*7660*/  IADD3.X RZ, P1, PT, R16, R16, RZ, P1, !PT ;  /* 0x0000001010ff7210 */ /* 0x000fe20000f3e4ff */
[----:B------:R-:W-:-:S03]  /*7670*/  IMAD.X R18, RZ, RZ, R19, P2 ;  /* 0x000000ffff127224 */ /* 0x000fc600010e0613 */
[----:B------:R-:W-:-:S04]  /*7680*/  IADD3 R17, P2, PT, R21, R17, RZ ;  /* 0x0000001115117210 */ /* 0x000fc80007f5e0ff */
[C---:B------:R-:W-:Y:S01]  /*7690*/  ISETP.GT.U32.AND P3, PT, R17.reuse, RZ, PT ;  /* 0x000000ff1100720c */ /* 0x040fe20003f64070 */
[----:B------:R-:W-:Y:S01]  /*76a0*/  IMAD.X R18, RZ, RZ, R18, P2 ;  /* 0x000000ffff127224 */ /* 0x000fe200010e0612 */
[----:B------:R-:W-:-:S04]  /*76b0*/  IADD3.X R16, P2, PT, R17, R17, RZ, P1, !PT ;  /* 0x0000001111107210 */ /* 0x000fc80000f5e4ff */
[C---:B------:R-:W-:Y:S01]  /*76c0*/  ISETP.GT.AND.EX P1, PT, R18.reuse, RZ, PT, P3 ;  /* 0x000000ff1200720c */ /* 0x040fe20003f24330 */
[----:B------:R-:W-:-:S03]  /*76d0*/  IMAD.X R19, R18, 0x1, R18, P2 ;  /* 0x0000000112137824 */ /* 0x000fc600010e0612 */
[----:B------:R-:W-:Y:S02]  /*76e0*/  SEL R16, R16, R17, P1 ;  /* 0x0000001110107207 */ /* 0x000fe40000800000 */
[----:B------:R-:W-:Y:S02]  /*76f0*/  SEL R17, R19, R18, P1 ;  /* 0x0000001213117207 */ /* 0x000fe40000800000 */
[----:B------:R-:W-:Y:S02]  /*7700*/  IADD3 R16, P2, PT, R16, 0x1, RZ ;  /* 0x0000000110107810 */ /* 0x000fe40007f5e0ff */
[----:B------:R-:W-:Y:S02]  /*7710*/  SEL R19, RZ, 0xffffffff, !P1 ;  /* 0xffffffffff137807 */ /* 0x000fe40004800000 */
[----:B------:R-:W-:Y:S02]  /*7720*/  IADD3.X R17, PT, PT, RZ, R17, RZ, P2, !PT ;  /* 0x00000011ff117210 */ /* 0x000fe400017fe4ff */
[----:B------:R-:W-:Y:S01]  /*7730*/  LOP3.LUT P1, R13, R13, 0x80000000, RZ, 0xc0, !PT ;  /* 0x800000000d0d7812 */ /* 0x000fe2000782c0ff */
[----:B------:R-:W-:Y:S01]  /*7740*/  IMAD.IADD R18, R19, 0x1, -R20 ;  /* 0x0000000113127824 */ /* 0x000fe200078e0a14 */
[----:B------:R-:W-:-:S02]  /*7750*/  SHF.R.U64 R16, R16, 0xa, R17 ;  /* 0x0000000a10107819 */ /* 0x000fc40000001211 */
[----:B------:R-:W-:Y:S02]  /*7760*/  @!P0 LOP3.LUT R13, R13, 0x80000000, RZ, 0x3c, !PT ;  /* 0x800000000d0d8812 */ /* 0x000fe400078e3cff */
[----:B------:R-:W-:-:S04]  /*7770*/  IADD3 R16, P2, PT, R16, 0x1, RZ ;  /* 0x0000000110107810 */ /* 0x000fc80007f5e0ff */
[----:B------:R-:W-:-:S03]  /*7780*/  LEA.HI.X R17, R17, RZ, RZ, 0x16, P2 ;  /* 0x000000ff11117211 */ /* 0x000fc600010fb4ff */
[----:B------:R-:W-:Y:S01]  /*7790*/  @P1 IMAD.MOV R15, RZ, RZ, -R15 ;  /* 0x000000ffff0f1224 */ /* 0x000fe200078e0a0f */
[--C-:B------:R-:W-:Y:S01]  /*77a0*/  SHF.R.U64 R20, R16, 0x1, R17.reuse ;  /* 0x0000000110147819 */ /* 0x100fe20000001211 */
[----:B------:R-:W-:Y:S01]  /*77b0*/  IMAD.SHL.U32 R16, R18, 0x100000, RZ ;  /* 0x0010000012107824 */ /* 0x000fe200078e00ff */
[----:B------:R-:W-:Y:S02]  /*77c0*/  SHF.R.U32.HI R17, RZ, 0x1, R17 ;  /* 0x00000001ff117819 */ /* 0x000fe40000011611 */
[----:B------:R-:W-:-:S04]  /*77d0*/  IADD3 R20, P2, P3, RZ, RZ, R20 ;  /* 0x000000ffff147210 */ /* 0x000fc80007b5e014 */
[----:B------:R-:W-:-:S04]  /*77e0*/  IADD3.X R14, PT, PT, R16, 0x3fe00000, R17, P2, P3 ;  /* 0x3fe00000100e7810 */ /* 0x000fc800017e6411 */
[----:B------:R-:W-:-:S07]  /*77f0*/  LOP3.LUT R21, R14, R13, RZ, 0xfc, !PT ;  /* 0x0000000d0e157212 */ /* 0x000fce00078efcff */
.L_x_131:
[----:B------:R-:W-:Y:S02]  /*7800*/  IMAD.MOV.U32 R13, RZ, RZ, 0x0 ;  /* 0x00000000ff0d7424 */ /* 0x000fe400078e00ff */
[----:B------:R-:W-:Y:S02]  /*7810*/  IMAD.MOV.U32 R14, RZ, RZ, R15 ;  /* 0x000000ffff0e7224 */ /* 0x000fe400078e000f */
[----:B------:R-:W-:Y:S05]  /*7820*/  RET.REL.NODEC R12 `(eigenBatch3dKernel) ;  /* 0xffffff840cf47950 */ /* 0x000fea0003c3ffff */
.L_x_138:
        /* <DEDUP_REMOVED lines=13> */
.L_x_271:


//--------------------- .text.multiplyScalarKernel --------------------------
	.section	.text.multiplyScalarKernel,"ax",@progbits
	.align	128
        .global         multiplyScalarKernel
        .type           multiplyScalarKernel,@function
        .size           multiplyScalarKernel,(.L_x_276 - multiplyScalarKernel)
        .other          multiplyScalarKernel,@"STO_CUDA_ENTRY STV_DEFAULT"
multiplyScalarKernel:
.text.multiplyScalarKernel:
[----:B------:R-:W-:Y:S01]  /*0000*/  LDC R1, c[0x0][0x37c] ;  /* 0x0000df00ff017b82 */ /* 0x000fe20000000800 */
[----:B------:R-:W0:Y:S07]  /*0010*/  S2R R3, SR_TID.X ;  /* 0x0000000000037919 */ /* 0x000e2e0000002100 */
[----:B------:R-:W0:Y:S01]  /*0020*/  S2UR UR4, SR_CTAID.X ;  /* 0x00000000000479c3 */ /* 0x000e220000002500 */
[----:B------:R-:W1:Y:S07]  /*0030*/  LDCU UR5, c[0x0][0x380] ;  /* 0x00007000ff0577ac */ /* 0x000e6e0008000800 */
[----:B------:R-:W0:Y:S02]  /*0040*/  LDC R0, c[0x0][0x360] ;  /* 0x0000d800ff007b82 */ /* 0x000e240000000800 */
[----:B0-----:R-:W-:-:S05]  /*0050*/  IMAD R0, R0, UR4, R3 ;  /* 0x0000000400007c24 */ /* 0x001fca000f8e0203 */
[----:B-1----:R-:W-:-:S13]  /*0060*/  ISETP.GE.AND P0, PT, R0, UR5, PT ;  /* 0x0000000500007c0c */ /* 0x002fda000bf06270 */
[----:B------:R-:W-:Y:S05]  /*0070*/  @P0 EXIT ;  /* 0x000000000000094d */ /* 0x000fea0003800000 */
[----:B------:R-:W0:Y:S01]  /*0080*/  LDC.64 R2, c[0x0][0x3a0] ;  /* 0x0000e800ff027b82 */ /* 0x000e220000000a00 */
[----:B------:R-:W0:Y:S01]  /*0090*/  LDCU.64 UR4, c[0x0][0x358] ;  /* 0x00006b00ff0477ac */ /* 0x000e220008000a00 */
[----:B------:R-:W-:Y:S01]  /*00a0*/  ISETP.GE.AND P2, PT, R0, RZ, PT ;  /* 0x000000ff0000720c */ /* 0x000fe20003f46270 */
[----:B------:R-:W1:Y:S01]  /*00b0*/  LDCU.64 UR6, c[0x0][0x398] ;  /* 0x00007300ff0677ac */ /* 0x000e620008000a00 */
[----:B0-----:R-:W2:Y:S04]  /*00c0*/  LDG.E R14, desc[UR4][R2.64+0x18] ;  /* 0x00001804020e7981 */ /* 0x001ea8000c1e1900 */
[----:B------:R-:W3:Y:S04]  /*00d0*/  LDG.E R7, desc[UR4][R2.64+0x14] ;  /* 0x0000140402077981 */ /* 0x000ee8000c1e1900 */
[----:B------:R-:W4:Y:S04]  /*00e0*/  LDG.E R4, desc[UR4][R2.64+0x10] ;  /* 0x0000100402047981 */ /* 0x000f28000c1e1900 */
[----:B------:R0:W5:Y:S01]  /*00f0*/  LDG.E R2, desc[UR4][R2.64] ;  /* 0x0000000402027981 */ /* 0x000162000c1e1900 */
[----:B--2---:R-:W-:-:S04]  /*0100*/  IABS R5, R14 ;  /* 0x0000000e00057213 */ /* 0x004fc80000000000 */
[----:B------:R-:W2:Y:S01]  /*0110*/  I2F.RP R6, R5 ;  /* 0x0000000500067306 */ /* 0x000ea20000209400 */
[----:B---3--:R-:W-:-:S07]  /*0120*/  IABS R8, R7 ;  /* 0x0000000700087213 */ /* 0x008fce0000000000 */
[----:B------:R-:W3:Y:S08]  /*0130*/  I2F.RP R9, R8 ;  /* 0x0000000800097306 */ /* 0x000ef00000209400 */
[----:B--2---:R-:W2:Y:S08]  /*0140*/  MUFU.RCP R6, R6 ;  /* 0x0000000600067308 */ /* 0x004eb00000001000 */
[----:B---3--:R-:W-:Y:S01]  /*0150*/  MUFU.RCP R9, R9 ;  /* 0x0000000900097308 */ /* 0x008fe20000001000 */
[----:B--2---:R-:W-:Y:S01]  /*0160*/  VIADD R10, R6, 0xffffffe ;  /* 0x0ffffffe060a7836 */ /* 0x004fe20000000000 */
[----:B------:R-:W-:-:S06]  /*0170*/  IABS R6, R0 ;  /* 0x0000000000067213 */ /* 0x000fcc0000000000 */
[----:B------:R2:W3:Y:S02]  /*0180*/  F2I.FTZ.U32.TRUNC.NTZ R11, R10 ;  /* 0x0000000a000b7305 */ /* 0x0004e4000021f000 */
[----:B--2---:R-:W-:Y:S02]  /*0190*/  HFMA2 R10, -RZ, RZ, 0, 0 ;  /* 0x00000000ff0a7431 */ /* 0x004fe400000001ff */
[----:B---3--:R-:W-:-:S04]  /*01a0*/  IMAD.MOV R12, RZ, RZ, -R11 ;  /* 0x000000ffff0c7224 */ /* 0x008fc800078e0a0b */
[----:B------:R-:W-:Y:S01]  /*01b0*/  IMAD R13, R12, R5, RZ ;  /* 0x000000050c0d7224 */ /* 0x000fe200078e02ff */
[----:B------:R-:W-:-:S03]  /*01c0*/  IABS R12, R14 ;  /* 0x0000000e000c7213 */ /* 0x000fc60000000000 */
[----:B------:R-:W-:-:S04]  /*01d0*/  IMAD.HI.U32 R11, R11, R13, R10 ;  /* 0x0000000d0b0b7227 */ /* 0x000fc800078e000a */
[----:B------:R-:W-:Y:S02]  /*01e0*/  IMAD.MOV R10, RZ, RZ, -R12 ;  /* 0x000000ffff0a7224 */ /* 0x000fe400078e0a0c */
[----:B------:R-:W-:Y:S01]  /*01f0*/  IMAD.HI.U32 R11, R11, R6, RZ ;  /* 0x000000060b0b7227 */ /* 0x000fe200078e00ff */
[----:B------:R-:W2:Y:S03]  /*0200*/  LDC.64 R12, c[0x0][0x390] ;  /* 0x0000e400ff0c7b82 */ /* 0x000ea60000000a00 */
[----:B------:R-:W-:Y:S01]  /*0210*/  IMAD R6, R11, R10, R6 ;  /* 0x0000000a0b067224 */ /* 0x000fe200078e0206 */
[----:B------:R-:W-:Y:S02]  /*0220*/  IADD3 R10, PT, PT, R9, 0xffffffe, RZ ;  /* 0x0ffffffe090a7810 */ /* 0x000fe40007ffe0ff */
[----:B------:R-:W-:Y:S02]  /*0230*/  IABS R9, R7 ;  /* 0x0000000700097213 */ /* 0x000fe40000000000 */
[----:B------:R-:W-:Y:S01]  /*0240*/  ISETP.GT.U32.AND P0, PT, R5, R6, PT ;  /* 0x000000060500720c */ /* 0x000fe20003f04070 */
[----:B------:R3:W1:Y:S01]  /*0250*/  F2I.FTZ.U32.TRUNC.NTZ R11, R10 ;  /* 0x0000000a000b7305 */ /* 0x000662000021f000 */
[----:B------:R-:W-:Y:S01]  /*0260*/  IADD3 R9, PT, PT, RZ, -R9, RZ ;  /* 0x80000009ff097210 */ /* 0x000fe20007ffe0ff */
[----:B---3--:R-:W-:-:S10]  /*0270*/  IMAD.MOV.U32 R10, RZ, RZ, RZ ;  /* 0x000000ffff0a7224 */ /* 0x008fd400078e00ff */
[----:B------:R-:W-:Y:S01]  /*0280*/  @!P0 IMAD.IADD R6, R6, 0x1, -R5 ;  /* 0x0000000106068824 */ /* 0x000fe200078e0a05 */
[----:B------:R-:W-:-:S04]  /*0290*/  ISETP.NE.AND P0, PT, R14, RZ, PT ;  /* 0x000000ff0e00720c */ /* 0x000fc80003f05270 */
[----:B------:R-:W-:-:S13]  /*02a0*/  ISETP.GT.U32.AND P1, PT, R5, R6, PT ;  /* 0x000000060500720c */ /* 0x000fda0003f24070 */
[----:B------:R-:W-:Y:S02]  /*02b0*/  @!P1 IMAD.IADD R6, R6, 0x1, -R5 ;  /* 0x0000000106069824 */ /* 0x000fe400078e0a05 */
[----:B-1----:R-:W-:-:S03]  /*02c0*/  IMAD.MOV R5, RZ, RZ, -R11 ;  /* 0x000000ffff057224 */ /* 0x002fc600078e0a0b */
[----:B------:R-:W-:Y:S01]  /*02d0*/  MOV R0, R6 ;  /* 0x0000000600007202 */ /* 0x000fe20000000f00 */
[----:B------:R-:W-:-:S04]  /*02e0*/  IMAD R5, R5, R8, RZ ;  /* 0x0000000805057224 */ /* 0x000fc800078e02ff */
[----:B------:R-:W-:Y:S01]  /*02f0*/  @!P2 IMAD.MOV R0, RZ, RZ, -R0 ;  /* 0x000000ffff00a224 */ /* 0x000fe200078e0a00 */
[----:B------:R-:W-:Y:S01]  /*0300*/  @!P0 LOP3.LUT R0, RZ, R14, RZ, 0x33, !PT ;  /* 0x0000000eff008212 */ /* 0x000fe200078e33ff */
[----:B------:R-:W-:Y:S01]  /*0310*/  IMAD.HI.U32 R10, R11, R5, R10 ;  /* 0x000000050b0a7227 */ /* 0x000fe200078e000a */
[----:B----4-:R-:W-:Y:S02]  /*0320*/  IABS R11, R4 ;  /* 0x00000004000b7213 */ /* 0x010fe40000000000 */
[----:B------:R-:W-:-:S05]  /*0330*/  IABS R6, R0 ;  /* 0x0000000000067213 */ /* 0x000fca0000000000 */
[----:B------:R-:W-:Y:S02]  /*0340*/  IMAD.MOV.U32 R5, RZ, RZ, R6 ;  /* 0x000000ffff057224 */ /* 0x000fe400078e0006 */
[----:B------:R-:W-:Y:S02]  /*0350*/  IMAD.MOV.U32 R6, RZ, RZ, R11 ;  /* 0x000000ffff067224 */ /* 0x000fe400078e000b */
[----:B------:R-:W-:Y:S02]  /*0360*/  IMAD.HI.U32 R10, R10, R5, RZ ;  /* 0x000000050a0a7227 */ /* 0x000fe400078e00ff */
[----:B------:R-:W1:Y:S02]  /*0370*/  I2F.RP R11, R6 ;  /* 0x00000006000b7306 */ /* 0x000e640000209400 */
[----:B------:R-:W-:-:S05]  /*0380*/  IMAD R9, R10, R9, R5 ;  /* 0x000000090a097224 */ /* 0x000fca00078e0205 */
[----:B------:R-:W-:Y:S01]  /*0390*/  ISETP.GT.U32.AND P1, PT, R8, R9, PT ;  /* 0x000000090800720c */ /* 0x000fe20003f24070 */
[----:B-1----:R-:W1:-:S12]  /*03a0*/  MUFU.RCP R11, R11 ;  /* 0x0000000b000b7308 */ /* 0x002e580000001000 */
[----:B------:R-:W-:-:S04]  /*03b0*/  @!P1 IADD3 R9, PT, PT, R9, -R8, RZ ;  /* 0x8000000809099210 */ /* 0x000fc80007ffe0ff */
[----:B------:R-:W-:Y:S02]  /*03c0*/  ISETP.GE.U32.AND P0, PT, R9, R8, PT ;  /* 0x000000080900720c */ /* 0x000fe40003f06070 */
[----:B------:R-:W-:Y:S01]  /*03d0*/  LOP3.LUT R8, R0, R7, RZ, 0x3c, !PT ;  /* 0x0000000700087212 */ /* 0x000fe200078e3cff */
[----:B------:R-:W-:Y:S01]  /*03e0*/  @!P1 VIADD R10, R10, 0x1 ;  /* 0x000000010a0a9836 */ /* 0x000fe20000000000 */
[----:B------:R-:W-:Y:S02]  /*03f0*/  ISETP.NE.AND P1, PT, R7, RZ, PT ;  /* 0x000000ff0700720c */ /* 0x000fe40003f25270 */
[----:B------:R-:W-:Y:S01]  /*0400*/  ISETP.GE.AND P2, PT, R8, RZ, PT ;  /* 0x000000ff0800720c */ /* 0x000fe20003f46270 */
[----:B-1----:R-:W-:-:S06]  /*0410*/  VIADD R14, R11, 0xffffffe ;  /* 0x0ffffffe0b0e7836 */ /* 0x002fcc0000000000 */
[----:B------:R-:W-:Y:S01]  /*0420*/  @P0 IADD3 R10, PT, PT, R10, 0x1, RZ ;  /* 0x000000010a0a0810 */ /* 0x000fe20007ffe0ff */
[----:B------:R-:W1:Y:S04]  /*0430*/  F2I.FTZ.U32.TRUNC.NTZ R15, R14 ;  /* 0x0000000e000f7305 */ /* 0x000e68000021f000 */
[----:B0-----:R-:W-:-:S04]  /*0440*/  IMAD.MOV.U32 R3, RZ, RZ, R10 ;  /* 0x000000ffff037224 */ /* 0x001fc800078e000a */
[----:B------:R-:W-:Y:S01]  /*0450*/  @!P2 IMAD.MOV R3, RZ, RZ, -R3 ;  /* 0x000000ffff03a224 */ /* 0x000fe200078e0a03 */
[----:B------:R-:W-:-:S05]  /*0460*/  @!P1 LOP3.LUT R3, RZ, R7, RZ, 0x33, !PT ;  /* 0x00000007ff039212 */ /* 0x000fca00078e33ff */
[----:B------:R-:W-:Y:S01]  /*0470*/  IMAD.MOV R8, RZ, RZ, -R3 ;  /* 0x000000ffff087224 */ /* 0x000fe200078e0a03 */
[----:B-1----:R-:W-:-:S03]  /*0480*/  IADD3 R9, PT, PT, RZ, -R15, RZ ;  /* 0x8000000fff097210 */ /* 0x002fc60007ffe0ff */
[----:B------:R-:W-:Y:S02]  /*0490*/  IMAD R7, R7, R8, R0 ;  /* 0x0000000807077224 */ /* 0x000fe400078e0200 */
[----:B------:R-:W-:Y:S02]  /*04a0*/  IMAD R9, R9, R6, RZ ;  /* 0x0000000609097224 */ /* 0x000fe400078e02ff */
[----:B------:R-:W-:Y:S01]  /*04b0*/  IMAD.MOV.U32 R14, RZ, RZ, RZ ;  /* 0x000000ffff0e7224 */ /* 0x000fe200078e00ff */
[----:B------:R-:W-:Y:S02]  /*04c0*/  IABS R8, R7 ;  /* 0x0000000700087213 */ /* 0x000fe40000000000 */
[----:B------:R-:W-:Y:S01]  /*04d0*/  IABS R10, R4 ;  /* 0x00000004000a7213 */ /* 0x000fe20000000000 */
[----:B------:R-:W-:-:S04]  /*04e0*/  IMAD.HI.U32 R14, R15, R9, R14 ;  /* 0x000000090f0e7227 */ /* 0x000fc800078e000e */
[----:B------:R-:W-:Y:S01]  /*04f0*/  IMAD.MOV.U32 R9, RZ, RZ, R8 ;  /* 0x000000ffff097224 */ /* 0x000fe200078e0008 */
[----:B------:R-:W-:-:S03]  /*0500*/  IADD3 R10, PT, PT, RZ, -R10, RZ ;  /* 0x8000000aff0a7210 */ /* 0x000fc60007ffe0ff */
[----:B------:R-:W-:-:S04]  /*0510*/  IMAD.HI.U32 R11, R14, R9, RZ ;  /* 0x000000090e0b7227 */ /* 0x000fc800078e00ff */
[----:B------:R-:W-:-:S05]  /*0520*/  IMAD R9, R11, R10, R9 ;  /* 0x0000000a0b097224 */ /* 0x000fca00078e0209 */
[----:B------:R-:W-:Y:S02]  /*0530*/  ISETP.GT.U32.AND P1, PT, R6, R9, PT ;  /* 0x000000090600720c */ /* 0x000fe40003f24070 */
[----:B------:R-:W-:-:S11]  /*0540*/  LOP3.LUT R7, R7, R4, RZ, 0x3c, !PT ;  /* 0x0000000407077212 */ /* 0x000fd600078e3cff */
[----:B------:R-:W-:Y:S01]  /*0550*/  @!P1 IMAD.IADD R9, R9, 0x1, -R6 ;  /* 0x0000000109099824 */ /* 0x000fe200078e0a06 */
[----:B------:R-:W-:-:S04]  /*0560*/  ISETP.GE.AND P2, PT, R7, RZ, PT ;  /* 0x000000ff0700720c */ /* 0x000fc80003f46270 */
[----:B------:R-:W-:Y:S02]  /*0570*/  ISETP.GE.U32.AND P0, PT, R9, R6, PT ;  /* 0x000000060900720c */ /* 0x000fe40003f06070 */
[----:B------:R-:W-:Y:S01]  /*0580*/  @!P1 IADD3 R11, PT, PT, R11, 0x1, RZ ;  /* 0x000000010b0b9810 */ /* 0x000fe20007ffe0ff */
[----:B------:R-:W0:Y:S01]  /*0590*/  LDC.64 R8, c[0x0][0x388] ;  /* 0x0000e200ff087b82 */ /* 0x000e220000000a00 */
[----:B------:R-:W-:Y:S02]  /*05a0*/  ISETP.NE.AND P1, PT, R4, RZ, PT ;  /* 0x000000ff0400720c */ /* 0x000fe40003f25270 */
[----:B------:R-:W-:-:S07]  /*05b0*/  LOP3.LUT R4, RZ, R4, RZ, 0x33, !PT ;  /* 0x00000004ff047212 */ /* 0x000fce00078e33ff */
[----:B------:R-:W-:-:S04]  /*05c0*/  @P0 VIADD R11, R11, 0x1 ;  /* 0x000000010b0b0836 */ /* 0x000fc80000000000 */
[----:B------:R-:W-:-:S05]  /*05d0*/  @!P2 IMAD.MOV R11, RZ, RZ, -R11 ;  /* 0x000000ffff0ba224 */ /* 0x000fca00078e0a0b */
[----:B------:R-:W-:-:S05]  /*05e0*/  SEL R16, R4, R11, !P1 ;  /* 0x0000000b04107207 */ /* 0x000fca0004800000 */
[C-C-:B------:R-:W-:Y:S01]  /*05f0*/  IMAD R7, R3.reuse, UR6, R16.reuse ;  /* 0x0000000603077c24 */ /* 0x140fe2000f8e0210 */
[----:B------:R-:W1:Y:S01]  /*0600*/  LDCU UR6, c[0x0][0x3a8] ;  /* 0x00007500ff0677ac */ /* 0x000e620008000800 */
[----:B------:R-:W-:Y:S02]  /*0610*/  IMAD R3, R3, UR7, R16 ;  /* 0x0000000703037c24 */ /* 0x000fe4000f8e0210 */
[----:B--2---:R-:W-:-:S04]  /*0620*/  IMAD.WIDE R12, R7, 0x4, R12 ;  /* 0x00000004070c7825 */ /* 0x004fc800078e020c */
[----:B0-----:R-:W-:Y:S02]  /*0630*/  IMAD.WIDE R8, R3, 0x8, R8 ;  /* 0x0000000803087825 */ /* 0x001fe400078e0208 */
[----:B------:R0:W2:Y:S04]  /*0640*/  LDG.E R3, desc[UR4][R12.64] ;  /* 0x000000040c037981 */ /* 0x0000a8000c1e1900 */
[----:B------:R-:W3:Y:S01]  /*0650*/  LDG.E.64 R8, desc[UR4][R8.64] ;  /* 0x0000000408087981 */ /* 0x000ee2000c1e1b00 */
[----:B-----5:R-:W-:-:S04]  /*0660*/  IABS R7, R2 ;  /* 0x0000000200077213 */ /* 0x020fc80000000000 */
[----:B------:R-:W4:Y:S01]  /*0670*/  I2F.RP R15, R7 ;  /* 0x00000007000f7306 */ /* 0x000f220000209400 */
[----:B------:R-:W-:-:S04]  /*0680*/  IMAD.HI.U32 R14, R14, R5, RZ ;  /* 0x000000050e0e7227 */ /* 0x000fc800078e00ff */
[----:B------:R-:W-:-:S05]  /*0690*/  IMAD R17, R14, R10, R5 ;  /* 0x0000000a0e117224 */ /* 0x000fca00078e0205 */
[----:B------:R-:W-:Y:S01]  /*06a0*/  ISETP.GT.U32.AND P0, PT, R6, R17, PT ;  /* 0x000000110600720c */ /* 0x000fe20003f04070 */
[----:B----4-:R-:W4:-:S12]  /*06b0*/  MUFU.RCP R15, R15 ;  /* 0x0000000f000f7308 */ /* 0x010f180000001000 */
[----:B------:R-:W-:-:S04]  /*06c0*/  @!P0 IADD3 R17, PT, PT, R17, -R6, RZ ;  /* 0x8000000611118210 */ /* 0x000fc80007ffe0ff */
[----:B------:R-:W-:Y:S01]  /*06d0*/  ISETP.GT.U32.AND P2, PT, R6, R17, PT ;  /* 0x000000110600720c */ /* 0x000fe20003f44070 */
[----:B----4-:R-:W-:Y:S01]  /*06e0*/  VIADD R10, R15, 0xffffffe ;  /* 0x0ffffffe0f0a7836 */ /* 0x010fe20000000000 */
[----:B------:R-:W-:-:S03]  /*06f0*/  ISETP.GE.AND P0, PT, R0, RZ, PT ;  /* 0x000000ff0000720c */ /* 0x000fc60003f06270 */
[----:B------:R-:W4:Y:S08]  /*0700*/  F2I.FTZ.U32.TRUNC.NTZ R11, R10 ;  /* 0x0000000a000b7305 */ /* 0x000f30000021f000 */
[----:B------:R-:W-:-:S04]  /*0710*/  @!P2 IMAD.IADD R17, R17, 0x1, -R6 ;  /* 0x000000011111a824 */ /* 0x000fc800078e0a06 */
[----:B------:R-:W-:Y:S01]  /*0720*/  @!P0 IMAD.MOV R17, RZ, RZ, -R17 ;  /* 0x000000ffff118224 */ /* 0x000fe200078e0a11 */
[----:B----4-:R-:W-:Y:S01]  /*0730*/  IADD3 R0, PT, PT, RZ, -R11, RZ ;  /* 0x8000000bff007210 */ /* 0x010fe20007ffe0ff */
[----:B------:R-:W-:-:S03]  /*0740*/  IMAD.MOV.U32 R10, RZ, RZ, RZ ;  /* 0x000000ffff0a7224 */ /* 0x000fc600078e00ff */
[----:B------:R-:W-:Y:S01]  /*0750*/  SEL R17, R4, R17, !P1 ;  /* 0x0000001104117207 */ /* 0x000fe20004800000 */
[----:B0-----:R-:W-:-:S03]  /*0760*/  IMAD R13, R0, R7, RZ ;  /* 0x00000007000d7224 */ /* 0x001fc600078e02ff */
[----:B------:R-:W-:Y:S02]  /*0770*/  IABS R4, R17 ;  /* 0x0000001100047213 */ /* 0x000fe40000000000 */
[----:B------:R-:W-:Y:S01]  /*0780*/  IABS R0, R2 ;  /* 0x0000000200007213 */ /* 0x000fe20000000000 */
[----:B------:R-:W-:-:S03]  /*0790*/  IMAD.HI.U32 R10, R11, R13, R10 ;  /* 0x0000000d0b0a7227 */ /* 0x000fc600078e000a */
[----:B------:R-:W-:Y:S01]  /*07a0*/  IADD3 R11, PT, PT, RZ, -R0, RZ ;  /* 0x80000000ff0b7210 */ /* 0x000fe20007ffe0ff */
        /* <DEDUP_REMOVED lines=8> */
[----:B------:R-:W-:Y:S02]  /*0830*/  @!P2 IMAD.IADD R0, R0, 0x1, -R7 ;  /* 0x000000010000a824 */ /* 0x000fe400078e0a07 */
[----:B------:R-:W-:-:S03]  /*0840*/  @!P1 IADD3 R4, PT, PT, R4, -R7, RZ ;  /* 0x8000000704049210 */ /* 0x000fc60007ffe0ff */
[----:B------:R-:W-:Y:S02]  /*0850*/  ISETP.GT.U32.AND P4, PT, R7, R0, PT ;  /* 0x000000000700720c */ /* 0x000fe40003f84070 */
[----:B------:R-:W-:Y:S02]  /*0860*/  ISETP.GE.U32.AND P3, PT, R4, R7, PT ;  /* 0x000000070400720c */ /* 0x000fe40003f66070 */
[----:B------:R-:W-:Y:S01]  /*0870*/  ISETP.GE.AND P2, PT, R17, RZ, PT ;  /* 0x000000ff1100720c */ /* 0x000fe20003f46270 */
[----:B------:R-:W-:Y:S01]  /*0880*/  @!P1 VIADD R10, R10, 0x1 ;  /* 0x000000010a0a9836 */ /* 0x000fe20000000000 */
[----:B------:R-:W-:Y:S02]  /*0890*/  ISETP.NE.AND P1, PT, R2, RZ, PT ;  /* 0x000000ff0200720c */ /* 0x000fe40003f25270 */
[----:B------:R-:W-:-:S05]  /*08a0*/  LOP3.LUT R5, RZ, R2, RZ, 0x33, !PT ;  /* 0x00000002ff057212 */ /* 0x000fca00078e33ff */
[----:B------:R-:W-:Y:S02]  /*08b0*/  @!P4 IMAD.IADD R0, R0, 0x1, -R7 ;  /* 0x000000010000c824 */ /* 0x000fe400078e0a07 */
[----:B------:R-:W-:Y:S02]  /*08c0*/  @P3 IADD3 R10, PT, PT, R10, 0x1, RZ ;  /* 0x000000010a0a3810 */ /* 0x000fe40007ffe0ff */
[----:B------:R-:W-:Y:S02]  /*08d0*/  @!P0 IMAD.MOV R0, RZ, RZ, -R0 ;  /* 0x000000ffff008224 */ /* 0x000fe400078e0a00 */
[----:B------:R-:W-:-:S03]  /*08e0*/  @!P2 IADD3 R10, PT, PT, -R10, RZ, RZ ;  /* 0x000000ff0a0aa210 */ /* 0x000fc60007ffe1ff */
[C---:B------:R-:W-:Y:S02]  /*08f0*/  SEL R0, R5.reuse, R0, !P1 ;  /* 0x0000000005007207 */ /* 0x040fe40004800000 */
[----:B------:R-:W-:-:S05]  /*0900*/  SEL R10, R5, R10, !P1 ;  /* 0x0000000a050a7207 */ /* 0x000fca0004800000 */
[----:B--2---:R-:W-:-:S04]  /*0910*/  IMAD R3, R10, R3, R0 ;  /* 0x000000030a037224 */ /* 0x004fc800078e0200 */
[----:B---3--:R-:W-:-:S05]  /*0920*/  IMAD.WIDE R8, R3, 0x4, R8 ;  /* 0x0000000403087825 */ /* 0x008fca00078e0208 */
[----:B------:R-:W1:Y:S02]  /*0930*/  LDG.E R0, desc[UR4][R8.64] ;  /* 0x0000000408007981 */ /* 0x000e64000c1e1900 */
[----:B-1----:R-:W-:-:S05]  /*0940*/  FMUL R3, R0, UR6 ;  /* 0x0000000600037c20 */ /* 0x002fca0008400000 */
[----:B------:R-:W-:Y:S01]  /*0950*/  STG.E desc[UR4][R8.64], R3 ;  /* 0x0000000308007986 */ /* 0x000fe2000c101904 */
[----:B------:R-:W-:Y:S05]  /*0960*/  EXIT ;  /* 0x000000000000794d */ /* 0x000fea0003800000 */
.L_x_139:
        /* <DEDUP_REMOVED lines=9> */
.L_x_276:


//--------------------- .text.setEBEProductKernel --------------------------
	.section	.text.setEBEProductKernel,"ax",@progbits
	.align	128
        .global         setEBEProductKernel
        .type           setEBEProductKernel,@function
        .size           setEBEProductKernel,(.L_x_277 - setEBEProductKernel)
        .other          setEBEProductKernel,@"STO_CUDA_ENTRY STV_DEFAULT"
setEBEProductKernel:
.text.setEBEProductKernel:
        /* <DEDUP_REMOVED lines=10> */
[----:B------:R-:W-:Y:S02]  /*00a0*/  IABS R12, R0 ;  /* 0x00000000000c7213 */ /* 0x000fe40000000000 */
[----:B------:R-:W-:Y:S01]  /*00b0*/  ISETP.GE.AND P2, PT, R0, RZ, PT ;  /* 0x000000ff0000720c */ /* 0x000fe20003f46270 */
[----:B------:R-:W1:Y:S03]  /*00c0*/  LDCU.64 UR6, c[0x0][0x3b0] ;  /* 0x00007600ff0677ac */ /* 0x000e660008000a00 */
[----:B------:R-:W2:Y:S01]  /*00d0*/  LDC.64 R16, c[0x0][0x3a8] ;  /* 0x0000ea00ff107b82 */ /* 0x000ea20000000a00 */
[----:B------:R-:W3:Y:S01]  /*00e0*/  LDCU.64 UR8, c[0x0][0x3c8] ;  /* 0x00007900ff0877ac */ /* 0x000ee20008000a00 */
[----:B0-----:R-:W4:Y:S04]  /*00f0*/  LDG.E R13, desc[UR4][R10.64+0x18] ;  /* 0x000018040a0d7981 */ /* 0x001f28000c1e1900 */
[----:B------:R-:W5:Y:S04]  /*0100*/  LDG.E R3, desc[UR4][R10.64+0x14] ;  /* 0x000014040a037981 */ /* 0x000f68000c1e1900 */
[----:B------:R-:W3:Y:S04]  /*0110*/  LDG.E R14, desc[UR4][R10.64+0x10] ;  /* 0x000010040a0e7981 */ /* 0x000ee8000c1e1900 */
[----:B------:R0:W2:Y:S01]  /*0120*/  LDG.E R10, desc[UR4][R10.64] ;  /* 0x000000040a0a7981 */ /* 0x0000a2000c1e1900 */
[----:B----4-:R-:W-:-:S02]  /*0130*/  IABS R6, R13 ;  /* 0x0000000d00067213 */ /* 0x010fc40000000000 */
[----:B------:R-:W-:Y:S02]  /*0140*/  IABS R15, R13 ;  /* 0x0000000d000f7213 */ /* 0x000fe40000000000 */
[----:B------:R-:W4:Y:S01]  /*0150*/  I2F.RP R7, R6 ;  /* 0x0000000600077306 */ /* 0x000f220000209400 */
[----:B-----5:R-:W-:-:S07]  /*0160*/  IABS R2, R3 ;  /* 0x0000000300027213 */ /* 0x020fce0000000000 */
[----:B------:R-:W5:Y:S08]  /*0170*/  I2F.RP R8, R2 ;  /* 0x0000000200087306 */ /* 0x000f700000209400 */
[----:B----4-:R-:W4:Y:S08]  /*0180*/  MUFU.RCP R7, R7 ;  /* 0x0000000700077308 */ /* 0x010f300000001000 */
[----:B-----5:R-:W-:Y:S01]  /*0190*/  MUFU.RCP R8, R8 ;  /* 0x0000000800087308 */ /* 0x020fe20000001000 */
[----:B----4-:R-:W-:-:S02]  /*01a0*/  VIADD R4, R7, 0xffffffe ;  /* 0x0ffffffe07047836 */ /* 0x010fc40000000000 */
[----:B------:R-:W-:-:S05]  /*01b0*/  IMAD.MOV R7, RZ, RZ, -R15 ;  /* 0x000000ffff077224 */ /* 0x000fca00078e0a0f */
[----:B------:R4:W5:Y:S02]  /*01c0*/  F2I.FTZ.U32.TRUNC.NTZ R5, R4 ;  /* 0x0000000400057305 */ /* 0x000964000021f000 */
[----:B----4-:R-:W-:Y:S02]  /*01d0*/  HFMA2 R4, -RZ, RZ, 0, 0 ;  /* 0x00000000ff047431 */ /* 0x010fe400000001ff */
[----:B-----5:R-:W-:-:S04]  /*01e0*/  IMAD.MOV R9, RZ, RZ, -R5 ;  /* 0x000000ffff097224 */ /* 0x020fc800078e0a05 */
[----:B------:R-:W-:-:S04]  /*01f0*/  IMAD R9, R9, R6, RZ ;  /* 0x0000000609097224 */ /* 0x000fc800078e02ff */
[----:B------:R-:W-:Y:S01]  /*0200*/  IMAD.HI.U32 R5, R5, R9, R4 ;  /* 0x0000000905057227 */ /* 0x000fe200078e0004 */
[----:B---3--:R-:W-:-:S03]  /*0210*/  IABS R9, R14 ;  /* 0x0000000e00097213 */ /* 0x008fc60000000000 */
[----:B------:R-:W-:-:S04]  /*0220*/  IMAD.MOV.U32 R4, RZ, RZ, R12 ;  /* 0x000000ffff047224 */ /* 0x000fc800078e000c */
[----:B------:R-:W-:-:S04]  /*0230*/  IMAD.HI.U32 R5, R5, R4, RZ ;  /* 0x0000000405057227 */ /* 0x000fc800078e00ff */
[----:B------:R-:W-:Y:S02]  /*0240*/  IMAD R7, R5, R7, R4 ;  /* 0x0000000705077224 */ /* 0x000fe400078e0204 */
[----:B------:R-:W-:-:S03]  /*0250*/  VIADD R4, R8, 0xffffffe ;  /* 0x0ffffffe08047836 */ /* 0x000fc60000000000 */
[----:B------:R-:W-:Y:S01]  /*0260*/  ISETP.GT.U32.AND P0, PT, R6, R7, PT ;  /* 0x000000070600720c */ /* 0x000fe20003f04070 */
[----:B------:R3:W4:Y:S02]  /*0270*/  F2I.FTZ.U32.TRUNC.NTZ R5, R4 ;  /* 0x0000000400057305 */ /* 0x000724000021f000 */
[----:B---3--:R-:W-:-:S10]  /*0280*/  IMAD.MOV.U32 R4, RZ, RZ, RZ ;  /* 0x000000ffff047224 */ /* 0x008fd400078e00ff */
[----:B------:R-:W-:Y:S02]  /*0290*/  @!P0 IADD3 R7, PT, PT, R7, -R6, RZ ;  /* 0x8000000607078210 */ /* 0x000fe40007ffe0ff */
[----:B------:R-:W-:Y:S02]  /*02a0*/  ISETP.NE.AND P0, PT, R13, RZ, PT ;  /* 0x000000ff0d00720c */ /* 0x000fe40003f05270 */
[----:B------:R-:W-:-:S13]  /*02b0*/  ISETP.GT.U32.AND P1, PT, R6, R7, PT ;  /* 0x000000070600720c */ /* 0x000fda0003f24070 */
[----:B------:R-:W-:Y:S01]  /*02c0*/  @!P1 IADD3 R7, PT, PT, R7, -R6, RZ ;  /* 0x8000000607079210 */ /* 0x000fe20007ffe0ff */
[----:B----4-:R-:W-:-:S03]  /*02d0*/  IMAD.MOV R6, RZ, RZ, -R5 ;  /* 0x000000ffff067224 */ /* 0x010fc600078e0a05 */
[----:B------:R-:W-:Y:S01]  /*02e0*/  MOV R0, R7 ;  /* 0x0000000700007202 */ /* 0x000fe20000000f00 */
[----:B------:R-:W-:Y:S01]  /*02f0*/  IMAD.MOV.U32 R7, RZ, RZ, R6 ;  /* 0x000000ffff077224 */ /* 0x000fe200078e0006 */
[----:B------:R-:W-:Y:S02]  /*0300*/  IABS R6, R3 ;  /* 0x0000000300067213 */ /* 0x000fe40000000000 */
[----:B------:R-:W-:Y:S01]  /*0310*/  @!P2 IADD3 R0, PT, PT, -R0, RZ, RZ ;  /* 0x000000ff0000a210 */ /* 0x000fe20007ffe1ff */
[----:B------:R-:W-:Y:S01]  /*0320*/  IMAD R7, R7, R2, RZ ;  /* 0x0000000207077224 */ /* 0x000fe200078e02ff */
[----:B------:R-:W-:-:S03]  /*0330*/  @!P0 LOP3.LUT R0, RZ, R13, RZ, 0x33, !PT ;  /* 0x0000000dff008212 */ /* 0x000fc600078e33ff */
[----:B------:R-:W-:Y:S01]  /*0340*/  IMAD.HI.U32 R5, R5, R7, R4 ;  /* 0x0000000705057227 */ /* 0x000fe200078e0004 */
[----:B------:R-:W-:Y:S02]  /*0350*/  IABS R8, R0 ;  /* 0x0000000000087213 */ /* 0x000fe40000000000 */
[----:B------:R-:W-:Y:S02]  /*0360*/  IADD3 R4, PT, PT, RZ, -R6, RZ ;  /* 0x80000006ff047210 */ /* 0x000fe40007ffe0ff */
[----:B------:R-:W3:Y:S01]  /*0370*/  I2F.RP R6, R9 ;  /* 0x0000000900067306 */ /* 0x000ee20000209400 */
[----:B------:R-:W-:-:S04]  /*0380*/  IMAD.HI.U32 R7, R5, R8, RZ ;  /* 0x0000000805077227 */ /* 0x000fc800078e00ff */
[----:B------:R-:W-:-:S05]  /*0390*/  IMAD R5, R7, R4, R8 ;  /* 0x0000000407057224 */ /* 0x000fca00078e0208 */
[----:B------:R-:W-:Y:S01]  /*03a0*/  ISETP.GT.U32.AND P1, PT, R2, R5, PT ;  /* 0x000000050200720c */ /* 0x000fe20003f24070 */
[----:B---3--:R-:W3:-:S12]  /*03b0*/  MUFU.RCP R6, R6 ;  /* 0x0000000600067308 */ /* 0x008ed80000001000 */
[----:B------:R-:W-:-:S05]  /*03c0*/  @!P1 IMAD.IADD R5, R5, 0x1, -R2 ;  /* 0x0000000105059824 */ /* 0x000fca00078e0a02 */
[----:B------:R-:W-:Y:S02]  /*03d0*/  ISETP.GE.U32.AND P0, PT, R5, R2, PT ;  /* 0x000000020500720c */ /* 0x000fe40003f06070 */
[----:B------:R-:W-:Y:S01]  /*03e0*/  LOP3.LUT R2, R0, R3, RZ, 0x3c, !PT ;  /* 0x0000000300027212 */ /* 0x000fe200078e3cff */
[----:B------:R-:W-:Y:S01]  /*03f0*/  @!P1 VIADD R7, R7, 0x1 ;  /* 0x0000000107079836 */ /* 0x000fe20000000000 */
[----:B---3--:R-:W-:Y:S02]  /*0400*/  IADD3 R4, PT, PT, R6, 0xffffffe, RZ ;  /* 0x0ffffffe06047810 */ /* 0x008fe40007ffe0ff */
[----:B------:R-:W-:Y:S02]  /*0410*/  ISETP.GE.AND P2, PT, R2, RZ, PT ;  /* 0x000000ff0200720c */ /* 0x000fe40003f46270 */
[----:B------:R-:W-:Y:S01]  /*0420*/  ISETP.NE.AND P1, PT, R3, RZ, PT ;  /* 0x000000ff0300720c */ /* 0x000fe20003f25270 */
[----:B------:R-:W3:Y:S04]  /*0430*/  F2I.FTZ.U32.TRUNC.NTZ R5, R4 ;  /* 0x0000000400057305 */ /* 0x000ee8000021f000 */
[----:B------:R-:W-:-:S05]  /*0440*/  @P0 IADD3 R7, PT, PT, R7, 0x1, RZ ;  /* 0x0000000107070810 */ /* 0x000fca0007ffe0ff */
[----:B0-----:R-:W-:-:S05]  /*0450*/  IMAD.MOV.U32 R11, RZ, RZ, R7 ;  /* 0x000000ffff0b7224 */ /* 0x001fca00078e0007 */
[----:B------:R-:W-:Y:S02]  /*0460*/  @!P2 IADD3 R11, PT, PT, -R11, RZ, RZ ;  /* 0x000000ff0b0ba210 */ /* 0x000fe40007ffe1ff */
[----:B------:R-:W-:Y:S01]  /*0470*/  @!P1 LOP3.LUT R11, RZ, R3, RZ, 0x33, !PT ;  /* 0x00000003ff0b9212 */ /* 0x000fe200078e33ff */
[----:B---3--:R-:W-:-:S03]  /*0480*/  IMAD.MOV R6, RZ, RZ, -R5 ;  /* 0x000000ffff067224 */ /* 0x008fc600078e0a05 */
[----:B------:R-:W-:Y:S01]  /*0490*/  IADD3 R2, PT, PT, -R11, RZ, RZ ;  /* 0x000000ff0b027210 */ /* 0x000fe20007ffe1ff */
[----:B------:R-:W-:Y:S02]  /*04a0*/  IMAD R15, R6, R9, RZ ;  /* 0x00000009060f7224 */ /* 0x000fe400078e02ff */
[----:B------:R-:W-:Y:S02]  /*04b0*/  IMAD.MOV.U32 R4, RZ, RZ, RZ ;  /* 0x000000ffff047224 */ /* 0x000fe400078e00ff */
[----:B------:R-:W-:Y:S01]  /*04c0*/  IMAD R3, R3, R2, R0 ;  /* 0x0000000203037224 */ /* 0x000fe200078e0200 */
[----:B------:R-:W-:Y:S01]  /*04d0*/  IABS R6, R14 ;  /* 0x0000000e00067213 */ /* 0x000fe20000000000 */
[----:B------:R-:W-:Y:S02]  /*04e0*/  IMAD.HI.U32 R15, R5, R15, R4 ;  /* 0x0000000f050f7227 */ /* 0x000fe400078e0004 */
[----:B------:R-:W0:Y:S01]  /*04f0*/  LDC.64 R4, c[0x0][0x3b8] ;  /* 0x0000ee00ff047b82 */ /* 0x000e220000000a00 */
[----:B------:R-:W-:-:S02]  /*0500*/  IABS R2, R3 ;  /* 0x0000000300027213 */ /* 0x000fc40000000000 */
[----:B------:R-:W-:-:S03]  /*0510*/  IADD3 R13, PT, PT, RZ, -R6, RZ ;  /* 0x80000006ff0d7210 */ /* 0x000fc60007ffe0ff */
[----:B------:R-:W-:Y:S01]  /*0520*/  IMAD.HI.U32 R12, R15, R2, RZ ;  /* 0x000000020f0c7227 */ /* 0x000fe200078e00ff */
[----:B------:R-:W-:Y:S01]  /*0530*/  LOP3.LUT R3, R3, R14, RZ, 0x3c, !PT ;  /* 0x0000000e03037212 */ /* 0x000fe200078e3cff */
[----:B------:R-:W3:Y:S02]  /*0540*/  LDC.64 R6, c[0x0][0x3a0] ;  /* 0x0000e800ff067b82 */ /* 0x000ee40000000a00 */
[----:B------:R-:W-:-:S05]  /*0550*/  IMAD R2, R12, R13, R2 ;  /* 0x0000000d0c027224 */ /* 0x000fca00078e0202 */
[----:B------:R-:W-:Y:S02]  /*0560*/  ISETP.GT.U32.AND P1, PT, R9, R2, PT ;  /* 0x000000020900720c */ /* 0x000fe40003f24070 */
[----:B------:R-:W-:-:S11]  /*0570*/  ISETP.GE.AND P2, PT, R3, RZ, PT ;  /* 0x000000ff0300720c */ /* 0x000fd60003f46270 */
[----:B------:R-:W-:-:S05]  /*0580*/  @!P1 IMAD.IADD R2, R2, 0x1, -R9 ;  /* 0x0000000102029824 */ /* 0x000fca00078e0a09 */
[----:B------:R-:W-:Y:S02]  /*0590*/  ISETP.GE.U32.AND P0, PT, R2, R9, PT ;  /* 0x000000090200720c */ /* 0x000fe40003f06070 */
[----:B------:R-:W4:Y:S01]  /*05a0*/  LDC.64 R2, c[0x0][0x3c0] ;  /* 0x0000f000ff027b82 */ /* 0x000f220000000a00 */
[----:B------:R-:W-:Y:S02]  /*05b0*/  @!P1 IADD3 R12, PT, PT, R12, 0x1, RZ ;  /* 0x000000010c0c9810 */ /* 0x000fe40007ffe0ff */
[----:B------:R-:W-:Y:S02]  /*05c0*/  ISETP.NE.AND P1, PT, R14, RZ, PT ;  /* 0x000000ff0e00720c */ /* 0x000fe40003f25270 */
[----:B------:R-:W-:-:S06]  /*05d0*/  LOP3.LUT R14, RZ, R14, RZ, 0x33, !PT ;  /* 0x0000000eff0e7212 */ /* 0x000fcc00078e33ff */
[----:B------:R-:W-:-:S05]  /*05e0*/  @P0 VIADD R12, R12, 0x1 ;  /* 0x000000010c0c0836 */ /* 0x000fca0000000000 */
[----:B------:R-:W-:-:S04]  /*05f0*/  @!P2 IADD3 R12, PT, PT, -R12, RZ, RZ ;  /* 0x000000ff0c0ca210 */ /* 0x000fc80007ffe1ff */
[----:B------:R-:W-:-:S05]  /*0600*/  SEL R12, R14, R12, !P1 ;  /* 0x0000000c0e0c7207 */ /* 0x000fca0004800000 */
[C-C-:B-1----:R-:W-:Y:S02]  /*0610*/  IMAD R19, R11.reuse, UR6, R12.reuse ;  /* 0x000000060b137c24 */ /* 0x142fe4000f8e020c */
[----:B------:R-:W-:Y:S02]  /*0620*/  IMAD R21, R11, UR8, R12 ;  /* 0x000000080b157c24 */ /* 0x000fe4000f8e020c */
[----:B--2---:R-:W-:-:S04]  /*0630*/  IMAD.WIDE R18, R19, 0x4, R16 ;  /* 0x0000000413127825 */ /* 0x004fc800078e0210 */
[----:B----4-:R-:W-:Y:S01]  /*0640*/  IMAD.WIDE R2, R21, 0x4, R2 ;  /* 0x0000000415027825 */ /* 0x010fe200078e0202 */
[----:B------:R-:W2:Y:S03]  /*0650*/  LDG.E R16, desc[UR4][R18.64] ;  /* 0x0000000412107981 */ /* 0x000ea6000c1e1900 */
[C-C-:B------:R-:W-:Y:S01]  /*0660*/  IMAD R17, R11.reuse, UR7, R12.reuse ;  /* 0x000000070b117c24 */ /* 0x140fe2000f8e020c */
[----:B------:R-:W1:Y:S01]  /*0670*/  LDCU.64 UR6, c[0x0][0x398] ;  /* 0x00007300ff0677ac */ /* 0x000e620008000a00 */
[----:B------:R-:W-:Y:S01]  /*0680*/  IMAD R21, R11, UR9, R12 ;  /* 0x000000090b157c24 */ /* 0x000fe2000f8e020c */
[----:B------:R4:W5:Y:S01]  /*0690*/  LDG.E R2, desc[UR4][R2.64] ;  /* 0x0000000402027981 */ /* 0x000962000c1e1900 */
[----:B---3--:R-:W-:-:S04]  /*06a0*/  IMAD.WIDE R6, R17, 0x8, R6 ;  /* 0x0000000811067825 */ /* 0x008fc800078e0206 */
[----:B0-----:R-:W-:Y:S02]  /*06b0*/  IMAD.WIDE R4, R21, 0x8, R4 ;  /* 0x0000000815047825 */ /* 0x001fe400078e0204 */
[----:B------:R-:W3:Y:S04]  /*06c0*/  LDG.E.64 R6, desc[UR4][R6.64] ;  /* 0x0000000406067981 */ /* 0x000ee8000c1e1b00 */
[----:B------:R-:W3:Y:S01]  /*06d0*/  LDG.E.64 R4, desc[UR4][R4.64] ;  /* 0x0000000404047981 */ /* 0x000ee2000c1e1b00 */
[----:B------:R-:W-:Y:S01]  /*06e0*/  IABS R17, R10 ;  /* 0x0000000a00117213 */ /* 0x000fe20000000000 */
[----:B------:R-:W-:-:S03]  /*06f0*/  IMAD.HI.U32 R15, R15, R8, RZ ;  /* 0x000000080f0f7227 */ /* 0x000fc600078e00ff */
[----:B------:R-:W0:Y:S01]  /*0700*/  I2F.RP R20, R17 ;  /* 0x0000001100147306 */ /* 0x000e220000209400 */
[----:B------:R-:W-:-:S05]  /*0710*/  IMAD R22, R15, R13, R8 ;  /* 0x0000000d0f167224 */ /* 0x000fca00078e0208 */
[----:B------:R-:W-:Y:S02]  /*0720*/  ISETP.GT.U32.AND P0, PT, R9, R22, PT ;  /* 0x000000160900720c */ /* 0x000fe40003f04070 */
[----:B0-----:R-:W0:Y:S11]  /*0730*/  MUFU.RCP R20, R20 ;  /* 0x0000001400147308 */ /* 0x001e360000001000 */
[----:B------:R-:W-:Y:S01]  /*0740*/  @!P0 IMAD.IADD R22, R22, 0x1, -R9 ;  /* 0x0000000116168824 */ /* 0x000fe200078e0a09 */
[----:B------:R-:W-:-:S04]  /*0750*/  ISETP.GE.AND P0, PT, R0, RZ, PT ;  /* 0x000000ff0000720c */ /* 0x000fc80003f06270 */
[----:B------:R-:W-:Y:S02]  /*0760*/  ISETP.GT.U32.AND P2, PT, R9, R22, PT ;  /* 0x000000160900720c */ /* 0x000fe40003f44070 */
[----:B0-----:R-:W-:-:S06]  /*0770*/  IADD3 R15, PT, PT, R20, 0xffffffe, RZ ;  /* 0x0ffffffe140f7810 */ /* 0x001fcc0007ffe0ff */
[----:B------:R-:W0:Y:S05]  /*0780*/  F2I.FTZ.U32.TRUNC.NTZ R15, R15 ;  /* 0x0000000f000f7305 */ /* 0x000e2a000021f000 */
[----:B------:R-:W-:-:S04]  /*0790*/  @!P2 IMAD.IADD R22, R22, 0x1, -R9 ;  /* 0x000000011616a824 */ /* 0x000fc800078e0a09 */
[----:B------:R-:W-:-:S05]  /*07a0*/  @!P0 IMAD.MOV R22, RZ, RZ, -R22 ;  /* 0x000000ffff168224 */ /* 0x000fca00078e0a16 */
[----:B------:R-:W-:Y:S01]  /*07b0*/  SEL R9, R14, R22, !P1 ;  /* 0x000000160e097207 */ /* 0x000fe20004800000 */
[----:B------:R-:W-:Y:S01]  /*07c0*/  HFMA2 R14, -RZ, RZ, 0, 0 ;  /* 0x00000000ff0e7431 */ /* 0x000fe200000001ff */
[----:B0-----:R-:W-:-:S05]  /*07d0*/  IADD3 R0, PT, PT, RZ, -R15, RZ ;  /* 0x8000000fff007210 */ /* 0x001fca0007ffe0ff */
[----:B----4-:R-:W-:Y:S01]  /*07e0*/  IMAD R3, R0, R17, RZ ;  /* 0x0000001100037224 */ /* 0x010fe200078e02ff */
[----:B------:R-:W-:-:S03]  /*07f0*/  IABS R0, R10 ;  /* 0x0000000a00007213 */ /* 0x000fc60000000000 */
[----:B------:R-:W-:Y:S01]  /*0800*/  IMAD.HI.U32 R15, R15, R3, R14 ;  /* 0x000000030f0f7227 */ /* 0x000fe200078e000e */
[----:B------:R-:W-:-:S03]  /*0810*/  IABS R13, R9 ;  /* 0x00000009000d7213 */ /* 0x000fc60000000000 */
[----:B------:R-:W-:Y:S01]  /*0820*/  IMAD.MOV R0, RZ, RZ, -R0 ;  /* 0x000000ffff007224 */ /* 0x000fe200078e0a00 */
[----:B------:R-:W-:Y:S01]  /*0830*/  MOV R14, R13 ;  /* 0x0000000d000e7202 */ /* 0x000fe20000000f00 */
[----:B------:R-:W-:-:S04]  /*0840*/  IMAD.HI.U32 R3, R15, R8, RZ ;  /* 0x000000080f037227 */ /* 0x000fc800078e00ff */
[----:B------:R-:W-:Y:S02]  /*0850*/  IMAD R8, R3, R0, R8 ;  /* 0x0000000003087224 */ /* 0x000fe400078e0208 */
[----:B------:R-:W-:-:S03]  /*0860*/  IMAD.HI.U32 R15, R15, R14, RZ ;  /* 0x0000000e0f0f7227 */ /* 0x000fc600078e00ff */
[----:B------:R-:W-:Y:S01]  /*0870*/  ISETP.GT.U32.AND P2, PT, R17, R8, PT ;  /* 0x000000081100720c */ /* 0x000fe20003f44070 */
[----:B------:R-:W-:-:S05]  /*0880*/  IMAD R0, R15, R0, R14 ;  /* 0x000000000f007224 */ /* 0x000fca00078e020e */
[----:B------:R-:W-:-:S07]  /*0890*/  ISETP.GT.U32.AND P1, PT, R17, R0, PT ;  /* 0x000000001100720c */ /* 0x000fce0003f24070 */
[----:B------:R-:W-:-:S05]  /*08a0*/  @!P2 IMAD.IADD R8, R8, 0x1, -R17 ;  /* 0x000000010808a824 */ /* 0x000fca00078e0a11 */
[----:B------:R-:W-:Y:S02]  /*08b0*/  ISETP.GT.U32.AND P4, PT, R17, R8, PT ;  /* 0x000000081100720c */ /* 0x000fe40003f84070 */
[-C--:B------:R-:W-:Y:S02]  /*08c0*/  @!P1 IADD3 R0, PT, PT, R0, -R17.reuse, RZ ;  /* 0x8000001100009210 */ /* 0x080fe40007ffe0ff */
[----:B------:R-:W-:Y:S02]  /*08d0*/  LOP3.LUT R9, R9, R10, RZ, 0x3c, !PT ;  /* 0x0000000a09097212 */ /* 0x000fe400078e3cff */
[----:B------:R-:W-:Y:S02]  /*08e0*/  ISETP.GE.U32.AND P3, PT, R0, R17, PT ;  /* 0x000000110000720c */ /* 0x000fe40003f66070 */
[----:B------:R-:W-:Y:S01]  /*08f0*/  ISETP.GE.AND P2, PT, R9, RZ, PT ;  /* 0x000000ff0900720c */ /* 0x000fe20003f46270 */
[----:B------:R-:W-:-:S04]  /*0900*/  @!P1 VIADD R15, R15, 0x1 ;  /* 0x000000010f0f9836 */ /* 0x000fc80000000000 */
[----:B------:R-:W-:-:S04]  /*0910*/  @!P4 IADD3 R8, PT, PT, R8, -R17, RZ ;  /* 0x800000110808c210 */ /* 0x000fc80007ffe0ff */
[----:B------:R-:W-:Y:S02]  /*0920*/  MOV R3, R8 ;  /* 0x0000000800037202 */ /* 0x000fe40000000f00 */
[----:B------:R-:W-:Y:S01]  /*0930*/  @P3 VIADD R15, R15, 0x1 ;  /* 0x000000010f0f3836 */ /* 0x000fe20000000000 */
[----:B------:R-:W-:Y:S01]  /*0940*/  ISETP.NE.AND P1, PT, R10, RZ, PT ;  /* 0x000000ff0a00720c */ /* 0x000fe20003f25270 */
[----:B------:R-:W0:Y:S01]  /*0950*/  LDC.64 R8, c[0x0][0x390] ;  /* 0x0000e400ff087b82 */ /* 0x000e220000000a00 */
[----:B------:R-:W-:Y:S01]  /*0960*/  @!P0 IMAD.MOV R3, RZ, RZ, -R3 ;  /* 0x000000ffff038224 */ /* 0x000fe200078e0a03 */
[----:B------:R-:W-:Y:S02]  /*0970*/  LOP3.LUT R0, RZ, R10, RZ, 0x33, !PT ;  /* 0x0000000aff007212 */ /* 0x000fe400078e33ff */
[----:B------:R-:W-:Y:S02]  /*0980*/  @!P2 IADD3 R15, PT, PT, -R15, RZ, RZ ;  /* 0x000000ff0f0fa210 */ /* 0x000fe40007ffe1ff */
[----:B------:R-:W-:-:S02]  /*0990*/  SEL R3, R0, R3, !P1 ;  /* 0x0000000300037207 */ /* 0x000fc40004800000 */
[----:B------:R-:W-:Y:S02]  /*09a0*/  SEL R0, R0, R15, !P1 ;  /* 0x0000000f00007207 */ /* 0x000fe40004800000 */
[----:B------:R-:W4:Y:S03]  /*09b0*/  LDC.64 R14, c[0x0][0x388] ;  /* 0x0000e200ff0e7b82 */ /* 0x000f260000000a00 */
[C-C-:B--2---:R-:W-:Y:S02]  /*09c0*/  IMAD R13, R0.reuse, R16, R3.reuse ;  /* 0x00000010000d7224 */ /* 0x144fe400078e0203 */
[----:B-----5:R-:W-:Y:S02]  /*09d0*/  IMAD R17, R0, R2, R3 ;  /* 0x0000000200117224 */ /* 0x020fe400078e0203 */
[----:B---3--:R-:W-:-:S04]  /*09e0*/  IMAD.WIDE R6, R13, 0x4, R6 ;  /* 0x000000040d067825 */ /* 0x008fc800078e0206 */
[----:B------:R-:W-:Y:S02]  /*09f0*/  IMAD.WIDE R4, R17, 0x4, R4 ;  /* 0x0000000411047825 */ /* 0x000fe400078e0204 */
[----:B------:R-:W2:Y:S02]  /*0a00*/  LDG.E R6, desc[UR4][R6.64] ;  /* 0x0000000406067981 */ /* 0x000ea4000c1e1900 */
[C-C-:B-1----:R-:W-:Y:S02]  /*0a10*/  IMAD R17, R11.reuse, UR6, R12.reuse ;  /* 0x000000060b117c24 */ /* 0x142fe4000f8e020c */
[----:B------:R-:W2:Y:S01]  /*0a20*/  LDG.E R5, desc[UR4][R4.64] ;  /* 0x0000000404057981 */ /* 0x000ea2000c1e1900 */
[----:B------:R-:W-:Y:S02]  /*0a30*/  IMAD R13, R11, UR7, R12 ;  /* 0x000000070b0d7c24 */ /* 0x000fe4000f8e020c */
[----:B0-----:R-:W-:-:S04]  /*0a40*/  IMAD.WIDE R10, R17, 0x4, R8 ;  /* 0x00000004110a7825 */ /* 0x001fc800078e0208 */
[----:B----4-:R-:W-:Y:S02]  /*0a50*/  IMAD.WIDE R14, R13, 0x8, R14 ;  /* 0x000000080d0e7825 */ /* 0x010fe400078e020e */
[----:B------:R-:W3:Y:S04]  /*0a60*/  LDG.E R10, desc[UR4][R10.64] ;  /* 0x000000040a0a7981 */ /* 0x000ee8000c1e1900 */
[----:B------:R-:W4:Y:S01]  /*0a70*/  LDG.E.64 R14, desc[UR4][R14.64] ;  /* 0x000000040e0e7981 */ /* 0x000f22000c1e1b00 */
[----:B--2---:R-:W-:-:S06]  /*0a80*/  FMUL R8, R6, R5 ;  /* 0x0000000506087220 */ /* 0x004fcc0000400000 */
[----:B------:R-:W0:Y:S01]  /*0a90*/  F2F.F64.F32 R8, R8 ;  /* 0x0000000800087310 */ /* 0x000e220000201800 */
[----:B---3--:R-:W-:-:S04]  /*0aa0*/  IMAD R3, R0, R10, R3 ;  /* 0x0000000a00037224 */ /* 0x008fc800078e0203 */
[----:B----4-:R-:W-:-:S05]  /*0ab0*/  IMAD.WIDE R2, R3, 0x8, R14 ;  /* 0x0000000803027825 */ /* 0x010fca00078e020e */
[----:B0-----:R-:W-:Y:S01]  /*0ac0*/  STG.E.64 desc[UR4][R2.64], R8 ;  /* 0x0000000802007986 */ /* 0x001fe2000c101b04 */
[----:B------:R-:W-:Y:S05]  /*0ad0*/  EXIT ;  /* 0x000000000000794d */ /* 0x000fea0003800000 */
.L_x_140:
        /* <DEDUP_REMOVED lines=10> */
.L_x_277:


//--------------------- .text.neighborhoodSum3dKernelZ --------------------------
	.section	.text.neighborhoodSum3dKernelZ,"ax",@progbits
	.align	128
        .global         neighborhoodSum3dKernelZ
        .type           neighborhoodSum3dKernelZ,@function
        .size           neighborhoodSum3dKernelZ,(.L_x_278 - neighborhoodSum3dKernelZ)
        .other          neighborhoodSum3dKernelZ,@"STO_CUDA_ENTRY STV_DEFAULT"
neighborhoodSum3dKernelZ:
.text.neighborhoodSum3dKernelZ:
        /* <DEDUP_REMOVED lines=10> */
[----:B------:R-:W1:Y:S01]  /*00a0*/  LDCU.64 UR4, c[0x0][0x398] ;  /* 0x00007300ff0477ac */ /* 0x000e620008000a00 */
[----:B------:R-:W2:Y:S01]  /*00b0*/  LDCU.64 UR8, c[0x0][0x3b0] ;  /* 0x00007600ff0877ac */ /* 0x000ea20008000a00 */
[----:B0-----:R-:W3:Y:S04]  /*00c0*/  LDG.E R0, desc[UR6][R4.64+0x10] ;  /* 0x0000100604007981 */ /* 0x001ee8000c1e1900 */
[----:B------:R0:W4:Y:S02]  /*00d0*/  LDG.E R2, desc[UR6][R4.64] ;  /* 0x0000000604027981 */ /* 0x000124000c1e1900 */
[----:B0-----:R-:W-:-:S02]  /*00e0*/  IABS R4, R3 ;  /* 0x0000000300047213 */ /* 0x001fc40000000000 */
[----:B---3--:R-:W-:-:S04]  /*00f0*/  IABS R9, R0 ;  /* 0x0000000000097213 */ /* 0x008fc80000000000 */
[----:B------:R-:W0:Y:S08]  /*0100*/  I2F.RP R8, R9 ;  /* 0x0000000900087306 */ /* 0x000e300000209400 */
[----:B0-----:R-:W0:Y:S02]  /*0110*/  MUFU.RCP R8, R8 ;  /* 0x0000000800087308 */ /* 0x001e240000001000 */
[----:B0-----:R-:W-:-:S06]  /*0120*/  IADD3 R6, PT, PT, R8, 0xffffffe, RZ ;  /* 0x0ffffffe08067810 */ /* 0x001fcc0007ffe0ff */
[----:B------:R0:W3:Y:S02]  /*0130*/  F2I.FTZ.U32.TRUNC.NTZ R7, R6 ;  /* 0x0000000600077305 */ /* 0x0000e4000021f000 */
[----:B0-----:R-:W-:Y:S01]  /*0140*/  HFMA2 R6, -RZ, RZ, 0, 0 ;  /* 0x00000000ff067431 */ /* 0x001fe200000001ff */
[----:B---3--:R-:W-:-:S05]  /*0150*/  IADD3 R10, PT, PT, RZ, -R7, RZ ;  /* 0x80000007ff0a7210 */ /* 0x008fca0007ffe0ff */
[----:B------:R-:W-:Y:S01]  /*0160*/  IMAD R11, R10, R9, RZ ;  /* 0x000000090a0b7224 */ /* 0x000fe200078e02ff */
[----:B------:R-:W-:-:S03]  /*0170*/  IABS R10, R0 ;  /* 0x00000000000a7213 */ /* 0x000fc60000000000 */
[----:B------:R-:W-:Y:S01]  /*0180*/  IMAD.HI.U32 R7, R7, R11, R6 ;  /* 0x0000000b07077227 */ /* 0x000fe200078e0006 */
[----:B------:R-:W-:Y:S02]  /*0190*/  IADD3 R8, PT, PT, RZ, -R10, RZ ;  /* 0x8000000aff087210 */ /* 0x000fe40007ffe0ff */
[----:B------:R-:W0:Y:S03]  /*01a0*/  LDC.64 R10, c[0x0][0x390] ;  /* 0x0000e400ff0a7b82 */ /* 0x000e260000000a00 */
[----:B------:R-:W-:-:S04]  /*01b0*/  IMAD.HI.U32 R5, R7, R4, RZ ;  /* 0x0000000407057227 */ /* 0x000fc800078e00ff */
[----:B------:R-:W-:Y:S01]  /*01c0*/  IMAD R4, R5, R8, R4 ;  /* 0x0000000805047224 */ /* 0x000fe200078e0204 */
[----:B------:R-:W3:Y:S04]  /*01d0*/  LDC.64 R6, c[0x0][0x3a8] ;  /* 0x0000ea00ff067b82 */ /* 0x000ee80000000a00 */
[----:B------:R-:W-:-:S13]  /*01e0*/  ISETP.GT.U32.AND P2, PT, R9, R4, PT ;  /* 0x000000040900720c */ /* 0x000fda0003f44070 */
[----:B------:R-:W-:-:S04]  /*01f0*/  @!P2 IADD3 R4, PT, PT, R4, -R9, RZ ;  /* 0x800000090404a210 */ /* 0x000fc80007ffe0ff */
[----:B------:R-:W-:Y:S02]  /*0200*/  ISETP.GE.U32.AND P0, PT, R4, R9, PT ;  /* 0x000000090400720c */ /* 0x000fe40003f06070 */
[----:B------:R-:W-:Y:S02]  /*0210*/  LOP3.LUT R4, R3, R0, RZ, 0x3c, !PT ;  /* 0x0000000003047212 */ /* 0x000fe400078e3cff */
[----:B------:R-:W-:Y:S02]  /*0220*/  @!P2 IADD3 R5, PT, PT, R5, 0x1, RZ ;  /* 0x000000010505a810 */ /* 0x000fe40007ffe0ff */
[----:B------:R-:W-:Y:S02]  /*0230*/  ISETP.GE.AND P1, PT, R4, RZ, PT ;  /* 0x000000ff0400720c */ /* 0x000fe40003f26270 */
[----:B------:R-:W-:-:S05]  /*0240*/  ISETP.NE.AND P2, PT, R0, RZ, PT ;  /* 0x000000ff0000720c */ /* 0x000fca0003f45270 */
[----:B------:R-:W-:-:S06]  /*0250*/  @P0 IADD3 R5, PT, PT, R5, 0x1, RZ ;  /* 0x0000000105050810 */ /* 0x000fcc0007ffe0ff */
[----:B------:R-:W-:Y:S02]  /*0260*/  @!P1 IADD3 R5, PT, PT, -R5, RZ, RZ ;  /* 0x000000ff05059210 */ /* 0x000fe40007ffe1ff */
[----:B------:R-:W-:-:S05]  /*0270*/  @!P2 LOP3.LUT R5, RZ, R0, RZ, 0x33, !PT ;  /* 0x00000000ff05a212 */ /* 0x000fca00078e33ff */
[C---:B-1----:R-:W-:Y:S02]  /*0280*/  IMAD R9, R5.reuse, UR4, RZ ;  /* 0x0000000405097c24 */ /* 0x042fe4000f8e02ff */
[----:B--2---:R-:W-:Y:S02]  /*0290*/  IMAD R13, R5, UR8, RZ ;  /* 0x00000008050d7c24 */ /* 0x004fe4000f8e02ff */
[----:B0-----:R-:W-:-:S04]  /*02a0*/  IMAD.WIDE R10, R9, 0x4, R10 ;  /* 0x00000004090a7825 */ /* 0x001fc800078e020a */
[----:B---3--:R-:W-:Y:S01]  /*02b0*/  IMAD.WIDE R6, R13, 0x4, R6 ;  /* 0x000000040d067825 */ /* 0x008fe200078e0206 */
[----:B------:R0:W2:Y:S05]  /*02c0*/  LDG.E R4, desc[UR6][R10.64] ;  /* 0x000000060a047981 */ /* 0x0000aa000c1e1900 */
[----:B------:R1:W3:Y:S01]  /*02d0*/  LDG.E R6, desc[UR6][R6.64] ;  /* 0x0000000606067981 */ /* 0x0002e2000c1e1900 */
[----:B----4-:R-:W-:-:S04]  /*02e0*/  IABS R15, R2 ;  /* 0x00000002000f7213 */ /* 0x010fc80000000000 */
[----:B------:R-:W4:Y:S01]  /*02f0*/  I2F.RP R12, R15 ;  /* 0x0000000f000c7306 */ /* 0x000f220000209400 */
[----:B------:R-:W-:Y:S01]  /*0300*/  IADD3 R13, PT, PT, -R5, RZ, RZ ;  /* 0x000000ff050d7210 */ /* 0x000fe20007ffe1ff */
[----:B0-----:R-:W0:Y:S06]  /*0310*/  LDC.64 R10, c[0x0][0x3c0] ;  /* 0x0000f000ff0a7b82 */ /* 0x001e2c0000000a00 */
[----:B----4-:R-:W4:Y:S02]  /*0320*/  MUFU.RCP R12, R12 ;  /* 0x0000000c000c7308 */ /* 0x010f240000001000 */
[----:B----4-:R-:W-:-:S06]  /*0330*/  IADD3 R8, PT, PT, R12, 0xffffffe, RZ ;  /* 0x0ffffffe0c087810 */ /* 0x010fcc0007ffe0ff */
[----:B------:R4:W5:Y:S01]  /*0340*/  F2I.FTZ.U32.TRUNC.NTZ R9, R8 ;  /* 0x0000000800097305 */ /* 0x000962000021f000 */
[----:B------:R-:W-:Y:S01]  /*0350*/  IMAD R17, R0, R13, R3 ;  /* 0x0000000d00117224 */ /* 0x000fe200078e0203 */
[----:B-1----:R-:W-:Y:S02]  /*0360*/  IABS R7, R2 ;  /* 0x0000000200077213 */ /* 0x002fe40000000000 */
[----:B----4-:R-:W-:Y:S02]  /*0370*/  MOV R8, RZ ;  /* 0x000000ff00087202 */ /* 0x010fe40000000f00 */
[----:B-----5:R-:W-:-:S05]  /*0380*/  IADD3 R14, PT, PT, RZ, -R9, RZ ;  /* 0x80000009ff0e7210 */ /* 0x020fca0007ffe0ff */
[----:B------:R-:W-:Y:S01]  /*0390*/  IMAD R3, R14, R15, RZ ;  /* 0x0000000f0e037224 */ /* 0x000fe200078e02ff */
[----:B------:R-:W-:-:S03]  /*03a0*/  IABS R0, R17 ;  /* 0x0000001100007213 */ /* 0x000fc60000000000 */
[----:B------:R-:W-:Y:S01]  /*03b0*/  IMAD.HI.U32 R9, R9, R3, R8 ;  /* 0x0000000309097227 */ /* 0x000fe200078e0008 */
[----:B------:R-:W-:-:S05]  /*03c0*/  IADD3 R3, PT, PT, RZ, -R7, RZ ;  /* 0x80000007ff037210 */ /* 0x000fca0007ffe0ff */
[----:B------:R-:W-:-:S04]  /*03d0*/  IMAD.HI.U32 R9, R9, R0, RZ ;  /* 0x0000000009097227 */ /* 0x000fc800078e00ff */
[----:B------:R-:W-:-:S05]  /*03e0*/  IMAD R0, R9, R3, R0 ;  /* 0x0000000309007224 */ /* 0x000fca00078e0200 */
[----:B------:R-:W-:-:S13]  /*03f0*/  ISETP.GT.U32.AND P2, PT, R15, R0, PT ;  /* 0x000000000f00720c */ /* 0x000fda0003f44070 */
[----:B------:R-:W-:-:S04]  /*0400*/  @!P2 IADD3 R0, PT, PT, R0, -R15, RZ ;  /* 0x8000000f0000a210 */ /* 0x000fc80007ffe0ff */
[----:B------:R-:W-:Y:S02]  /*0410*/  ISETP.GE.U32.AND P0, PT, R0, R15, PT ;  /* 0x0000000f0000720c */ /* 0x000fe40003f06070 */
[----:B------:R-:W-:Y:S02]  /*0420*/  LOP3.LUT R0, R17, R2, RZ, 0x3c, !PT ;  /* 0x0000000211007212 */ /* 0x000fe400078e3cff */
[----:B------:R-:W-:Y:S02]  /*0430*/  @!P2 IADD3 R9, PT, PT, R9, 0x1, RZ ;  /* 0x000000010909a810 */ /* 0x000fe40007ffe0ff */
[----:B------:R-:W-:Y:S02]  /*0440*/  ISETP.GE.AND P1, PT, R0, RZ, PT ;  /* 0x000000ff0000720c */ /* 0x000fe40003f26270 */
[----:B------:R-:W-:Y:S01]  /*0450*/  ISETP.NE.AND P2, PT, R2, RZ, PT ;  /* 0x000000ff0200720c */ /* 0x000fe20003f45270 */
[----:B0-----:R-:W-:-:S04]  /*0460*/  VIADD R13, R11, 0x1 ;  /* 0x000000010b0d7836 */ /* 0x001fc80000000000 */
[----:B------:R-:W-:Y:S02]  /*0470*/  @P0 IADD3 R9, PT, PT, R9, 0x1, RZ ;  /* 0x0000000109090810 */ /* 0x000fe40007ffe0ff */
[----:B------:R-:W-:-:S04]  /*0480*/  VIMNMX R0, PT, PT, R13, R10, PT ;  /* 0x0000000a0d007248 */ /* 0x000fc80003fe0100 */
[----:B------:R-:W-:Y:S02]  /*0490*/  @!P1 IADD3 R9, PT, PT, -R9, RZ, RZ ;  /* 0x000000ff09099210 */ /* 0x000fe40007ffe1ff */
[----:B------:R-:W-:Y:S02]  /*04a0*/  @!P2 LOP3.LUT R9, RZ, R2, RZ, 0x33, !PT ;  /* 0x00000002ff09a212 */ /* 0x000fe400078e33ff */
[----:B------:R-:W-:Y:S02]  /*04b0*/  ISETP.GE.AND P0, PT, R0, 0x1, PT ;  /* 0x000000010000780c */ /* 0x000fe40003f06270 */
[----:B------:R-:W-:-:S05]  /*04c0*/  IADD3 R3, PT, PT, -R9, RZ, RZ ;  /* 0x000000ff09037210 */ /* 0x000fca0007ffe1ff */
[----:B------:R-:W-:Y:S01]  /*04d0*/  IMAD R3, R2, R3, R17 ;  /* 0x0000000302037224 */ /* 0x000fe200078e0211 */
[----:B------:R-:W-:-:S03]  /*04e0*/  CS2R R20, SRZ ;  /* 0x0000000000147805 */ /* 0x000fc6000001ff00 */
[--C-:B--2---:R-:W-:Y:S02]  /*04f0*/  IMAD R2, R9, R4, R3.reuse ;  /* 0x0000000409027224 */ /* 0x104fe400078e0203 */
[C---:B------:R-:W-:Y:S02]  /*0500*/  IMAD R4, R5.reuse, UR5, RZ ;  /* 0x0000000505047c24 */ /* 0x040fe4000f8e02ff */
[----:B------:R-:W-:Y:S02]  /*0510*/  IMAD R5, R5, UR9, RZ ;  /* 0x0000000905057c24 */ /* 0x000fe4000f8e02ff */
[----:B---3--:R-:W-:Y:S01]  /*0520*/  IMAD R3, R9, R6, R3 ;  /* 0x0000000609037224 */ /* 0x008fe200078e0203 */
[----:B------:R-:W-:Y:S06]  /*0530*/  @!P0 BRA `(.L_x_141) ;  /* 0x00000008008c8947 */ /* 0x000fec0003800000 */
[C---:B------:R-:W-:Y:S02]  /*0540*/  ISETP.GE.U32.AND P0, PT, R0.reuse, 0x10, PT ;  /* 0x000000100000780c */ /* 0x040fe40003f06070 */
[----:B------:R-:W-:Y:S02]  /*0550*/  CS2R R20, SRZ ;  /* 0x0000000000147805 */ /* 0x000fe4000001ff00 */
[----:B------:R-:W-:Y:S02]  /*0560*/  LOP3.LUT R24, R0, 0xf, RZ, 0xc0, !PT ;  /* 0x0000000f00187812 */ /* 0x000fe400078ec0ff */
[----:B------:R-:W-:Y:S02]  /*0570*/  MOV R25, RZ ;  /* 0x000000ff00197202 */ /* 0x000fe40000000f00 */
[----:B------:R-:W-:-:S05]  /*0580*/  ISETP.NE.AND P1, PT, R24, RZ, PT ;  /* 0x000000ff1800720c */ /* 0x000fca0003f25270 */
[----:B------:R-:W-:Y:S08]  /*0590*/  @!P0 BRA `(.L_x_142) ;  /* 0x0000000400388947 */ /* 0x000ff00003800000 */
[----:B------:R-:W0:Y:S01]  /*05a0*/  LDCU.64 UR4, c[0x0][0x388] ;  /* 0x00007100ff0477ac */ /* 0x000e220008000a00 */
[----:B------:R-:W-:Y:S02]  /*05b0*/  LOP3.LUT R25, R0, 0x7ffffff0, RZ, 0xc0, !PT ;  /* 0x7ffffff000197812 */ /* 0x000fe400078ec0ff */
[----:B------:R-:W-:Y:S02]  /*05c0*/  CS2R R20, SRZ ;  /* 0x0000000000147805 */ /* 0x000fe4000001ff00 */
[----:B------:R-:W-:Y:S02]  /*05d0*/  MOV R12, R4 ;  /* 0x00000004000c7202 */ /* 0x000fe40000000f00 */
[----:B------:R-:W-:Y:S01]  /*05e0*/  IADD3 R26, PT, PT, -R25, RZ, RZ ;  /* 0x000000ff191a7210 */ /* 0x000fe20007ffe1ff */
[----:B0-----:R-:W-:-:S04]  /*05f0*/  UIADD3 UR4, UP0, UPT, UR4, 0x40, URZ ;  /* 0x0000004004047890 */ /* 0x001fc8000ff1e0ff */
[----:B------:R-:W-:-:S12]  /*0600*/  UIADD3.X UR5, UPT, UPT, URZ, UR5, URZ, UP0, !UPT ;  /* 0x00000005ff057290 */ /* 0x000fd800087fe4ff */
.L_x_143:
[----:B------:R-:W-:Y:S02]  /*0610*/  MOV R6, UR4 ;  /* 0x0000000400067c02 */ /* 0x000fe40008000f00 */
[----:B------:R-:W-:-:S03]  /*0620*/  MOV R7, UR5 ;  /* 0x0000000500077c02 */ /* 0x000fc60008000f00 */
[----:B------:R-:W-:-:S05]  /*0630*/  IMAD.WIDE R6, R12, 0x8, R6 ;  /* 0x000000080c067825 */ /* 0x000fca00078e0206 */
[----:B------:R-:W2:Y:S04]  /*0640*/  LDG.E.64 R8, desc[UR6][R6.64+-0x40] ;  /* 0xffffc00606087981 */ /* 0x000ea8000c1e1b00 */
[----:B------:R-:W3:Y:S04]  /*0650*/  LDG.E.64 R14, desc[UR6][R6.64+-0x38] ;  /* 0xffffc806060e7981 */ /* 0x000ee8000c1e1b00 */
[----:B------:R-:W4:Y:S04]  /*0660*/  LDG.E.64 R16, desc[UR6][R6.64+-0x30] ;  /* 0xffffd00606107981 */ /* 0x000f28000c1e1b00 */
[----:B------:R-:W5:Y:S04]  /*0670*/  LDG.E.64 R28, desc[UR6][R6.64+-0x28] ;  /* 0xffffd806061c7981 */ /* 0x000f68000c1e1b00 */
[----:B------:R-:W5:Y:S01]  /*0680*/  LDG.E.64 R22, desc[UR6][R6.64+-0x20] ;  /* 0xffffe00606167981 */ /* 0x000f62000c1e1b00 */
[----:B--2---:R-:W-:-:S04]  /*0690*/  IMAD.WIDE R8, R2, 0x8, R8 ;  /* 0x0000000802087825 */ /* 0x004fc800078e0208 */
[C---:B---3--:R-:W-:Y:S02]  /*06a0*/  IMAD.WIDE R14, R2.reuse, 0x8, R14 ;  /* 0x00000008020e7825 */ /* 0x048fe400078e020e */
[----:B------:R-:W2:Y:S02]  /*06b0*/  LDG.E.64 R8, desc[UR6][R8.64] ;  /* 0x0000000608087981 */ /* 0x000ea4000c1e1b00 */
[C---:B----4-:R-:W-:Y:S02]  /*06c0*/  IMAD.WIDE R16, R2.reuse, 0x8, R16 ;  /* 0x0000000802107825 */ /* 0x050fe400078e0210 */
[----:B------:R-:W3:Y:S04]  /*06d0*/  LDG.E.64 R14, desc[UR6][R14.64] ;  /* 0x000000060e0e7981 */ /* 0x000ee8000c1e1b00 */
[----:B------:R-:W4:Y:S01]  /*06e0*/  LDG.E.64 R16, desc[UR6][R16.64] ;  /* 0x0000000610107981 */ /* 0x000f22000c1e1b00 */
[----:B-----5:R-:W-:-:S05]  /*06f0*/  IMAD.WIDE R28, R2, 0x8, R28 ;  /* 0x00000008021c7825 */ /* 0x020fca00078e021c */
[----:B------:R-:W5:Y:S01]  /*0700*/  LDG.E.64 R18, desc[UR6][R28.64] ;  /* 0x000000061c127981 */ /* 0x000f62000c1e1b00 */
[----:B------:R-:W-:-:S06]  /*0710*/  IMAD.WIDE R22, R2, 0x8, R22 ;  /* 0x0000000802167825 */ /* 0x000fcc00078e0216 */
[----:B------:R-:W5:Y:S04]  /*0720*/  LDG.E.64 R22, desc[UR6][R22.64] ;  /* 0x0000000616167981 */ /* 0x000f68000c1e1b00 */
[----:B------:R-:W5:Y:S01]  /*0730*/  LDG.E.64 R28, desc[UR6][R6.64+0x8] ;  /* 0x00000806061c7981 */ /* 0x000f62000c1e1b00 */
[----:B--2---:R-:W-:-:S03]  /*0740*/  DADD R20, R8, R20 ;  /* 0x0000000008147229 */ /* 0x004fc60000000014 */
[----:B------:R-:W2:Y:S05]  /*0750*/  LDG.E.64 R8, desc[UR6][R6.64+-0x18] ;  /* 0xffffe80606087981 */ /* 0x000eaa000c1e1b00 */
[----:B---3--:R-:W-:Y:S01]  /*0760*/  DADD R20, R20, R14 ;  /* 0x0000000014147229 */ /* 0x008fe2000000000e */
[----:B------:R-:W3:Y:S07]  /*0770*/  LDG.E.64 R14, desc[UR6][R6.64+-0x10] ;  /* 0xfffff006060e7981 */ /* 0x000eee000c1e1b00 */
[----:B----4-:R-:W-:Y:S01]  /*0780*/  DADD R20, R20, R16 ;  /* 0x0000000014147229 */ /* 0x010fe20000000010 */
[----:B------:R-:W4:Y:S07]  /*0790*/  LDG.E.64 R16, desc[UR6][R6.64+-0x8] ;  /* 0xfffff80606107981 */ /* 0x000f2e000c1e1b00 */
[----:B-----5:R-:W-:Y:S01]  /*07a0*/  DADD R20, R20, R18 ;  /* 0x0000000014147229 */ /* 0x020fe20000000012 */
[----:B------:R-:W5:Y:S01]  /*07b0*/  LDG.E.64 R18, desc[UR6][R6.64] ;  /* 0x0000000606127981 */ /* 0x000f62000c1e1b00 */
[----:B------:R-:W-:-:S06]  /*07c0*/  IMAD.WIDE R28, R2, 0x8, R28 ;  /* 0x00000008021c7825 */ /* 0x000fcc00078e021c */
[----:B------:R-:W-:Y:S02]  /*07d0*/  DADD R22, R20, R22 ;  /* 0x0000000014167229 */ /* 0x000fe40000000016 */
[----:B------:R-:W5:Y:S04]  /*07e0*/  LDG.E.64 R20, desc[UR6][R28.64] ;  /* 0x000000061c147981 */ /* 0x000f68000c1e1b00 */
[----:B------:R-:W5:Y:S01]  /*07f0*/  LDG.E.64 R28, desc[UR6][R6.64+0x38] ;  /* 0x00003806061c7981 */ /* 0x000f62000c1e1b00 */
[----:B--2---:R-:W-:-:S06]  /*0800*/  IMAD.WIDE R8, R2, 0x8, R8 ;  /* 0x0000000802087825 */ /* 0x004fcc00078e0208 */
[----:B------:R-:W2:Y:S01]  /*0810*/  LDG.E.64 R8, desc[UR6][R8.64] ;  /* 0x0000000608087981 */ /* 0x000ea2000c1e1b00 */
[----:B---3--:R-:W-:-:S06]  /*0820*/  IMAD.WIDE R14, R2, 0x8, R14 ;  /* 0x00000008020e7825 */ /* 0x008fcc00078e020e */
[----:B------:R-:W3:Y:S01]  /*0830*/  LDG.E.64 R14, desc[UR6][R14.64] ;  /* 0x000000060e0e7981 */ /* 0x000ee2000c1e1b00 */
[----:B----4-:R-:W-:-:S06]  /*0840*/  IMAD.WIDE R16, R2, 0x8, R16 ;  /* 0x0000000802107825 */ /* 0x010fcc00078e0210 */
[----:B------:R-:W4:Y:S01]  /*0850*/  LDG.E.64 R16, desc[UR6][R16.64] ;  /* 0x0000000610107981 */ /* 0x000f22000c1e1b00 */
[----:B-----5:R-:W-:-:S06]  /*0860*/  IMAD.WIDE R18, R2, 0x8, R18 ;  /* 0x0000000802127825 */ /* 0x020fcc00078e0212 */
        /* <DEDUP_REMOVED lines=8> */
[----:B------:R-:W5:Y:S07]  /*08f0*/  LDG.E.64 R18, desc[UR6][R6.64+0x28] ;  /* 0x0000280606127981 */ /* 0x000f6e000c1e1b00 */
[----:B------:R-:W-:-:S02]  /*0900*/  DADD R20, R22, R20 ;  /* 0x0000000016147229 */ /* 0x000fc40000000014 */
[----:B------:R0:W5:Y:S02]  /*0910*/  LDG.E.64 R22, desc[UR6][R6.64+0x30] ;  /* 0x0000300606167981 */ /* 0x000164000c1e1b00 */
[----:B0-----:R-:W-:-:S06]  /*0920*/  IMAD.WIDE R6, R2, 0x8, R28 ;  /* 0x0000000802067825 */ /* 0x001fcc00078e021c */
        /* <DEDUP_REMOVED lines=9> */
[----:B------:R-:W-:-:S06]  /*09c0*/  IMAD.WIDE R22, R2, 0x8, R22 ;  /* 0x0000000802167825 */ /* 0x000fcc00078e0216 */
[----:B------:R-:W5:Y:S01]  /*09d0*/  LDG.E.64 R22, desc[UR6][R22.64] ;  /* 0x0000000616167981 */ /* 0x000f62000c1e1b00 */
[----:B------:R-:W-:-:S04]  /*09e0*/  IADD3 R26, PT, PT, R26, 0x10, RZ ;  /* 0x000000101a1a7810 */ /* 0x000fc80007ffe0ff */
[----:B------:R-:W-:Y:S02]  /*09f0*/  ISETP.NE.AND P0, PT, R26, RZ, PT ;  /* 0x000000ff1a00720c */ /* 0x000fe40003f05270 */
[----:B------:R-:W-:Y:S01]  /*0a00*/  IADD3 R12, PT, PT, R12, 0x10, RZ ;  /* 0x000000100c0c7810 */ /* 0x000fe20007ffe0ff */
[----:B--2---:R-:W-:-:S08]  /*0a10*/  DADD R8, R20, R8 ;  /* 0x0000000014087229 */ /* 0x004fd00000000008 */
[----:B---3--:R-:W-:-:S08]  /*0a20*/  DADD R8, R8, R14 ;  /* 0x0000000008087229 */ /* 0x008fd0000000000e */
[----:B----4-:R-:W-:-:S08]  /*0a30*/  DADD R8, R8, R16 ;  /* 0x0000000008087229 */ /* 0x010fd00000000010 */
[----:B-----5:R-:W-:-:S08]  /*0a40*/  DADD R8, R8, R18 ;  /* 0x0000000008087229 */ /* 0x020fd00000000012 */
[----:B------:R-:W-:-:S08]  /*0a50*/  DADD R8, R8, R22 ;  /* 0x0000000008087229 */ /* 0x000fd00000000016 */
[----:B------:R-:W-:Y:S01]  /*0a60*/  DADD R20, R8, R6 ;  /* 0x0000000008147229 */ /* 0x000fe20000000006 */
[----:B------:R-:W-:Y:S10]  /*0a70*/  @P0 BRA `(.L_x_143) ;  /* 0xfffffff800e40947 */ /* 0x000ff4000383ffff */
.L_x_142:
[----:B------:R-:W-:Y:S05]  /*0a80*/  @!P1 BRA `(.L_x_141) ;  /* 0x0000000400389947 */ /* 0x000fea0003800000 */
[----:B------:R-:W-:Y:S02]  /*0a90*/  ISETP.GE.U32.AND P0, PT, R24, 0x8, PT ;  /* 0x000000081800780c */ /* 0x000fe40003f06070 */
[----:B------:R-:W-:-:S04]  /*0aa0*/  LOP3.LUT R12, R0, 0x7, RZ, 0xc0, !PT ;  /* 0x00000007000c7812 */ /* 0x000fc800078ec0ff */
[----:B------:R-:W-:-:S07]  /*0ab0*/  ISETP.NE.AND P1, PT, R12, RZ, PT ;  /* 0x000000ff0c00720c */ /* 0x000fce0003f25270 */
[----:B------:R-:W-:Y:S06]  /*0ac0*/  @!P0 BRA `(.L_x_144) ;  /* 0x0000000000908947 */ /* 0x000fec0003800000 */
[----:B------:R-:W0:Y:S01]  /*0ad0*/  LDC.64 R22, c[0x0][0x388] ;  /* 0x0000e200ff167b82 */ /* 0x000e220000000a00 */
[----:B------:R-:W-:-:S05]  /*0ae0*/  IADD3 R7, PT, PT, R4, R25, RZ ;  /* 0x0000001904077210 */ /* 0x000fca0007ffe0ff */
[----:B0-----:R-:W-:-:S05]  /*0af0*/  IMAD.WIDE R22, R7, 0x8, R22 ;  /* 0x0000000807167825 */ /* 0x001fca00078e0216 */
[----:B------:R-:W2:Y:S04]  /*0b00*/  LDG.E.64 R6, desc[UR6][R22.64] ;  /* 0x0000000616067981 */ /* 0x000ea8000c1e1b00 */
[----:B------:R-:W3:Y:S04]  /*0b10*/  LDG.E.64 R8, desc[UR6][R22.64+0x10] ;  /* 0x0000100616087981 */ /* 0x000ee8000c1e1b00 */
[----:B------:R-:W4:Y:S04]  /*0b20*/  LDG.E.64 R14, desc[UR6][R22.64+0x18] ;  /* 0x00001806160e7981 */ /* 0x000f28000c1e1b00 */
[----:B------:R-:W5:Y:S04]  /*0b30*/  LDG.E.64 R16, desc[UR6][R22.64+0x20] ;  /* 0x0000200616107981 */ /* 0x000f68000c1e1b00 */
[----:B------:R-:W5:Y:S04]  /*0b40*/  LDG.E.64 R18, desc[UR6][R22.64+0x28] ;  /* 0x0000280616127981 */ /* 0x000f68000c1e1b00 */
[----:B------:R-:W5:Y:S01]  /*0b50*/  LDG.E.64 R28, desc[UR6][R22.64+0x38] ;  /* 0x00003806161c7981 */ /* 0x000f62000c1e1b00 */
[----:B--2---:R-:W-:-:S03]  /*0b60*/  IMAD.WIDE R26, R2, 0x8, R6 ;  /* 0x00000008021a7825 */ /* 0x004fc600078e0206 */
[----:B------:R-:W2:Y:S04]  /*0b70*/  LDG.E.64 R6, desc[UR6][R22.64+0x8] ;  /* 0x0000080616067981 */ /* 0x000ea8000c1e1b00 */
[----:B------:R-:W2:Y:S01]  /*0b80*/  LDG.E.64 R26, desc[UR6][R26.64] ;  /* 0x000000061a1a7981 */ /* 0x000ea2000c1e1b00 */
[----:B---3--:R-:W-:-:S04]  /*0b90*/  IMAD.WIDE R8, R2, 0x8, R8 ;  /* 0x0000000802087825 */ /* 0x008fc800078e0208 */
[C---:B----4-:R-:W-:Y:S02]  /*0ba0*/  IMAD.WIDE R14, R2.reuse, 0x8, R14 ;  /* 0x00000008020e7825 */ /* 0x050fe400078e020e */
[----:B------:R-:W3:Y:S02]  /*0bb0*/  LDG.E.64 R8, desc[UR6][R8.64] ;  /* 0x0000000608087981 */ /* 0x000ee4000c1e1b00 */
[C---:B-----5:R-:W-:Y:S02]  /*0bc0*/  IMAD.WIDE R16, R2.reuse, 0x8, R16 ;  /* 0x0000000802107825 */ /* 0x060fe400078e0210 */
[----:B------:R-:W4:Y:S02]  /*0bd0*/  LDG.E.64 R14, desc[UR6][R14.64] ;  /* 0x000000060e0e7981 */ /* 0x000f24000c1e1b00 */
[----:B------:R-:W-:Y:S02]  /*0be0*/  IMAD.WIDE R18, R2, 0x8, R18 ;  /* 0x0000000802127825 */ /* 0x000fe400078e0212 */
[----:B------:R-:W5:Y:S04]  /*0bf0*/  LDG.E.64 R16, desc[UR6][R16.64] ;  /* 0x0000000610107981 */ /* 0x000f68000c1e1b00 */
[----:B------:R-:W5:Y:S01]  /*0c00*/  LDG.E.64 R18, desc[UR6][R18.64] ;  /* 0x0000000612127981 */ /* 0x000f62000c1e1b00 */
[----:B--2---:R-:W-:-:S03]  /*0c10*/  DADD R26, R20, R26 ;  /* 0x00000000141a7229 */ /* 0x004fc6000000001a */
[----:B------:R0:W2:Y:S01]  /*0c20*/  LDG.E.64 R20, desc[UR6][R22.64+0x30] ;  /* 0x0000300616147981 */ /* 0x0000a2000c1e1b00 */
[----:B------:R-:W-:-:S06]  /*0c30*/  IMAD.WIDE R6, R2, 0x8, R6 ;  /* 0x0000000802067825 */ /* 0x000fcc00078e0206 */
[----:B------:R-:W3:Y:S01]  /*0c40*/  LDG.E.64 R6, desc[UR6][R6.64] ;  /* 0x0000000606067981 */ /* 0x000ee2000c1e1b00 */
[----:B0-----:R-:W-:-:S06]  /*0c50*/  IMAD.WIDE R22, R2, 0x8, R28 ;  /* 0x0000000802167825 */ /* 0x001fcc00078e021c */
[----:B------:R-:W5:Y:S01]  /*0c60*/  LDG.E.64 R22, desc[UR6][R22.64] ;  /* 0x0000000616167981 */ /* 0x000f62000c1e1b00 */
[----:B--2---:R-:W-:-:S06]  /*0c70*/  IMAD.WIDE R20, R2, 0x8, R20 ;  /* 0x0000000802147825 */ /* 0x004fcc00078e0214 */
[----:B------:R-:W2:Y:S01]  /*0c80*/  LDG.E.64 R20, desc[UR6][R20.64] ;  /* 0x0000000614147981 */ /* 0x000ea2000c1e1b00 */
[----:B---3--:R-:W-:-:S08]  /*0c90*/  DADD R6, R26, R6 ;  /* 0x000000001a067229 */ /* 0x008fd00000000006 */
[----:B------:R-:W-:-:S08]  /*0ca0*/  DADD R6, R6, R8 ;  /* 0x0000000006067229 */ /* 0x000fd00000000008 */
[----:B----4-:R-:W-:-:S08]  /*0cb0*/  DADD R6, R6, R14 ;  /* 0x0000000006067229 */ /* 0x010fd0000000000e */
[----:B-----5:R-:W-:-:S08]  /*0cc0*/  DADD R6, R6, R16 ;  /* 0x0000000006067229 */ /* 0x020fd00000000010 */
[----:B------:R-:W-:Y:S01]  /*0cd0*/  DADD R6, R6, R18 ;  /* 0x0000000006067229 */ /* 0x000fe20000000012 */
[----:B------:R-:W-:-:S07]  /*0ce0*/  IADD3 R25, PT, PT, R25, 0x8, RZ ;  /* 0x0000000819197810 */ /* 0x000fce0007ffe0ff */
[----:B--2---:R-:W-:-:S08]  /*0cf0*/  DADD R6, R6, R20 ;  /* 0x0000000006067229 */ /* 0x004fd00000000014 */
[----:B------:R-:W-:-:S11]  /*0d00*/  DADD R20, R6, R22 ;  /* 0x0000000006147229 */ /* 0x000fd60000000016 */
.L_x_144:
        /* <DEDUP_REMOVED lines=11> */
[----:B------:R-:W5:Y:S01]  /*0dc0*/  LDG.E.64 R8, desc[UR6][R22.64+0x18] ;  /* 0x0000180616087981 */ /* 0x000f62000c1e1b00 */
[----:B--2---:R-:W-:-:S04]  /*0dd0*/  IMAD.WIDE R14, R2, 0x8, R14 ;  /* 0x00000008020e7825 */ /* 0x004fc800078e020e */
[C---:B---3--:R-:W-:Y:S02]  /*0de0*/  IMAD.WIDE R16, R2.reuse, 0x8, R16 ;  /* 0x0000000802107825 */ /* 0x048fe400078e0210 */
[----:B------:R-:W2:Y:S02]  /*0df0*/  LDG.E.64 R14, desc[UR6][R14.64] ;  /* 0x000000060e0e7981 */ /* 0x000ea4000c1e1b00 */
[C---:B----4-:R-:W-:Y:S02]  /*0e00*/  IMAD.WIDE R6, R2.reuse, 0x8, R6 ;  /* 0x0000000802067825 */ /* 0x050fe400078e0206 */
[----:B------:R-:W3:Y:S02]  /*0e10*/  LDG.E.64 R16, desc[UR6][R16.64] ;  /* 0x0000000610107981 */ /* 0x000ee4000c1e1b00 */
[----:B-----5:R-:W-:Y:S02]  /*0e20*/  IMAD.WIDE R8, R2, 0x8, R8 ;  /* 0x0000000802087825 */ /* 0x020fe400078e0208 */
[----:B------:R-:W4:Y:S04]  /*0e30*/  LDG.E.64 R6, desc[UR6][R6.64] ;  /* 0x0000000606067981 */ /* 0x000f28000c1e1b00 */
[----:B------:R-:W5:Y:S01]  /*0e40*/  LDG.E.64 R8, desc[UR6][R8.64] ;  /* 0x0000000608087981 */ /* 0x000f62000c1e1b00 */
[----:B------:R-:W-:Y:S01]  /*0e50*/  IADD3 R25, PT, PT, R25, 0x4, RZ ;  /* 0x0000000419197810 */ /* 0x000fe20007ffe0ff */
[----:B--2---:R-:W-:-:S08]  /*0e60*/  DADD R20, R20, R14 ;  /* 0x0000000014147229 */ /* 0x004fd0000000000e */
[----:B---3--:R-:W-:-:S08]  /*0e70*/  DADD R20, R20, R16 ;  /* 0x0000000014147229 */ /* 0x008fd00000000010 */
[----:B----4-:R-:W-:-:S08]  /*0e80*/  DADD R20, R20, R6 ;  /* 0x0000000014147229 */ /* 0x010fd00000000006 */
[----:B-----5:R-:W-:-:S11]  /*0e90*/  DADD R20, R20, R8 ;  /* 0x0000000014147229 */ /* 0x020fd60000000008 */
.L_x_145:
[----:B------:R-:W-:Y:S05]  /*0ea0*/  @!P1 BRA `(.L_x_141) ;  /* 0x0000000000309947 */ /* 0x000fea0003800000 */
[----:B------:R-:W0:Y:S01]  /*0eb0*/  LDC.64 R6, c[0x0][0x388] ;  /* 0x0000e200ff067b82 */ /* 0x000e220000000a00 */
[----:B------:R-:W-:Y:S02]  /*0ec0*/  IADD3 R25, PT, PT, R4, R25, RZ ;  /* 0x0000001904197210 */ /* 0x000fe40007ffe0ff */
[----:B------:R-:W-:-:S07]  /*0ed0*/  IADD3 R18, PT, PT, -R18, RZ, RZ ;  /* 0x000000ff12127210 */ /* 0x000fce0007ffe1ff */
.L_x_146:
[----:B0-----:R-:W-:-:S06]  /*0ee0*/  IMAD.WIDE R8, R25, 0x8, R6 ;  /* 0x0000000819087825 */ /* 0x001fcc00078e0206 */
[----:B------:R-:W2:Y:S01]  /*0ef0*/  LDG.E.64 R8, desc[UR6][R8.64] ;  /* 0x0000000608087981 */ /* 0x000ea2000c1e1b00 */
[----:B------:R-:W-:-:S04]  /*0f00*/  IADD3 R18, PT, PT, R18, 0x1, RZ ;  /* 0x0000000112127810 */ /* 0x000fc80007ffe0ff */
[----:B------:R-:W-:Y:S01]  /*0f10*/  ISETP.NE.AND P0, PT, R18, RZ, PT ;  /* 0x000000ff1200720c */ /* 0x000fe20003f05270 */
[----:B--2---:R-:W-:-:S06]  /*0f20*/  IMAD.WIDE R14, R2, 0x8, R8 ;  /* 0x00000008020e7825 */ /* 0x004fcc00078e0208 */
[----:B------:R-:W2:Y:S01]  /*0f30*/  LDG.E.64 R14, desc[UR6][R14.64] ;  /* 0x000000060e0e7981 */ /* 0x000ea2000c1e1b00 */
[----:B------:R-:W-:Y:S01]  /*0f40*/  VIADD R25, R25, 0x1 ;  /* 0x0000000119197836 */ /* 0x000fe20000000000 */
[----:B--2---:R-:W-:-:S04]  /*0f50*/  DADD R20, R14, R20 ;  /* 0x000000000e147229 */ /* 0x004fc80000000014 */
[----:B------:R-:W-:Y:S07]  /*0f60*/  @P0 BRA `(.L_x_146) ;  /* 0xfffffffc00dc0947 */ /* 0x000fee000383ffff */
.L_x_141:
[----:B------:R-:W0:Y:S02]  /*0f70*/  LDC.64 R8, c[0x0][0x3a0] ;  /* 0x0000e800ff087b82 */ /* 0x000e240000000a00 */
[----:B0-----:R-:W-:-:S05]  /*0f80*/  IMAD.WIDE R6, R5, 0x8, R8 ;  /* 0x0000000805067825 */ /* 0x001fca00078e0208 */
[----:B------:R-:W2:Y:S01]  /*0f90*/  LDG.E.64 R14, desc[UR6][R6.64] ;  /* 0x00000006060e7981 */ /* 0x000ea2000c1e1b00 */
[----:B------:R-:W-:Y:S02]  /*0fa0*/  IADD3 R24, PT, PT, -R11, R10, RZ ;  /* 0x0000000a0b187210 */ /* 0x000fe40007ffe1ff */
[----:B------:R-:W-:Y:S02]  /*0fb0*/  MOV R23, 0x1 ;  /* 0x0000000100177802 */ /* 0x000fe40000000f00 */
[----:B------:R-:W-:-:S04]  /*0fc0*/  VIMNMX R13, PT, PT, R13, R24, PT ;  /* 0x000000180d0d7248 */ /* 0x000fc80003fe0100 */
[----:B------:R-:W-:Y:S01]  /*0fd0*/  ISETP.GE.AND P0, PT, R13, 0x2, PT ;  /* 0x000000020d00780c */ /* 0x000fe20003f06270 */
[----:B--2---:R-:W-:-:S05]  /*0fe0*/  IMAD.WIDE R14, R3, 0x8, R14 ;  /* 0x00000008030e7825 */ /* 0x004fca00078e020e */
[----:B------:R0:W-:Y:S07]  /*0ff0*/  STG.E.64 desc[UR6][R14.64], R20 ;  /* 0x000000140e007986 */ /* 0x0001ee000c101b06 */
[----:B------:R-:W-:Y:S05]  /*1000*/  @!P0 BRA `(.L_x_147) ;  /* 0x0000000400148947 */ /* 0x000fea0003800000 */
[C---:B------:R-:W-:Y:S02]  /*1010*/  IADD3 R12, PT, PT, R13.reuse, -0x2, RZ ;  /* 0xfffffffe0d0c7810 */ /* 0x040fe40007ffe0ff */
[----:B------:R-:W-:Y:S02]  /*1020*/  IADD3 R13, PT, PT, R13, -0x1, RZ ;  /* 0xffffffff0d0d7810 */ /* 0x000fe40007ffe0ff */
[----:B------:R-:W-:Y:S02]  /*1030*/  ISETP.GE.U32.AND P0, PT, R12, 0x3, PT ;  /* 0x000000030c00780c */ /* 0x000fe40003f06070 */
[----:B------:R-:W-:Y:S02]  /*1040*/  MOV R23, 0x1 ;  /* 0x0000000100177802 */ /* 0x000fe40000000f00 */
[----:B------:R-:W-:-:S09]  /*1050*/  LOP3.LUT R22, R13, 0x3, RZ, 0xc0, !PT ;  /* 0x000000030d167812 */ /* 0x000fd200078ec0ff */
[----:B------:R-:W-:Y:S05]  /*1060*/  @!P0 BRA `(.L_x_148) ;  /* 0x0000000000ac8947 */ /* 0x000fea0003800000 */
[----:B------:R-:W-:Y:S01]  /*1070*/  LOP3.LUT R13, R13, 0xfffffffc, RZ, 0xc0, !PT ;  /* 0xfffffffc0d0d7812 */ /* 0x000fe200078ec0ff */
[----:B------:R-:W-:Y:S01]  /*1080*/  HFMA2 R23, -RZ, RZ, 0, 0 ;  /* 0x00000000ff177431 */ /* 0x000fe200000001ff */
[----:B------:R-:W-:Y:S02]  /*1090*/  IADD3 R25, PT, PT, R4, R11, RZ ;  /* 0x0000000b04197210 */ /* 0x000fe40007ffe0ff */
[----:B------:R-:W-:-:S07]  /*10a0*/  IADD3 R26, PT, PT, -R13, RZ, RZ ;  /* 0x000000ff0d1a7210 */ /* 0x000fce0007ffe1ff */
.L_x_149:
[----:B0-----:R-:W0:Y:S01]  /*10b0*/  LDC.64 R14, c[0x0][0x388] ;  /* 0x0000e200ff0e7b82 */ /* 0x001e220000000a00 */
[----:B------:R-:W-:-:S05]  /*10c0*/  IADD3 R13, PT, PT, R25, 0x1, RZ ;  /* 0x00000001190d7810 */ /* 0x000fca0007ffe0ff */
[----:B0-----:R-:W-:-:S05]  /*10d0*/  IMAD.WIDE R14, R13, 0x8, R14 ;  /* 0x000000080d0e7825 */ /* 0x001fca00078e020e */
[----:B-1----:R-:W2:Y:S01]  /*10e0*/  LDG.E.64 R18, desc[UR6][R14.64] ;  /* 0x000000060e127981 */ /* 0x002ea2000c1e1b00 */
[----:B------:R-:W-:-:S05]  /*10f0*/  IADD3 R13, PT, PT, R23, 0x1, RZ ;  /* 0x00000001170d7810 */ /* 0x000fca0007ffe0ff */
[----:B------:R-:W-:-:S05]  /*1100*/  IMAD.WIDE R12, R13, 0x8, R6 ;  /* 0x000000080d0c7825 */ /* 0x000fca00078e0206 */
[----:B------:R-:W3:Y:S01]  /*1110*/  LDG.E.64 R16, desc[UR6][R12.64] ;  /* 0x000000060c107981 */ /* 0x000ee2000c1e1b00 */
[----:B--2---:R-:W-:-:S06]  /*1120*/  IMAD.WIDE R18, R2, 0x8, R18 ;  /* 0x0000000802127825 */ /* 0x004fcc00078e0212 */
[----:B------:R-:W2:Y:S01]  /*1130*/  LDG.E.64 R18, desc[UR6][R18.64] ;  /* 0x0000000612127981 */ /* 0x000ea2000c1e1b00 */
[----:B---3--:R-:W-:Y:S01]  /*1140*/  IMAD.WIDE R28, R3, 0x8, R16 ;  /* 0x00000008031c7825 */ /* 0x008fe200078e0210 */
[----:B--2---:R-:W-:-:S07]  /*1150*/  DADD R20, R18, R20 ;  /* 0x0000000012147229 */ /* 0x004fce0000000014 */
[----:B------:R0:W-:Y:S04]  /*1160*/  STG.E.64 desc[UR6][R28.64], R20 ;  /* 0x000000141c007986 */ /* 0x0001e8000c101b06 */
[----:B------:R-:W2:Y:S04]  /*1170*/  LDG.E.64 R16, desc[UR6][R14.64+0x8] ;  /* 0x000008060e107981 */ /* 0x000ea8000c1e1b00 */
[----:B------:R-:W0:Y:S01]  /*1180*/  LDG.E.64 R18, desc[UR6][R12.64+0x8] ;  /* 0x000008060c127981 */ /* 0x000e22000c1e1b00 */
[----:B--2---:R-:W-:-:S06]  /*1190*/  IMAD.WIDE R16, R2, 0x8, R16 ;  /* 0x0000000802107825 */ /* 0x004fcc00078e0210 */
[----:B------:R-:W2:Y:S01]  /*11a0*/  LDG.E.64 R16, desc[UR6][R16.64] ;  /* 0x0000000610107981 */ /* 0x000ea2000c1e1b00 */
[----:B0-----:R-:W-:Y:S01]  /*11b0*/  IMAD.WIDE R28, R3, 0x8, R18 ;  /* 0x00000008031c7825 */ /* 0x001fe200078e0212 */
        /* <DEDUP_REMOVED lines=10> */
[----:B------:R-:W3:Y:S01]  /*1260*/  LDG.E.64 R16, desc[UR6][R12.64+0x18] ;  /* 0x000018060c107981 */ /* 0x000ee2000c1e1b00 */
[----:B--2---:R-:W-:-:S06]  /*1270*/  IMAD.WIDE R20, R2, 0x8, R20 ;  /* 0x0000000802147825 */ /* 0x004fcc00078e0214 */
[----:B------:R-:W2:Y:S01]  /*1280*/  LDG.E.64 R20, desc[UR6][R20.64] ;  /* 0x0000000614147981 */ /* 0x000ea2000c1e1b00 */
[----:B------:R-:W-:-:S04]  /*1290*/  IADD3 R26, PT, PT, R26, 0x4, RZ ;  /* 0x000000041a1a7810 */ /* 0x000fc80007ffe0ff */
[----:B------:R-:W-:Y:S01]  /*12a0*/  ISETP.NE.AND P0, PT, R26, RZ, PT ;  /* 0x000000ff1a00720c */ /* 0x000fe20003f05270 */
[----:B---3--:R-:W-:Y:S01]  /*12b0*/  IMAD.WIDE R16, R3, 0x8, R16 ;  /* 0x0000000803107825 */ /* 0x008fe200078e0210 */
[----:B------:R-:W-:Y:S02]  /*12c0*/  IADD3 R25, PT, PT, R25, 0x4, RZ ;  /* 0x0000000419197810 */ /* 0x000fe40007ffe0ff */
[----:B------:R-:W-:Y:S01]  /*12d0*/  IADD3 R23, PT, PT, R23, 0x4, RZ ;  /* 0x0000000417177810 */ /* 0x000fe20007ffe0ff */
[----:B--2---:R-:W-:-:S07]  /*12e0*/  DADD R20, R18, R20 ;  /* 0x0000000012147229 */ /* 0x004fce0000000014 */
[----:B------:R1:W-:Y:S01]  /*12f0*/  STG.E.64 desc[UR6][R16.64], R20 ;  /* 0x0000001410007986 */ /* 0x0003e2000c101b06 */
[----:B------:R-:W-:Y:S05]  /*1300*/  @P0 BRA `(.L_x_149) ;  /* 0xfffffffc00680947 */ /* 0x000fea000383ffff */
[----:B------:R-:W-:-:S07]  /*1310*/  IADD3 R23, PT, PT, R23, 0x1, RZ ;  /* 0x0000000117177810 */ /* 0x000fce0007ffe0ff */
.L_x_148:
[----:B------:R-:W-:-:S13]  /*1320*/  ISETP.NE.AND P0, PT, R22, RZ, PT ;  /* 0x000000ff1600720c */ /* 0x000fda0003f05270 */
[----:B------:R-:W-:Y:S05]  /*1330*/  @!P0 BRA `(.L_x_147) ;  /* 0x0000000000488947 */ /* 0x000fea0003800000 */
[----:B------:R-:W2:Y:S01]  /*1340*/  LDC.64 R12, c[0x0][0x388] ;  /* 0x0000e200ff0c7b82 */ /* 0x000ea20000000a00 */
[----:B------:R-:W-:Y:S01]  /*1350*/  IADD3 R22, PT, PT, -R22, RZ, RZ ;  /* 0x000000ff16167210 */ /* 0x000fe20007ffe1ff */
[----:B0-----:R-:W-:Y:S01]  /*1360*/  IMAD.WIDE R14, R5, 0x8, R8 ;  /* 0x00000008050e7825 */ /* 0x001fe200078e0208 */
[----:B------:R-:W-:-:S07]  /*1370*/  IADD3 R25, PT, PT, R4, R11, R23 ;  /* 0x0000000b04197210 */ /* 0x000fce0007ffe017 */
.L_x_150:
[----:B-12---:R-:W-:-:S05]  /*1380*/  IMAD.WIDE R28, R25, 0x8, R12 ;  /* 0x00000008191c7825 */ /* 0x006fca00078e020c */
[----:B------:R-:W2:Y:S01]  /*1390*/  LDG.E.64 R16, desc[UR6][R28.64] ;  /* 0x000000061c107981 */ /* 0x000ea2000c1e1b00 */
[----:B------:R-:W-:-:S06]  /*13a0*/  IMAD.WIDE R18, R23, 0x8, R14 ;  /* 0x0000000817127825 */ /* 0x000fcc00078e020e */
[----:B---3--:R-:W3:Y:S01]  /*13b0*/  LDG.E.64 R18, desc[UR6][R18.64] ;  /* 0x0000000612127981 */ /* 0x008ee2000c1e1b00 */
[----:B--2---:R-:W-:-:S06]  /*13c0*/  IMAD.WIDE R16, R2, 0x8, R16 ;  /* 0x0000000802107825 */ /* 0x004fcc00078e0210 */
[----:B------:R-:W2:Y:S01]  /*13d0*/  LDG.E.64 R16, desc[UR6][R16.64] ;  /* 0x0000000610107981 */ /* 0x000ea2000c1e1b00 */
[----:B------:R-:W-:-:S05]  /*13e0*/  VIADD R22, R22, 0x1 ;  /* 0x0000000116167836 */ /* 0x000fca0000000000 */
[----:B------:R-:W-:Y:S01]  /*13f0*/  ISETP.NE.AND P0, PT, R22, RZ, PT ;  /* 0x000000ff1600720c */ /* 0x000fe20003f05270 */
[----:B---3--:R-:W-:Y:S01]  /*1400*/  IMAD.WIDE R26, R3, 0x8, R18 ;  /* 0x00000008031a7825 */ /* 0x008fe200078e0212 */
[----:B------:R-:W-:Y:S02]  /*1410*/  IADD3 R25, PT, PT, R25, 0x1, RZ ;  /* 0x0000000119197810 */ /* 0x000fe40007ffe0ff */
[----:B------:R-:W-:Y:S01]  /*1420*/  IADD3 R23, PT, PT, R23, 0x1, RZ ;  /* 0x0000000117177810 */ /* 0x000fe20007ffe0ff */
[----:B--2---:R-:W-:-:S07]  /*1430*/  DADD R20, R16, R20 ;  /* 0x0000000010147229 */ /* 0x004fce0000000014 */
[----:B------:R3:W-:Y:S01]  /*1440*/  STG.E.64 desc[UR6][R26.64], R20 ;  /* 0x000000141a007986 */ /* 0x0007e2000c101b06 */
[----:B------:R-:W-:Y:S05]  /*1450*/  @P0 BRA `(.L_x_150) ;  /* 0xfffffffc00c80947 */ /* 0x000fea000383ffff */
.L_x_147:
[----:B------:R-:W-:-:S13]  /*1460*/  ISETP.GE.AND P0, PT, R23, R24, PT ;  /* 0x000000181700720c */ /* 0x000fda0003f06270 */
[----:B------:R-:W-:Y:S05]  /*1470*/  @P0 BRA `(.L_x_151) ;  /* 0x0000000400740947 */ /* 0x000fea0003800000 */
[----:B------:R-:W-:Y:S02]  /*1480*/  IADD3 R25, PT, PT, R23, R11, RZ ;  /* 0x0000000b17197210 */ /* 0x000fe40007ffe0ff */
[----:B------:R-:W-:Y:S02]  /*1490*/  IADD3 R13, PT, PT, R11, R23, -R10 ;  /* 0x000000170b0d7210 */ /* 0x000fe40007ffe80a */
[----:B------:R-:W-:Y:S02]  /*14a0*/  IADD3 R12, PT, PT, -R25, R10, RZ ;  /* 0x0000000a190c7210 */ /* 0x000fe40007ffe1ff */
[----:B------:R-:W-:Y:S02]  /*14b0*/  ISETP.GT.U32.AND P1, PT, R13, -0x4, PT ;  /* 0xfffffffc0d00780c */ /* 0x000fe40003f24070 */
[----:B------:R-:W-:-:S13]  /*14c0*/  LOP3.LUT P0, R12, R12, 0x3, RZ, 0xc0, !PT ;  /* 0x000000030c0c7812 */ /* 0x000fda000780c0ff */
[----:B------:R-:W-:Y:S05]  /*14d0*/  @!P0 BRA `(.L_x_152) ;  /* 0x0000000000688947 */ /* 0x000fea0003800000 */
[----:B------:R-:W-:Y:S02]  /*14e0*/  LOP3.LUT R22, RZ, R11, RZ, 0x33, !PT ;  /* 0x0000000bff167212 */ /* 0x000fe400078e33ff */
[----:B---3--:R-:W-:Y:S01]  /*14f0*/  IADD3 R26, PT, PT, -R12, RZ, RZ ;  /* 0x000000ff0c1a7210 */ /* 0x008fe20007ffe1ff */
[----:B------:R-:W-:Y:S01]  /*1500*/  IMAD.WIDE R12, R5, 0x8, R8 ;  /* 0x00000008050c7825 */ /* 0x000fe200078e0208 */
[----:B------:R-:W-:Y:S02]  /*1510*/  IADD3 R25, PT, PT, R4, R25, RZ ;  /* 0x0000001904197210 */ /* 0x000fe40007ffe0ff */
[----:B------:R-:W-:-:S07]  /*1520*/  IADD3 R22, PT, PT, R22, R23, R4 ;  /* 0x0000001716167210 */ /* 0x000fce0007ffe004 */
.L_x_153:
[----:B-1----:R-:W0:Y:S02]  /*1530*/  LDC.64 R28, c[0x0][0x388] ;  /* 0x0000e200ff1c7b82 */ /* 0x002e240000000a00 */
[----:B0-----:R-:W-:-:S04]  /*1540*/  IMAD.WIDE R14, R25, 0x8, R28 ;  /* 0x00000008190e7825 */ /* 0x001fc800078e021c */
[----:B------:R-:W-:Y:S02]  /*1550*/  IMAD.WIDE R28, R22, 0x8, R28 ;  /* 0x00000008161c7825 */ /* 0x000fe400078e021c */
[----:B--2---:R-:W2:Y:S04]  /*1560*/  LDG.E.64 R14, desc[UR6][R14.64] ;  /* 0x000000060e0e7981 */ /* 0x004ea8000c1e1b00 */
[----:B------:R-:W3:Y:S01]  /*1570*/  LDG.E.64 R16, desc[UR6][R28.64] ;  /* 0x000000061c107981 */ /* 0x000ee2000c1e1b00 */
[----:B------:R-:W-:-:S06]  /*1580*/  IMAD.WIDE R18, R23, 0x8, R12 ;  /* 0x0000000817127825 */ /* 0x000fcc00078e020c */
[----:B------:R-:W4:Y:S01]  /*1590*/  LDG.E.64 R18, desc[UR6][R18.64] ;  /* 0x0000000612127981 */ /* 0x000f22000c1e1b00 */
[----:B--2---:R-:W-:-:S04]  /*15a0*/  IMAD.WIDE R14, R2, 0x8, R14 ;  /* 0x00000008020e7825 */ /* 0x004fc800078e020e */
[----:B---3--:R-:W-:Y:S02]  /*15b0*/  IMAD.WIDE R16, R2, 0x8, R16 ;  /* 0x0000000802107825 */ /* 0x008fe400078e0210 */
[----:B------:R-:W2:Y:S04]  /*15c0*/  LDG.E.64 R14, desc[UR6][R14.64] ;  /* 0x000000060e0e7981 */ /* 0x000ea8000c1e1b00 */
[----:B------:R-:W2:Y:S01]  /*15d0*/  LDG.E.64 R16, desc[UR6][R16.64] ;  /* 0x0000000610107981 */ /* 0x000ea2000c1e1b00 */
[----:B------:R-:W-:-:S04]  /*15e0*/  IADD3 R26, PT, PT, R26, 0x1, RZ ;  /* 0x000000011a1a7810 */ /* 0x000fc80007ffe0ff */
[----:B------:R-:W-:Y:S01]  /*15f0*/  ISETP.NE.AND P0, PT, R26, RZ, PT ;  /* 0x000000ff1a00720c */ /* 0x000fe20003f05270 */
[----:B----4-:R-:W-:Y:S01]  /*1600*/  IMAD.WIDE R18, R3, 0x8, R18 ;  /* 0x0000000803127825 */ /* 0x010fe200078e0212 */
[----:B------:R-:W-:Y:S02]  /*1610*/  IADD3 R23, PT, PT, R23, 0x1, RZ ;  /* 0x0000000117177810 */ /* 0x000fe40007ffe0ff */
[----:B------:R-:W-:Y:S02]  /*1620*/  IADD3 R22, PT, PT, R22, 0x1, RZ ;  /* 0x0000000116167810 */ /* 0x000fe40007ffe0ff */
[----:B------:R-:W-:Y:S01]  /*1630*/  IADD3 R25, PT, PT, R25, 0x1, RZ ;  /* 0x0000000119197810 */ /* 0x000fe20007ffe0ff */
[----:B--2---:R-:W-:-:S08]  /*1640*/  DADD R16, R14, -R16 ;  /* 0x000000000e107229 */ /* 0x004fd00000000810 */
[----:B------:R-:W-:-:S07]  /*1650*/  DADD R20, R16, R20 ;  /* 0x0000000010147229 */ /* 0x000fce0000000014 */
[----:B------:R2:W-:Y:S01]  /*1660*/  STG.E.64 desc[UR6][R18.64], R20 ;  /* 0x0000001412007986 */ /* 0x0005e2000c101b06 */
[----:B------:R-:W-:Y:S05]  /*1670*/  @P0 BRA `(.L_x_153) ;  /* 0xfffffffc00ac0947 */ /* 0x000fea000383ffff */
.L_x_152:
[----:B------:R-:W-:Y:S05]  /*1680*/  @P1 BRA `(.L_x_151) ;  /* 0x0000000000f01947 */ /* 0x000fea0003800000 */
[----:B------:R-:W-:Y:S02]  /*1690*/  IADD3 R12, PT, PT, R4, R23, RZ ;  /* 0x00000017040c7210 */ /* 0x000fe40007ffe0ff */
[----:B---3--:R-:W-:Y:S02]  /*16a0*/  IADD3 R26, PT, PT, R23, -0x1, RZ ;  /* 0xffffffff171a7810 */ /* 0x008fe40007ffe0ff */
[CC--:B------:R-:W-:Y:S02]  /*16b0*/  IADD3 R25, PT, PT, R12.reuse, R11.reuse, RZ ;  /* 0x0000000b0c197210 */ /* 0x0c0fe40007ffe0ff */
[----:B------:R-:W-:-:S07]  /*16c0*/  IADD3 R27, PT, PT, R12, -R11, RZ ;  /* 0x8000000b0c1b7210 */ /* 0x000fce0007ffe0ff */
.L_x_154:
[----:B0-----:R-:W0:Y:S01]  /*16d0*/  LDC.64 R14, c[0x0][0x388] ;  /* 0x0000e200ff0e7b82 */ /* 0x001e220000000a00 */
[----:B-1----:R-:W-:Y:S01]  /*16e0*/  IADD3 R17, PT, PT, R27, -0x1, RZ ;  /* 0xffffffff1b117810 */ /* 0x002fe20007ffe0ff */
[----:B0---4-:R-:W-:-:S04]  /*16f0*/  IMAD.WIDE R12, R25, 0x8, R14 ;  /* 0x00000008190c7825 */ /* 0x011fc800078e020e */
[----:B------:R-:W-:Y:S02]  /*1700*/  IMAD.WIDE R14, R17, 0x8, R14 ;  /* 0x00000008110e7825 */ /* 0x000fe400078e020e */
[----:B------:R-:W3:Y:S04]  /*1710*/  LDG.E.64 R16, desc[UR6][R12.64] ;  /* 0x000000060c107981 */ /* 0x000ee8000c1e1b00 */
[----:B------:R-:W4:Y:S01]  /*1720*/  LDG.E.64 R28, desc[UR6][R14.64] ;  /* 0x000000060e1c7981 */ /* 0x000f22000c1e1b00 */
[----:B---3--:R-:W-:-:S04]  /*1730*/  IMAD.WIDE R16, R2, 0x8, R16 ;  /* 0x0000000802107825 */ /* 0x008fc800078e0210 */
[----:B----4-:R-:W-:Y:S02]  /*1740*/  IMAD.WIDE R28, R2, 0x8, R28 ;  /* 0x00000008021c7825 */ /* 0x010fe400078e021c */
[----:B------:R-:W3:Y:S04]  /*1750*/  LDG.E.64 R16, desc[UR6][R16.64] ;  /* 0x0000000610107981 */ /* 0x000ee8000c1e1b00 */
[----:B------:R-:W3:Y:S01]  /*1760*/  LDG.E.64 R22, desc[UR6][R28.64] ;  /* 0x000000061c167981 */ /* 0x000ee2000c1e1b00 */
[----:B--2---:R-:W-:Y:S01]  /*1770*/  VIADD R19, R26, 0x1 ;  /* 0x000000011a137836 */ /* 0x004fe20000000000 */
[----:B---3--:R-:W-:-:S03]  /*1780*/  DADD R22, R16, -R22 ;  /* 0x0000000010167229 */ /* 0x008fc60000000816 */
[----:B------:R-:W-:-:S05]  /*1790*/  IMAD.WIDE R16, R19, 0x8, R6 ;  /* 0x0000000813107825 */ /* 0x000fca00078e0206 */
[----:B------:R-:W2:Y:S01]  /*17a0*/  LDG.E.64 R18, desc[UR6][R16.64] ;  /* 0x0000000610127981 */ /* 0x000ea2000c1e1b00 */
[----:B------:R-:W-:Y:S01]  /*17b0*/  DADD R22, R22, R20 ;  /* 0x0000000016167229 */ /* 0x000fe20000000014 */
[----:B--2---:R-:W-:-:S06]  /*17c0*/  IMAD.WIDE R28, R3, 0x8, R18 ;  /* 0x00000008031c7825 */ /* 0x004fcc00078e0212 */
[----:B------:R0:W-:Y:S04]  /*17d0*/  STG.E.64 desc[UR6][R28.64], R22 ;  /* 0x000000161c007986 */ /* 0x0001e8000c101b06 */
[----:B------:R-:W2:Y:S04]  /*17e0*/  LDG.E.64 R20, desc[UR6][R12.64+0x8] ;  /* 0x000008060c147981 */ /* 0x000ea8000c1e1b00 */
[----:B------:R-:W3:Y:S01]  /*17f0*/  LDG.E.64 R18, desc[UR6][R14.64+0x8] ;  /* 0x000008060e127981 */ /* 0x000ee2000c1e1b00 */
[----:B--2---:R-:W-:-:S04]  /*1800*/  IMAD.WIDE R20, R2, 0x8, R20 ;  /* 0x0000000802147825 */ /* 0x004fc800078e0214 */
[----:B---3--:R-:W-:Y:S02]  /*1810*/  IMAD.WIDE R18, R2, 0x8, R18 ;  /* 0x0000000802127825 */ /* 0x008fe400078e0212 */
[----:B------:R-:W2:Y:S04]  /*1820*/  LDG.E.64 R20, desc[UR6][R20.64] ;  /* 0x0000000614147981 */ /* 0x000ea8000c1e1b00 */
[----:B------:R-:W2:Y:S02]  /*1830*/  LDG.E.64 R18, desc[UR6][R18.64] ;  /* 0x0000000612127981 */ /* 0x000ea4000c1e1b00 */
[----:B--2---:R-:W-:Y:S02]  /*1840*/  DADD R18, R20, -R18 ;  /* 0x0000000014127229 */ /* 0x004fe40000000812 */
[----:B------:R-:W2:Y:S06]  /*1850*/  LDG.E.64 R20, desc[UR6][R16.64+0x8] ;  /* 0x0000080610147981 */ /* 0x000eac000c1e1b00 */
[----:B------:R-:W-:Y:S01]  /*1860*/  DADD R18, R22, R18 ;  /* 0x0000000016127229 */ /* 0x000fe20000000012 */
[----:B--2---:R-:W-:-:S06]  /*1870*/  IMAD.WIDE R20, R3, 0x8, R20 ;  /* 0x0000000803147825 */ /* 0x004fcc00078e0214 */
[----:B------:R1:W-:Y:S04]  /*1880*/  STG.E.64 desc[UR6][R20.64], R18 ;  /* 0x0000001214007986 */ /* 0x0003e8000c101b06 */
[----:B0-----:R-:W2:Y:S04]  /*1890*/  LDG.E.64 R22, desc[UR6][R12.64+0x10] ;  /* 0x000010060c167981 */ /* 0x001ea8000c1e1b00 */
[----:B------:R-:W3:Y:S01]  /*18a0*/  LDG.E.64 R28, desc[UR6][R14.64+0x10] ;  /* 0x000010060e1c7981 */ /* 0x000ee2000c1e1b00 */
[----:B--2---:R-:W-:-:S04]  /*18b0*/  IMAD.WIDE R22, R2, 0x8, R22 ;  /* 0x0000000802167825 */ /* 0x004fc800078e0216 */
[----:B---3--:R-:W-:Y:S02]  /*18c0*/  IMAD.WIDE R28, R2, 0x8, R28 ;  /* 0x00000008021c7825 */ /* 0x008fe400078e021c */
[----:B------:R-:W2:Y:S04]  /*18d0*/  LDG.E.64 R22, desc[UR6][R22.64] ;  /* 0x0000000616167981 */ /* 0x000ea8000c1e1b00 */
[----:B-1----:R-:W2:Y:S02]  /*18e0*/  LDG.E.64 R20, desc[UR6][R28.64] ;  /* 0x000000061c147981 */ /* 0x002ea4000c1e1b00 */
[----:B--2---:R-:W-:Y:S02]  /*18f0*/  DADD R20, R22, -R20 ;  /* 0x0000000016147229 */ /* 0x004fe40000000814 */
[----:B------:R-:W2:Y:S06]  /*1900*/  LDG.E.64 R22, desc[UR6][R16.64+0x10] ;  /* 0x0000100610167981 */ /* 0x000eac000c1e1b00 */
[----:B------:R-:W-:Y:S01]  /*1910*/  DADD R28, R18, R20 ;  /* 0x00000000121c7229 */ /* 0x000fe20000000014 */
[----:B--2---:R-:W-:-:S06]  /*1920*/  IMAD.WIDE R18, R3, 0x8, R22 ;  /* 0x0000000803127825 */ /* 0x004fcc00078e0216 */
[----:B------:R0:W-:Y:S04]  /*1930*/  STG.E.64 desc[UR6][R18.64], R28 ;  /* 0x0000001c12007986 */ /* 0x0001e8000c101b06 */
[----:B------:R-:W2:Y:S04]  /*1940*/  LDG.E.64 R12, desc[UR6][R12.64+0x18] ;  /* 0x000018060c0c7981 */ /* 0x000ea8000c1e1b00 */
[----:B------:R-:W3:Y:S04]  /*1950*/  LDG.E.64 R20, desc[UR6][R14.64+0x18] ;  /* 0x000018060e147981 */ /* 0x000ee8000c1e1b00 */
[----:B0-----:R-:W4:Y:S01]  /*1960*/  LDG.E.64 R18, desc[UR6][R16.64+0x18] ;  /* 0x0000180610127981 */ /* 0x001f22000c1e1b00 */
[----:B--2---:R-:W-:-:S04]  /*1970*/  IMAD.WIDE R22, R2, 0x8, R12 ;  /* 0x0000000802167825 */ /* 0x004fc800078e020c */
[----:B---3--:R-:W-:Y:S02]  /*1980*/  IMAD.WIDE R20, R2, 0x8, R20 ;  /* 0x0000000802147825 */ /* 0x008fe400078e0214 */
[----:B------:R-:W2:Y:S04]  /*1990*/  LDG.E.64 R22, desc[UR6][R22.64] ;  /* 0x0000000616167981 */ /* 0x000ea8000c1e1b00 */
[----:B------:R-:W2:Y:S01]  /*19a0*/  LDG.E.64 R20, desc[UR6][R20.64] ;  /* 0x0000000614147981 */ /* 0x000ea2000c1e1b00 */
[----:B----4-:R-:W-:Y:S01]  /*19b0*/  IMAD.WIDE R12, R3, 0x8, R18 ;  /* 0x00000008030c7825 */ /* 0x010fe200078e0212 */
[----:B------:R-:W-:Y:S02]  /*19c0*/  IADD3 R27, PT, PT, R27, 0x4, RZ ;  /* 0x000000041b1b7810 */ /* 0x000fe40007ffe0ff */
[----:B------:R-:W-:Y:S01]  /*19d0*/  IADD3 R25, PT, PT, R25, 0x4, RZ ;  /* 0x0000000419197810 */ /* 0x000fe20007ffe0ff */
[----:B--2---:R-:W-:Y:S01]  /*19e0*/  DADD R20, R22, -R20 ;  /* 0x0000000016147229 */ /* 0x004fe20000000814 */
[----:B------:R-:W-:-:S04]  /*19f0*/  IADD3 R23, PT, PT, R26, 0x5, RZ ;  /* 0x000000051a177810 */ /* 0x000fc80007ffe0ff */
[----:B------:R-:W-:-:S03]  /*1a00*/  ISETP.GE.AND P0, PT, R23, R24, PT ;  /* 0x000000181700720c */ /* 0x000fc60003f06270 */
[----:B------:R-:W-:Y:S01]  /*1a10*/  DADD R20, R28, R20 ;  /* 0x000000001c147229 */ /* 0x000fe20000000014 */
[----:B------:R-:W-:-:S06]  /*1a20*/  IADD3 R26, PT, PT, R26, 0x4, RZ ;  /* 0x000000041a1a7810 */ /* 0x000fcc0007ffe0ff */
[----:B------:R4:W-:Y:S03]  /*1a30*/  STG.E.64 desc[UR6][R12.64], R20 ;  /* 0x000000140c007986 */ /* 0x0009e6000c101b06 */
[----:B------:R-:W-:Y:S05]  /*1a40*/  @!P0 BRA `(.L_x_154) ;  /* 0xfffffffc00208947 */ /* 0x000fea000383ffff */
.L_x_151:
[----:B------:R-:W-:-:S13]  /*1a50*/  ISETP.GE.AND P0, PT, R23, R0, PT ;  /* 0x000000001700720c */ /* 0x000fda0003f06270 */
[----:B------:R-:W-:Y:S05]  /*1a60*/  @P0 BRA `(.L_x_155) ;  /* 0x0000000000980947 */ /* 0x000fea0003800000 */
[CC--:B----4-:R-:W-:Y:S02]  /*1a70*/  IADD3 R12, PT, PT, R0.reuse, -R23.reuse, RZ ;  /* 0x80000017000c7210 */ /* 0x0d0fe40007ffe0ff */
[----:B------:R-:W-:Y:S02]  /*1a80*/  IADD3 R13, PT, PT, -R0, R23, RZ ;  /* 0x00000017000d7210 */ /* 0x000fe40007ffe1ff */
[----:B------:R-:W-:Y:S02]  /*1a90*/  LOP3.LUT P0, R12, R12, 0x3, RZ, 0xc0, !PT ;  /* 0x000000030c0c7812 */ /* 0x000fe4000780c0ff */
[----:B------:R-:W-:-:S11]  /*1aa0*/  ISETP.GT.U32.AND P1, PT, R13, -0x4, PT ;  /* 0xfffffffc0d00780c */ /* 0x000fd60003f24070 */
[----:B------:R-:W-:Y:S05]  /*1ab0*/  @!P0 BRA `(.L_x_156) ;  /* 0x0000000000288947 */ /* 0x000fea0003800000 */
[----:B-12---:R-:W-:Y:S01]  /*1ac0*/  IADD3 R18, PT, PT, -R12, RZ, RZ ;  /* 0x000000ff0c127210 */ /* 0x006fe20007ffe1ff */
[----:B------:R-:W-:-:S07]  /*1ad0*/  IMAD.WIDE R12, R5, 0x8, R8 ;  /* 0x00000008050c7825 */ /* 0x000fce00078e0208 */
.L_x_157:
[----:B0-----:R-:W-:-:S06]  /*1ae0*/  IMAD.WIDE R14, R23, 0x8, R12 ;  /* 0x00000008170e7825 */ /* 0x001fcc00078e020c */
[----:B------:R-:W2:Y:S01]  /*1af0*/  LDG.E.64 R14, desc[UR6][R14.64] ;  /* 0x000000060e0e7981 */ /* 0x000ea2000c1e1b00 */
[----:B------:R-:W-:Y:S02]  /*1b00*/  IADD3 R18, PT, PT, R18, 0x1, RZ ;  /* 0x0000000112127810 */ /* 0x000fe40007ffe0ff */
[----:B------:R-:W-:Y:S02]  /*1b10*/  IADD3 R23, PT, PT, R23, 0x1, RZ ;  /* 0x0000000117177810 */ /* 0x000fe40007ffe0ff */
[----:B------:R-:W-:Y:S01]  /*1b20*/  ISETP.NE.AND P0, PT, R18, RZ, PT ;  /* 0x000000ff1200720c */ /* 0x000fe20003f05270 */
[----:B--2-4-:R-:W-:-:S05]  /*1b30*/  IMAD.WIDE R16, R3, 0x8, R14 ;  /* 0x0000000803107825 */ /* 0x014fca00078e020e */
[----:B------:R4:W-:Y:S07]  /*1b40*/  STG.E.64 desc[UR6][R16.64], R20 ;  /* 0x0000001410007986 */ /* 0x0009ee000c101b06 */
[----:B------:R-:W-:Y:S05]  /*1b50*/  @P0 BRA `(.L_x_157) ;  /* 0xfffffffc00e00947 */ /* 0x000fea000383ffff */
.L_x_156:
[----:B------:R-:W-:Y:S05]  /*1b60*/  @P1 BRA `(.L_x_155) ;  /* 0x0000000000581947 */ /* 0x000fea0003800000 */
[----:B------:R-:W-:Y:S01]  /*1b70*/  IMAD.WIDE R12, R5, 0x8, R8 ;  /* 0x00000008050c7825 */ /* 0x000fe200078e0208 */
[----:B-1--4-:R-:W-:Y:S02]  /*1b80*/  IADD3 R16, PT, PT, -R0, R23, RZ ;  /* 0x0000001700107210 */ /* 0x012fe40007ffe1ff */
[----:B------:R-:W-:-:S04]  /*1b90*/  IADD3 R12, P0, PT, R12, 0x10, RZ ;  /* 0x000000100c0c7810 */ /* 0x000fc80007f1e0ff */
[----:B------:R-:W-:-:S09]  /*1ba0*/  IADD3.X R13, PT, PT, RZ, R13, RZ, P0, !PT ;  /* 0x0000000dff0d7210 */ /* 0x000fd200007fe4ff */
.L_x_158:
[----:B0-----:R-:W-:-:S05]  /*1bb0*/  IMAD.WIDE R14, R23, 0x8, R12 ;  /* 0x00000008170e7825 */ /* 0x001fca00078e020c */
[----:B-12---:R-:W2:Y:S02]  /*1bc0*/  LDG.E.64 R18, desc[UR6][R14.64+-0x10] ;  /* 0xfffff0060e127981 */ /* 0x006ea4000c1e1b00 */
[----:B--2---:R-:W-:-:S05]  /*1bd0*/  IMAD.WIDE R18, R3, 0x8, R18 ;  /* 0x0000000803127825 */ /* 0x004fca00078e0212 */
[----:B------:R1:W-:Y:S04]  /*1be0*/  STG.E.64 desc[UR6][R18.64], R20 ;  /* 0x0000001412007986 */ /* 0x0003e8000c101b06 */
[----:B------:R-:W2:Y:S02]  /*1bf0*/  LDG.E.64 R24, desc[UR6][R14.64+-0x8] ;  /* 0xfffff8060e187981 */ /* 0x000ea4000c1e1b00 */
[----:B--2---:R-:W-:-:S05]  /*1c00*/  IMAD.WIDE R24, R3, 0x8, R24 ;  /* 0x0000000803187825 */ /* 0x004fca00078e0218 */
[----:B------:R1:W-:Y:S04]  /*1c10*/  STG.E.64 desc[UR6][R24.64], R20 ;  /* 0x0000001418007986 */ /* 0x0003e8000c101b06 */
[----:B---3--:R-:W2:Y:S01]  /*1c20*/  LDG.E.64 R26, desc[UR6][R14.64] ;  /* 0x000000060e1a7981 */ /* 0x008ea2000c1e1b00 */
[----:B------:R-:W-:Y:S01]  /*1c30*/  IADD3 R16, PT, PT, R16, 0x4, RZ ;  /* 0x0000000410107810 */ /* 0x000fe20007ffe0ff */
[----:B--2---:R-:W-:-:S05]  /*1c40*/  IMAD.WIDE R26, R3, 0x8, R26 ;  /* 0x00000008031a7825 */ /* 0x004fca00078e021a */
[----:B------:R1:W-:Y:S04]  /*1c50*/  STG.E.64 desc[UR6][R26.64], R20 ;  /* 0x000000141a007986 */ /* 0x0003e8000c101b06 */
[----:B------:R-:W2:Y:S01]  /*1c60*/  LDG.E.64 R28, desc[UR6][R14.64+0x8] ;  /* 0x000008060e1c7981 */ /* 0x000ea2000c1e1b00 */
[----:B------:R-:W-:Y:S02]  /*1c70*/  ISETP.NE.AND P0, PT, R16, RZ, PT ;  /* 0x000000ff1000720c */ /* 0x000fe40003f05270 */
[----:B------:R-:W-:Y:S01]  /*1c80*/  IADD3 R23, PT, PT, R23, 0x4, RZ ;  /* 0x0000000417177810 */ /* 0x000fe20007ffe0ff */
[----:B--2---:R-:W-:-:S05]  /*1c90*/  IMAD.WIDE R28, R3, 0x8, R28 ;  /* 0x00000008031c7825 */ /* 0x004fca00078e021c */
[----:B------:R1:W-:Y:S05]  /*1ca0*/  STG.E.64 desc[UR6][R28.64], R20 ;  /* 0x000000141c007986 */ /* 0x0003ea000c101b06 */
[----:B------:R-:W-:Y:S05]  /*1cb0*/  @P0 BRA `(.L_x_158) ;  /* 0xfffffffc00bc0947 */ /* 0x000fea000383ffff */
[----:B------:R-:W-:-:S07]  /*1cc0*/  MOV R23, R0 ;  /* 0x0000000000177202 */ /* 0x000fce0000000f00 */
.L_x_155:
[----:B------:R-:W-:-:S13]  /*1cd0*/  ISETP.GE.AND P0, PT, R23, R10, PT ;  /* 0x0000000a1700720c */ /* 0x000fda0003f06270 */
[----:B------:R-:W-:Y:S05]  /*1ce0*/  @P0 EXIT ;  /* 0x000000000000094d */ /* 0x000fea0003800000 */
[C---:B------:R-:W-:Y:S01]  /*1cf0*/  IADD3 R0, PT, PT, -R23.reuse, R10, RZ ;  /* 0x0000000a17007210 */ /* 0x040fe20007ffe1ff */
[----:B----4-:R-:W-:-:S03]  /*1d00*/  IMAD.IADD R12, R23, 0x1, -R10 ;  /* 0x00000001170c7824 */ /* 0x010fc600078e0a0a */
[----:B------:R-:W-:Y:S02]  /*1d10*/  LOP3.LUT P0, R0, R0, 0x3, RZ, 0xc0, !PT ;  /* 0x0000000300007812 */ /* 0x000fe4000780c0ff */
[----:B------:R-:W-:-:S11]  /*1d20*/  ISETP.GT.U32.AND P1, PT, R12, -0x4, PT ;  /* 0xfffffffc0c00780c */ /* 0x000fd60003f24070 */
[----:B------:R-:W-:Y:S05]  /*1d30*/  @!P0 BRA `(.L_x_159) ;  /* 0x00000000004c8947 */ /* 0x000fea0003800000 */
[----:B------:R-:W4:Y:S01]  /*1d40*/  LDC.64 R12, c[0x0][0x388] ;  /* 0x0000e200ff0c7b82 */ /* 0x000f220000000a00 */
[----:B0-----:R-:W-:Y:S01]  /*1d50*/  LOP3.LUT R14, RZ, R11, RZ, 0x33, !PT ;  /* 0x0000000bff0e7212 */ /* 0x001fe200078e33ff */
[----:B------:R-:W-:Y:S01]  /*1d60*/  IMAD.WIDE R8, R5, 0x8, R8 ;  /* 0x0000000805087825 */ /* 0x000fe200078e0208 */
[----:B------:R-:W-:Y:S02]  /*1d70*/  IADD3 R0, PT, PT, -R0, RZ, RZ ;  /* 0x000000ff00007210 */ /* 0x000fe40007ffe1ff */
[----:B------:R-:W-:-:S07]  /*1d80*/  IADD3 R5, PT, PT, R14, R23, R4 ;  /* 0x000000170e057210 */ /* 0x000fce0007ffe004 */
.L_x_160:
[----:B-1--4-:R-:W-:-:S06]  /*1d90*/  IMAD.WIDE R16, R5, 0x8, R12 ;  /* 0x0000000805107825 */ /* 0x012fcc00078e020c */
[----:B------:R-:W2:Y:S01]  /*1da0*/  LDG.E.64 R16, desc[UR6][R16.64] ;  /* 0x0000000610107981 */ /* 0x000ea2000c1e1b00 */
[----:B------:R-:W-:-:S06]  /*1db0*/  IMAD.WIDE R14, R23, 0x8, R8 ;  /* 0x00000008170e7825 */ /* 0x000fcc00078e0208 */
[----:B------:R-:W4:Y:S01]  /*1dc0*/  LDG.E.64 R14, desc[UR6][R14.64] ;  /* 0x000000060e0e7981 */ /* 0x000f22000c1e1b00 */
[----:B--2---:R-:W-:-:S06]  /*1dd0*/  IMAD.WIDE R18, R2, 0x8, R16 ;  /* 0x0000000802127825 */ /* 0x004fcc00078e0210 */
[----:B------:R-:W3:Y:S01]  /*1de0*/  LDG.E.64 R18, desc[UR6][R18.64] ;  /* 0x0000000612127981 */ /* 0x000ee2000c1e1b00 */
[----:B------:R-:W-:-:S04]  /*1df0*/  IADD3 R0, PT, PT, R0, 0x1, RZ ;  /* 0x0000000100007810 */ /* 0x000fc80007ffe0ff */
[----:B------:R-:W-:Y:S01]  /*1e00*/  ISETP.NE.AND P0, PT, R0, RZ, PT ;  /* 0x000000ff0000720c */ /* 0x000fe20003f05270 */
[----:B0---4-:R-:W-:Y:S01]  /*1e10*/  IMAD.WIDE R24, R3, 0x8, R14 ;  /* 0x0000000803187825 */ /* 0x011fe200078e020e */
[----:B------:R-:W-:Y:S02]  /*1e20*/  IADD3 R5, PT, PT, R5, 0x1, RZ ;  /* 0x0000000105057810 */ /* 0x000fe40007ffe0ff */
[----:B------:R-:W-:Y:S01]  /*1e30*/  IADD3 R23, PT, PT, R23, 0x1, RZ ;  /* 0x0000000117177810 */ /* 0x000fe20007ffe0ff */
[----:B---3--:R-:W-:-:S07]  /*1e40*/  DADD R20, -R18, R20 ;  /* 0x0000000012147229 */ /* 0x008fce0000000114 */
[----:B------:R0:W-:Y:S01]  /*1e50*/  STG.E.64 desc[UR6][R24.64], R20 ;  /* 0x0000001418007986 */ /* 0x0001e2000c101b06 */
[----:B------:R-:W-:Y:S05]  /*1e60*/  @P0 BRA `(.L_x_160) ;  /* 0xfffffffc00c80947 */ /* 0x000fea000383ffff */
.L_x_159:
[----:B------:R-:W-:Y:S05]  /*1e70*/  @P1 EXIT ;  /* 0x000000000000194d */ /* 0x000fea0003800000 */
[C---:B------:R-:W-:Y:S02]  /*1e80*/  IADD3 R10, PT, PT, R23.reuse, -R10, RZ ;  /* 0x8000000a170a7210 */ /* 0x040fe40007ffe0ff */
[C---:B------:R-:W-:Y:S02]  /*1e90*/  IADD3 R4, PT, PT, R23.reuse, -R11, R4 ;  /* 0x8000000b17047210 */ /* 0x040fe40007ffe004 */
[----:B------:R-:W-:Y:S02]  /*1ea0*/  ISETP.GE.AND P0, PT, R10, RZ, PT ;  /* 0x000000ff0a00720c */ /* 0x000fe40003f06270 */
[----:B------:R-:W-:-:S11]  /*1eb0*/  IADD3 R0, PT, PT, R23, -0x1, RZ ;  /* 0xffffffff17007810 */ /* 0x000fd60007ffe0ff */
[----:B------:R-:W-:Y:S05]  /*1ec0*/  @P0 BRA `(.L_x_161) ;  /* 0x0000000c00540947 */ /* 0x000fea0003800000 */
[----:B------:R-:W-:Y:S02]  /*1ed0*/  IADD3 R5, PT, PT, -R10, RZ, RZ ;  /* 0x000000ff0a057210 */ /* 0x000fe40007ffe1ff */
[----:B------:R-:W-:Y:S02]  /*1ee0*/  PLOP3.LUT P0, PT, PT, PT, PT, 0x80, 0x8 ;  /* 0x000000000008781c */ /* 0x000fe40003f0f070 */
[----:B------:R-:W-:-:S13]  /*1ef0*/  ISETP.GT.AND P1, PT, R5, 0xc, PT ;  /* 0x0000000c0500780c */ /* 0x000fda0003f24270 */
[----:B------:R-:W-:Y:S05]  /*1f00*/  @!P1 BRA `(.L_x_162) ;  /* 0x00000008001c9947 */ /* 0x000fea0003800000 */
[----:B------:R-:W-:-:S13]  /*1f10*/  PLOP3.LUT P0, PT, PT, PT, PT, 0x8, 0x80 ;  /* 0x000000000080781c */ /* 0x000fda0003f0e170 */
.L_x_163:
[----:B----4-:R-:W4:Y:S01]  /*1f20*/  LDC.64 R8, c[0x0][0x388] ;  /* 0x0000e200ff087b82 */ /* 0x010f220000000a00 */
[----:B------:R-:W-:-:S05]  /*1f30*/  IADD3 R13, PT, PT, R4, -0x1, RZ ;  /* 0xffffffff040d7810 */ /* 0x000fca0007ffe0ff */
[----:B----4-:R-:W-:-:S05]  /*1f40*/  IMAD.WIDE R12, R13, 0x8, R8 ;  /* 0x000000080d0c7825 */ /* 0x010fca00078e0208 */
[----:B0-----:R-:W1:Y:S01]  /*1f50*/  LDG.E.64 R14, desc[UR6][R12.64] ;  /* 0x000000060c0e7981 */ /* 0x001e62000c1e1b00 */
[----:B------:R-:W-:Y:S01]  /*1f60*/  IADD3 R5, PT, PT, R0, 0x1, RZ ;  /* 0x0000000100057810 */ /* 0x000fe20007ffe0ff */
[----:B-12---:R-:W-:-:S04]  /*1f70*/  IMAD.WIDE R18, R2, 0x8, R14 ;  /* 0x0000000802127825 */ /* 0x006fc800078e020e */
[----:B------:R-:W-:Y:S02]  /*1f80*/  IMAD.WIDE R14, R5, 0x8, R6 ;  /* 0x00000008050e7825 */ /* 0x000fe400078e0206 */
[----:B------:R-:W3:Y:S04]  /*1f90*/  LDG.E.64 R18, desc[UR6][R18.64] ;  /* 0x0000000612127981 */ /* 0x000ee8000c1e1b00 */
[----:B------:R-:W2:Y:S01]  /*1fa0*/  LDG.E.64 R16, desc[UR6][R14.64] ;  /* 0x000000060e107981 */ /* 0x000ea2000c1e1b00 */
[----:B---3--:R-:W-:Y:S01]  /*1fb0*/  DADD R20, -R18, R20 ;  /* 0x0000000012147229 */ /* 0x008fe20000000114 */
[----:B--2---:R-:W-:-:S06]  /*1fc0*/  IMAD.WIDE R22, R3, 0x8, R16 ;  /* 0x0000000803167825 */ /* 0x004fcc00078e0210 */
[----:B------:R0:W-:Y:S04]  /*1fd0*/  STG.E.64 desc[UR6][R22.64], R20 ;  /* 0x0000001416007986 */ /* 0x0001e8000c101b06 */
[----:B------:R-:W2:Y:S04]  /*1fe0*/  LDG.E.64 R16, desc[UR6][R12.64+0x8] ;  /* 0x000008060c107981 */ /* 0x000ea8000c1e1b00 */
[----:B------:R-:W3:Y:S01]  /*1ff0*/  LDG.E.64 R26, desc[UR6][R14.64+0x8] ;  /* 0x000008060e1a7981 */ /* 0x000ee2000c1e1b00 */
[----:B--2---:R-:W-:-:S05]  /*2000*/  IMAD.WIDE R24, R2, 0x8, R16 ;  /* 0x0000000802187825 */ /* 0x004fca00078e0210 */
[----:B------:R-:W2:Y:S01]  /*2010*/  LDG.E.64 R16, desc[UR6][R24.64] ;  /* 0x0000000618107981 */ /* 0x000ea2000c1e1b00 */
[----:B---3--:R-:W-:Y:S01]  /*2020*/  IMAD.WIDE R26, R3, 0x8, R26 ;  /* 0x00000008031a7825 */ /* 0x008fe200078e021a */
[----:B--2---:R-:W-:-:S07]  /*2030*/  DADD R16, R20, -R16 ;  /* 0x0000000014107229 */ /* 0x004fce0000000810 */
[----:B------:R1:W-:Y:S04]  /*2040*/  STG.E.64 desc[UR6][R26.64], R16 ;  /* 0x000000101a007986 */ /* 0x0003e8000c101b06 */
[----:B------:R-:W2:Y:S04]  /*2050*/  LDG.E.64 R18, desc[UR6][R12.64+0x10] ;  /* 0x000010060c127981 */ /* 0x000ea8000c1e1b00 */
[----:B0-----:R-:W3:Y:S01]  /*2060*/  LDG.E.64 R20, desc[UR6][R14.64+0x10] ;  /* 0x000010060e147981 */ /* 0x001ee2000c1e1b00 */
[----:B--2---:R-:W-:-:S05]  /*2070*/  IMAD.WIDE R28, R2, 0x8, R18 ;  /* 0x00000008021c7825 */ /* 0x004fca00078e0212 */
[----:B------:R-:W2:Y:S01]  /*2080*/  LDG.E.64 R18, desc[UR6][R28.64] ;  /* 0x000000061c127981 */ /* 0x000ea2000c1e1b00 */
[----:B---3--:R-:W-:Y:S01]  /*2090*/  IMAD.WIDE R22, R3, 0x8, R20 ;  /* 0x0000000803167825 */ /* 0x008fe200078e0214 */
[----:B--2---:R-:W-:-:S07]  /*20a0*/  DADD R18, R16, -R18 ;  /* 0x0000000010127229 */ /* 0x004fce0000000812 */
[----:B------:R0:W-:Y:S04]  /*20b0*/  STG.E.64 desc[UR6][R22.64], R18 ;  /* 0x0000001216007986 */ /* 0x0001e8000c101b06 */
[----:B------:R-:W2:Y:S04]  /*20c0*/  LDG.E.64 R20, desc[UR6][R12.64+0x18] ;  /* 0x000018060c147981 */ /* 0x000ea8000c1e1b00 */
[----:B-1----:R-:W3:Y:S01]  /*20d0*/  LDG.E.64 R16, desc[UR6][R14.64+0x18] ;  /* 0x000018060e107981 */ /* 0x002ee2000c1e1b00 */
[----:B--2---:R-:W-:-:S05]  /*20e0*/  IMAD.WIDE R24, R2, 0x8, R20 ;  /* 0x0000000802187825 */ /* 0x004fca00078e0214 */
[----:B------:R-:W2:Y:S01]  /*20f0*/  LDG.E.64 R20, desc[UR6][R24.64] ;  /* 0x0000000618147981 */ /* 0x000ea2000c1e1b00 */
[----:B------:R-:W-:Y:S01]  /*2100*/  IADD3 R5, PT, PT, R4, 0x3, RZ ;  /* 0x0000000304057810 */ /* 0x000fe20007ffe0ff */
[----:B---3--:R-:W-:-:S04]  /*2110*/  IMAD.WIDE R26, R3, 0x8, R16 ;  /* 0x00000008031a7825 */ /* 0x008fc800078e0210 */
[----:B------:R-:W-:Y:S01]  /*2120*/  IMAD.WIDE R16, R5, 0x8, R8 ;  /* 0x0000000805107825 */ /* 0x000fe200078e0208 */
[----:B--2---:R-:W-:-:S07]  /*2130*/  DADD R20, R18, -R20 ;  /* 0x0000000012147229 */ /* 0x004fce0000000814 */
[----:B------:R1:W-:Y:S04]  /*2140*/  STG.E.64 desc[UR6][R26.64], R20 ;  /* 0x000000141a007986 */ /* 0x0003e8000c101b06 */
[----:B------:R-:W2:Y:S01]  /*2150*/  LDG.E.64 R28, desc[UR6][R16.64] ;  /* 0x00000006101c7981 */ /* 0x000ea2000c1e1b00 */
[----:B------:R-:W-:-:S05]  /*2160*/  IADD3 R5, PT, PT, R0, 0x5, RZ ;  /* 0x0000000500057810 */ /* 0x000fca0007ffe0ff */
[----:B------:R-:W-:-:S05]  /*2170*/  IMAD.WIDE R12, R5, 0x8, R6 ;  /* 0x00000008050c7825 */ /* 0x000fca00078e0206 */
[----:B0-----:R-:W3:Y:S01]  /*2180*/  LDG.E.64 R18, desc[UR6][R12.64] ;  /* 0x000000060c127981 */ /* 0x001ee2000c1e1b00 */
[----:B--2---:R-:W-:-:S06]  /*2190*/  IMAD.WIDE R28, R2, 0x8, R28 ;  /* 0x00000008021c7825 */ /* 0x004fcc00078e021c */
[----:B------:R-:W2:Y:S01]  /*21a0*/  LDG.E.64 R28, desc[UR6][R28.64] ;  /* 0x000000061c1c7981 */ /* 0x000ea2000c1e1b00 */
[----:B---3--:R-:W-:Y:S01]  /*21b0*/  IMAD.WIDE R22, R3, 0x8, R18 ;  /* 0x0000000803167825 */ /* 0x008fe200078e0212 */
[----:B--2---:R-:W-:-:S07]  /*21c0*/  DADD R14, R20, -R28 ;  /* 0x00000000140e7229 */ /* 0x004fce000000081c */
[----:B------:R0:W-:Y:S04]  /*21d0*/  STG.E.64 desc[UR6][R22.64], R14 ;  /* 0x0000000e16007986 */ /* 0x0001e8000c101b06 */
[----:B------:R-:W1:Y:S04]  /*21e0*/  LDG.E.64 R18, desc[UR6][R16.64+0x8] ;  /* 0x0000080610127981 */ /* 0x000e68000c1e1b00 */
[----:B------:R-:W2:Y:S01]  /*21f0*/  LDG.E.64 R24, desc[UR6][R12.64+0x8] ;  /* 0x000008060c187981 */ /* 0x000ea2000c1e1b00 */
[----:B-1----:R-:W-:-:S05]  /*2200*/  IMAD.WIDE R20, R2, 0x8, R18 ;  /* 0x0000000802147825 */ /* 0x002fca00078e0212 */
[----:B------:R-:W3:Y:S01]  /*2210*/  LDG.E.64 R18, desc[UR6][R20.64] ;  /* 0x0000000614127981 */ /* 0x000ee2000c1e1b00 */
[----:B--2---:R-:W-:Y:S01]  /*2220*/  IMAD.WIDE R24, R3, 0x8, R24 ;  /* 0x0000000803187825 */ /* 0x004fe200078e0218 */
[----:B---3--:R-:W-:-:S07]  /*2230*/  DADD R18, R14, -R18 ;  /* 0x000000000e127229 */ /* 0x008fce0000000812 */
[----:B------:R1:W-:Y:S04]  /*2240*/  STG.E.64 desc[UR6][R24.64], R18 ;  /* 0x0000001218007986 */ /* 0x0003e8000c101b06 */
[----:B------:R-:W2:Y:S04]  /*2250*/  LDG.E.64 R26, desc[UR6][R16.64+0x10] ;  /* 0x00001006101a7981 */ /* 0x000ea8000c1e1b00 */
[----:B0-----:R-:W3:Y:S01]  /*2260*/  LDG.E.64 R22, desc[UR6][R12.64+0x10] ;  /* 0x000010060c167981 */ /* 0x001ee2000c1e1b00 */
[----:B--2---:R-:W-:-:S06]  /*2270*/  IMAD.WIDE R26, R2, 0x8, R26 ;  /* 0x00000008021a7825 */ /* 0x004fcc00078e021a */
        /* <DEDUP_REMOVED lines=14> */
[----:B0-----:R-:W-:-:S05]  /*2360*/  IADD3 R15, PT, PT, R0, 0x9, RZ ;  /* 0x00000009000f7810 */ /* 0x001fca0007ffe0ff */
[----:B------:R-:W-:-:S05]  /*2370*/  IMAD.WIDE R14, R15, 0x8, R6 ;  /* 0x000000080f0e7825 */ /* 0x000fca00078e0206 */
[----:B------:R-:W3:Y:S01]  /*2380*/  LDG.E.64 R16, desc[UR6][R14.64] ;  /* 0x000000060e107981 */ /* 0x000ee2000c1e1b00 */
        /* <DEDUP_REMOVED lines=9> */
[----:B---3--:R-:W-:Y:S01]  /*2420*/  IMAD.WIDE R24, R3, 0x8, R24 ;  /* 0x0000000803187825 */ /* 0x008fe200078e0218 */
[----:B--2---:R-:W-:-:S07]  /*2430*/  DADD R16, R12, -R16 ;  /* 0x000000000c107229 */ /* 0x004fce0000000810 */
        /* <DEDUP_REMOVED lines=10> */
[----:B--2---:R-:W-:-:S06]  /*24e0*/  IMAD.WIDE R20, R2, 0x8, R20 ;  /* 0x0000000802147825 */ /* 0x004fcc00078e0214 */
        /* <DEDUP_REMOVED lines=16> */
[----:B------:R-:W3:Y:S01]  /*25f0*/  LDG.E.64 R22, desc[UR6][R12.64+0x8] ;  /* 0x000008060c167981 */ /* 0x000ee2000c1e1b00 */
[----:B--2---:R-:W-:-:S05]  /*2600*/  IMAD.WIDE R20, R2, 0x8, R20 ;  /* 0x0000000802147825 */ /* 0x004fca00078e0214 */
[----:B-1----:R-:W2:Y:S01]  /*2610*/  LDG.E.64 R16, desc[UR6][R20.64] ;  /* 0x0000000614107981 */ /* 0x002ea2000c1e1b00 */
        /* <DEDUP_REMOVED lines=14> */
[----:B------:R-:W-:-:S05]  /*2700*/  VIADD R10, R10, 0x10 ;  /* 0x000000100a0a7836 */ /* 0x000fca0000000000 */
[----:B------:R-:W-:Y:S01]  /*2710*/  ISETP.GE.AND P1, PT, R10, -0xc, PT ;  /* 0xfffffff40a00780c */ /* 0x000fe20003f26270 */
[----:B---3--:R-:W-:Y:S01]  /*2720*/  IMAD.WIDE R16, R3, 0x8, R16 ;  /* 0x0000000803107825 */ /* 0x008fe200078e0210 */
[----:B------:R-:W-:Y:S02]  /*2730*/  IADD3 R0, PT, PT, R0, 0x10, RZ ;  /* 0x0000001000007810 */ /* 0x000fe40007ffe0ff */
[----:B------:R-:W-:Y:S01]  /*2740*/  IADD3 R4, PT, PT, R4, 0x10, RZ ;  /* 0x0000001004047810 */ /* 0x000fe20007ffe0ff */
[----:B--2---:R-:W-:-:S07]  /*2750*/  DADD R20, R14, -R26 ;  /* 0x000000000e147229 */ /* 0x004fce000000081a */
[----:B------:R4:W-:Y:S01]  /*2760*/  STG.E.64 desc[UR6][R16.64], R20 ;  /* 0x0000001410007986 */ /* 0x0009e2000c101b06 */
[----:B------:R-:W-:Y:S05]  /*2770*/  @!P1 BRA `(.L_x_163) ;  /* 0xfffffff400e89947 */ /* 0x000fea000383ffff */
.L_x_162:
[----:B------:R-:W-:-:S04]  /*2780*/  IADD3 R5, PT, PT, -R10, RZ, RZ ;  /* 0x000000ff0a057210 */ /* 0x000fc80007ffe1ff */
[----:B------:R-:W-:-:S13]  /*2790*/  ISETP.GT.AND P1, PT, R5, 0x4, PT ;  /* 0x000000040500780c */ /* 0x000fda0003f24270 */
[----:B------:R-:W-:Y:S05]  /*27a0*/  @!P1 BRA `(.L_x_164) ;  /* 0x0000000400149947 */ /* 0x000fea0003800000 */
[----:B------:R-:W5:Y:S01]  /*27b0*/  LDC.64 R8, c[0x0][0x388] ;  /* 0x0000e200ff087b82 */ /* 0x000f620000000a00 */
[----:B------:R-:W-:-:S05]  /*27c0*/  IADD3 R13, PT, PT, R4, -0x1, RZ ;  /* 0xffffffff040d7810 */ /* 0x000fca0007ffe0ff */
[----:B-----5:R-:W-:-:S05]  /*27d0*/  IMAD.WIDE R12, R13, 0x8, R8 ;  /* 0x000000080d0c7825 */ /* 0x020fca00078e0208 */
[----:B0---4-:R-:W1:Y:S01]  /*27e0*/  LDG.E.64 R14, desc[UR6][R12.64] ;  /* 0x000000060c0e7981 */ /* 0x011e62000c1e1b00 */
[----:B------:R-:W-:Y:S01]  /*27f0*/  IADD3 R5, PT, PT, R0, 0x1, RZ ;  /* 0x0000000100057810 */ /* 0x000fe20007ffe0ff */
[----:B-12---:R-:W-:-:S04]  /*2800*/  IMAD.WIDE R18, R2, 0x8, R14 ;  /* 0x0000000802127825 */ /* 0x006fc800078e020e */
[----:B------:R-:W-:Y:S02]  /*2810*/  IMAD.WIDE R14, R5, 0x8, R6 ;  /* 0x00000008050e7825 */ /* 0x000fe400078e0206 */
[----:B------:R-:W3:Y:S04]  /*2820*/  LDG.E.64 R18, desc[UR6][R18.64] ;  /* 0x0000000612127981 */ /* 0x000ee8000c1e1b00 */
[----:B------:R-:W2:Y:S01]  /*2830*/  LDG.E.64 R16, desc[UR6][R14.64] ;  /* 0x000000060e107981 */ /* 0x000ea2000c1e1b00 */
[----:B---3--:R-:W-:Y:S01]  /*2840*/  DADD R20, R20, -R18 ;  /* 0x0000000014147229 */ /* 0x008fe20000000812 */
        /* <DEDUP_REMOVED lines=17> */
[----:B------:R-:W3:Y:S01]  /*2960*/  LDG.E.64 R24, desc[UR6][R14.64+0x18] ;  /* 0x000018060e187981 */ /* 0x000ee2000c1e1b00 */
[----:B--2---:R-:W-:-:S06]  /*2970*/  IMAD.WIDE R22, R2, 0x8, R22 ;  /* 0x0000000802167825 */ /* 0x004fcc00078e0216 */
[----:B------:R-:W1:Y:S01]  /*2980*/  LDG.E.64 R22, desc[UR6][R22.64] ;  /* 0x0000000616167981 */ /* 0x000e62000c1e1b00 */
[----:B------:R-:W-:Y:S01]  /*2990*/  IADD3 R5, PT, PT, R4, 0x3, RZ ;  /* 0x0000000304057810 */ /* 0x000fe20007ffe0ff */
[----:B---3--:R-:W-:-:S04]  /*29a0*/  IMAD.WIDE R24, R3, 0x8, R24 ;  /* 0x0000000803187825 */ /* 0x008fc800078e0218 */
[----:B------:R-:W-:Y:S01]  /*29b0*/  IMAD.WIDE R8, R5, 0x8, R8 ;  /* 0x0000000805087825 */ /* 0x000fe200078e0208 */
[----:B-1----:R-:W-:-:S07]  /*29c0*/  DADD R16, R18, -R22 ;  /* 0x0000000012107229 */ /* 0x002fce0000000816 */
        /* <DEDUP_REMOVED lines=28> */
[----:B---3--:R-:W-:Y:S01]  /*2b90*/  IMAD.WIDE R16, R3, 0x8, R16 ;  /* 0x0000000803107825 */ /* 0x008fe200078e0210 */
[----:B------:R-:W-:Y:S02]  /*2ba0*/  PLOP3.LUT P0, PT, PT, PT, PT, 0x8, 0x80 ;  /* 0x000000000080781c */ /* 0x000fe40003f0e170 */
[----:B------:R-:W-:Y:S02]  /*2bb0*/  IADD3 R10, PT, PT, R10, 0x8, RZ ;  /* 0x000000080a0a7810 */ /* 0x000fe40007ffe0ff */
[----:B------:R-:W-:Y:S02]  /*2bc0*/  IADD3 R0, PT, PT, R0, 0x8, RZ ;  /* 0x0000000800007810 */ /* 0x000fe40007ffe0ff */
[----:B------:R-:W-:Y:S01]  /*2bd0*/  IADD3 R4, PT, PT, R4, 0x8, RZ ;  /* 0x0000000804047810 */ /* 0x000fe20007ffe0ff */
[----:B--2---:R-:W-:-:S07]  /*2be0*/  DADD R20, R14, -R26 ;  /* 0x000000000e147229 */ /* 0x004fce000000081a */
[----:B------:R0:W-:Y:S04]  /*2bf0*/  STG.E.64 desc[UR6][R16.64], R20 ;  /* 0x0000001410007986 */ /* 0x0001e8000c101b06 */
.L_x_164:
[----:B------:R-:W-:-:S13]  /*2c00*/  ISETP.NE.OR P0, PT, R10, RZ, P0 ;  /* 0x000000ff0a00720c */ /* 0x000fda0000705670 */
[----:B------:R-:W-:Y:S05]  /*2c10*/  @!P0 EXIT ;  /* 0x000000000000894d */ /* 0x000fea0003800000 */
.L_x_161:
[----:B------:R-:W5:Y:S01]  /*2c20*/  LDC.64 R8, c[0x0][0x388] ;  /* 0x0000e200ff087b82 */ /* 0x000f620000000a00 */
[----:B------:R-:W-:-:S05]  /*2c30*/  IADD3 R5, PT, PT, R4, -0x1, RZ ;  /* 0xffffffff04057810 */ /* 0x000fca0007ffe0ff */
[----:B-----5:R-:W-:-:S05]  /*2c40*/  IMAD.WIDE R8, R5, 0x8, R8 ;  /* 0x0000000805087825 */ /* 0x020fca00078e0208 */
[----:B0-----:R-:W0:Y:S01]  /*2c50*/  LDG.E.64 R12, desc[UR6][R8.64] ;  /* 0x00000006080c7981 */ /* 0x001e22000c1e1b00 */
[----:B------:R-:W-:Y:S01]  /*2c60*/  IADD3 R5, PT, PT, R0, 0x1, RZ ;  /* 0x0000000100057810 */ /* 0x000fe20007ffe0ff */
[----:B01--4-:R-:W-:-:S04]  /*2c70*/  IMAD.WIDE R16, R2, 0x8, R12 ;  /* 0x0000000802107825 */ /* 0x013fc800078e020c */
[----:B------:R-:W-:Y:S02]  /*2c80*/  IMAD.WIDE R12, R5, 0x8, R6 ;  /* 0x00000008050c7825 */ /* 0x000fe400078e0206 */
[----:B------:R-:W2:Y:S04]  /*2c90*/  LDG.E.64 R16, desc[UR6][R16.64] ;  /* 0x0000000610107981 */ /* 0x000ea8000c1e1b00 */
[----:B------:R-:W4:Y:S01]  /*2ca0*/  LDG.E.64 R14, desc[UR6][R12.64] ;  /* 0x000000060c0e7981 */ /* 0x000f22000c1e1b00 */
[----:B--23--:R-:W-:Y:S01]  /*2cb0*/  DADD R20, -R16, R20 ;  /* 0x0000000010147229 */ /* 0x00cfe20000000114 */
[----:B----4-:R-:W-:-:S06]  /*2cc0*/  IMAD.WIDE R18, R3, 0x8, R14 ;  /* 0x0000000803127825 */ /* 0x010fcc00078e020e */
        /* <DEDUP_REMOVED lines=19> */
[----:B------:R-:W-:-:S04]  /*2e00*/  IADD3 R10, PT, PT, R10, 0x4, RZ ;  /* 0x000000040a0a7810 */ /* 0x000fc80007ffe0ff */
[----:B------:R-:W-:Y:S01]  /*2e10*/  ISETP.NE.AND P0, PT, R10, RZ, PT ;  /* 0x000000ff0a00720c */ /* 0x000fe20003f05270 */
[----:B---3--:R-:W-:Y:S01]  /*2e20*/  IMAD.WIDE R14, R3, 0x8, R14 ;  /* 0x00000008030e7825 */ /* 0x008fe200078e020e */
[----:B------:R-:W-:Y:S02]  /*2e30*/  IADD3 R4, PT, PT, R4, 0x4, RZ ;  /* 0x0000000404047810 */ /* 0x000fe40007ffe0ff */
[----:B------:R-:W-:Y:S01]  /*2e40*/  IADD3 R0, PT, PT, R0, 0x4, RZ ;  /* 0x0000000400007810 */ /* 0x000fe20007ffe0ff */
[----:B--2---:R-:W-:-:S07]  /*2e50*/  DADD R20, R16, -R22 ;  /* 0x0000000010147229 */ /* 0x004fce0000000816 */
[----:B------:R0:W-:Y:S01]  /*2e60*/  STG.E.64 desc[UR6][R14.64], R20 ;  /* 0x000000140e007986 */ /* 0x0001e2000c101b06 */
[----:B------:R-:W-:Y:S05]  /*2e70*/  @P0 BRA `(.L_x_161) ;  /* 0xfffffffc00680947 */ /* 0x000fea000383ffff */
[----:B------:R-:W-:Y:S05]  /*2e80*/  EXIT ;  /* 0x000000000000794d */ /* 0x000fea0003800000 */
.L_x_165:
        /* <DEDUP_REMOVED lines=15> */
.L_x_278:


//--------------------- .text.neighborhoodSum3dKernelY --------------------------
	.section	.text.neighborhoodSum3dKernelY,"ax",@progbits
	.align	128
        .global         neighborhoodSum3dKernelY
        .type           neighborhoodSum3dKernelY,@function
        .size           neighborhoodSum3dKernelY,(.L_x_279 - neighborhoodSum3dKernelY)
        .other          neighborhoodSum3dKernelY,@"STO_CUDA_ENTRY STV_DEFAULT"
neighborhoodSum3dKernelY:
.text.neighborhoodSum3dKernelY:
        /* <DEDUP_REMOVED lines=10> */
[----:B------:R-:W1:Y:S06]  /*00a0*/  LDCU.64 UR6, c[0x0][0x398] ;  /* 0x00007300ff0677ac */ /* 0x000e6c0008000a00 */
[----:B------:R-:W2:Y:S01]  /*00b0*/  LDC.64 R14, c[0x0][0x3a8] ;  /* 0x0000ea00ff0e7b82 */ /* 0x000ea20000000a00 */
[----:B------:R-:W3:Y:S01]  /*00c0*/  LDCU.64 UR8, c[0x0][0x3b0] ;  /* 0x00007600ff0877ac */ /* 0x000ee20008000a00 */
[----:B0-----:R-:W4:Y:S04]  /*00d0*/  LDG.E R5, desc[UR4][R6.64+0x4] ;  /* 0x0000040406057981 */ /* 0x001f28000c1e1900 */
[----:B------:R0:W5:Y:S01]  /*00e0*/  LDG.E R0, desc[UR4][R6.64+0x8] ;  /* 0x0000080406007981 */ /* 0x000162000c1e1900 */
[----:B----4-:R-:W-:-:S02]  /*00f0*/  IABS R13, R5 ;  /* 0x00000005000d7213 */ /* 0x010fc40000000000 */
[----:B0-----:R-:W-:Y:S02]  /*0100*/  IABS R6, R5 ;  /* 0x0000000500067213 */ /* 0x001fe40000000000 */
[----:B------:R-:W0:Y:S01]  /*0110*/  I2F.RP R4, R13 ;  /* 0x0000000d00047306 */ /* 0x000e220000209400 */
[----:B-----5:R-:W-:Y:S02]  /*0120*/  IABS R3, R0 ;  /* 0x0000000000037213 */ /* 0x020fe40000000000 */
[----:B------:R-:W-:-:S05]  /*0130*/  IMAD.MOV R6, RZ, RZ, -R6 ;  /* 0x000000ffff067224 */ /* 0x000fca00078e0a06 */
[----:B0-----:R-:W0:Y:S02]  /*0140*/  MUFU.RCP R4, R4 ;  /* 0x0000000400047308 */ /* 0x001e240000001000 */
[----:B0-----:R-:W-:Y:S02]  /*0150*/  IADD3 R8, PT, PT, R4, 0xffffffe, RZ ;  /* 0x0ffffffe04087810 */ /* 0x001fe40007ffe0ff */
[----:B------:R-:W-:-:S04]  /*0160*/  IABS R4, R2 ;  /* 0x0000000200047213 */ /* 0x000fc80000000000 */
[----:B------:R0:W4:Y:S02]  /*0170*/  F2I.FTZ.U32.TRUNC.NTZ R9, R8 ;  /* 0x0000000800097305 */ /* 0x000124000021f000 */
[----:B0-----:R-:W-:Y:S02]  /*0180*/  HFMA2 R8, -RZ, RZ, 0, 0 ;  /* 0x00000000ff087431 */ /* 0x001fe400000001ff */
[----:B----4-:R-:W-:-:S04]  /*0190*/  IMAD.MOV R10, RZ, RZ, -R9 ;  /* 0x000000ffff0a7224 */ /* 0x010fc800078e0a09 */
[----:B------:R-:W-:Y:S02]  /*01a0*/  IMAD R7, R10, R13, RZ ;  /* 0x0000000d0a077224 */ /* 0x000fe400078e02ff */
[----:B------:R-:W0:Y:S02]  /*01b0*/  I2F.RP R10, R3 ;  /* 0x00000003000a7306 */ /* 0x000e240000209400 */
[----:B------:R-:W-:Y:S01]  /*01c0*/  IMAD.HI.U32 R9, R9, R7, R8 ;  /* 0x0000000709097227 */ /* 0x000fe200078e0008 */
[----:B------:R-:W-:-:S04]  /*01d0*/  IABS R8, R0 ;  /* 0x0000000000087213 */ /* 0x000fc80000000000 */
[----:B------:R-:W-:Y:S01]  /*01e0*/  IADD3 R8, PT, PT, RZ, -R8, RZ ;  /* 0x80000008ff087210 */ /* 0x000fe20007ffe0ff */
[----:B------:R-:W-:-:S04]  /*01f0*/  IMAD.HI.U32 R11, R9, R4, RZ ;  /* 0x00000004090b7227 */ /* 0x000fc800078e00ff */
[----:B------:R-:W-:Y:S01]  /*0200*/  IMAD R4, R11, R6, R4 ;  /* 0x000000060b047224 */ /* 0x000fe200078e0204 */
[----:B0-----:R-:W0:Y:S04]  /*0210*/  MUFU.RCP R10, R10 ;  /* 0x0000000a000a7308 */ /* 0x001e280000001000 */
[----:B------:R-:W-:-:S13]  /*0220*/  ISETP.GT.U32.AND P2, PT, R13, R4, PT ;  /* 0x000000040d00720c */ /* 0x000fda0003f44070 */
[-C--:B------:R-:W-:Y:S01]  /*0230*/  @!P2 IADD3 R4, PT, PT, R4, -R13.reuse, RZ ;  /* 0x8000000d0404a210 */ /* 0x080fe20007ffe0ff */
[----:B0-----:R-:W-:Y:S01]  /*0240*/  VIADD R6, R10, 0xffffffe ;  /* 0x0ffffffe0a067836 */ /* 0x001fe20000000000 */
[----:B------:R-:W-:Y:S02]  /*0250*/  @!P2 IADD3 R11, PT, PT, R11, 0x1, RZ ;  /* 0x000000010b0ba810 */ /* 0x000fe40007ffe0ff */
[----:B------:R-:W-:Y:S01]  /*0260*/  ISETP.GE.U32.AND P0, PT, R4, R13, PT ;  /* 0x0000000d0400720c */ /* 0x000fe20003f06070 */
[----:B------:R0:W4:Y:S01]  /*0270*/  F2I.FTZ.U32.TRUNC.NTZ R7, R6 ;  /* 0x0000000600077305 */ /* 0x000122000021f000 */
[----:B------:R-:W-:Y:S01]  /*0280*/  LOP3.LUT R4, R2, R5, RZ, 0x3c, !PT ;  /* 0x0000000502047212 */ /* 0x000fe200078e3cff */
[----:B------:R-:W5:Y:S01]  /*0290*/  LDC.64 R12, c[0x0][0x390] ;  /* 0x0000e400ff0c7b82 */ /* 0x000f620000000a00 */
[----:B------:R-:W-:Y:S02]  /*02a0*/  ISETP.NE.AND P2, PT, R5, RZ, PT ;  /* 0x000000ff0500720c */ /* 0x000fe40003f45270 */
[----:B------:R-:W-:Y:S01]  /*02b0*/  ISETP.GE.AND P1, PT, R4, RZ, PT ;  /* 0x000000ff0400720c */ /* 0x000fe20003f26270 */
[----:B0-----:R-:W-:-:S06]  /*02c0*/  IMAD.MOV.U32 R6, RZ, RZ, RZ ;  /* 0x000000ffff067224 */ /* 0x001fcc00078e00ff */
[----:B------:R-:W-:Y:S01]  /*02d0*/  @P0 VIADD R11, R11, 0x1 ;  /* 0x000000010b0b0836 */ /* 0x000fe20000000000 */
[----:B----4-:R-:W-:-:S05]  /*02e0*/  IADD3 R4, PT, PT, RZ, -R7, RZ ;  /* 0x80000007ff047210 */ /* 0x010fca0007ffe0ff */
[----:B------:R-:W-:Y:S01]  /*02f0*/  @!P1 IMAD.MOV R11, RZ, RZ, -R11 ;  /* 0x000000ffff0b9224 */ /* 0x000fe200078e0a0b */
[----:B------:R-:W-:Y:S01]  /*0300*/  @!P2 LOP3.LUT R11, RZ, R5, RZ, 0x33, !PT ;  /* 0x00000005ff0ba212 */ /* 0x000fe200078e33ff */
[----:B------:R-:W-:-:S03]  /*0310*/  IMAD R9, R4, R3, RZ ;  /* 0x0000000304097224 */ /* 0x000fc600078e02ff */
[----:B------:R-:W-:Y:S01]  /*0320*/  IABS R4, R11 ;  /* 0x0000000b00047213 */ /* 0x000fe20000000000 */
[----:B------:R-:W-:-:S03]  /*0330*/  IMAD.HI.U32 R6, R7, R9, R6 ;  /* 0x0000000907067227 */ /* 0x000fc600078e0006 */
[----:B------:R-:W-:Y:S01]  /*0340*/  MOV R7, R4 ;  /* 0x0000000400077202 */ /* 0x000fe20000000f00 */
[----:B------:R-:W-:Y:S02]  /*0350*/  IMAD.MOV.U32 R4, RZ, RZ, R8 ;  /* 0x000000ffff047224 */ /* 0x000fe400078e0008 */
[----:B------:R-:W0:Y:S02]  /*0360*/  LDC.64 R8, c[0x0][0x388] ;  /* 0x0000e200ff087b82 */ /* 0x000e240000000a00 */
[----:B------:R-:W-:-:S04]  /*0370*/  IMAD.HI.U32 R6, R6, R7, RZ ;  /* 0x0000000706067227 */ /* 0x000fc800078e00ff */
[----:B------:R-:W-:-:S05]  /*0380*/  IMAD R4, R6, R4, R7 ;  /* 0x0000000406047224 */ /* 0x000fca00078e0207 */
[----:B------:R-:W-:-:S13]  /*0390*/  ISETP.GT.U32.AND P2, PT, R3, R4, PT ;  /* 0x000000040300720c */ /* 0x000fda0003f44070 */
[-C--:B------:R-:W-:Y:S01]  /*03a0*/  @!P2 IADD3 R4, PT, PT, R4, -R3.reuse, RZ ;  /* 0x800000030404a210 */ /* 0x080fe20007ffe0ff */
[----:B------:R-:W-:Y:S01]  /*03b0*/  @!P2 VIADD R6, R6, 0x1 ;  /* 0x000000010606a836 */ /* 0x000fe20000000000 */
[----:B------:R-:W-:Y:S02]  /*03c0*/  ISETP.NE.AND P2, PT, R0, RZ, PT ;  /* 0x000000ff0000720c */ /* 0x000fe40003f45270 */
[----:B------:R-:W-:Y:S02]  /*03d0*/  ISETP.GE.U32.AND P0, PT, R4, R3, PT ;  /* 0x000000030400720c */ /* 0x000fe40003f06070 */
[----:B------:R-:W-:-:S04]  /*03e0*/  LOP3.LUT R3, R11, R0, RZ, 0x3c, !PT ;  /* 0x000000000b037212 */ /* 0x000fc800078e3cff */
[----:B------:R-:W-:-:S07]  /*03f0*/  ISETP.GE.AND P1, PT, R3, RZ, PT ;  /* 0x000000ff0300720c */ /* 0x000fce0003f26270 */
[----:B------:R-:W-:-:S05]  /*0400*/  @P0 IADD3 R6, PT, PT, R6, 0x1, RZ ;  /* 0x0000000106060810 */ /* 0x000fca0007ffe0ff */
[----:B------:R-:W-:-:S05]  /*0410*/  IMAD.MOV.U32 R4, RZ, RZ, R6 ;  /* 0x000000ffff047224 */ /* 0x000fca00078e0006 */
[----:B------:R-:W-:Y:S02]  /*0420*/  @!P1 IADD3 R4, PT, PT, -R4, RZ, RZ ;  /* 0x000000ff04049210 */ /* 0x000fe40007ffe1ff */
[----:B------:R-:W-:-:S05]  /*0430*/  @!P2 LOP3.LUT R4, RZ, R0, RZ, 0x33, !PT ;  /* 0x00000000ff04a212 */ /* 0x000fca00078e33ff */
[----:B------:R-:W-:-:S04]  /*0440*/  IMAD.MOV R17, RZ, RZ, -R4 ;  /* 0x000000ffff117224 */ /* 0x000fc800078e0a04 */
[----:B------:R-:W-:-:S04]  /*0450*/  IMAD R17, R0, R17, R11 ;  /* 0x0000001100117224 */ /* 0x000fc800078e020b */
[C-C-:B-1----:R-:W-:Y:S02]  /*0460*/  IMAD R3, R4.reuse, UR6, R17.reuse ;  /* 0x0000000604037c24 */ /* 0x142fe4000f8e0211 */
[----:B---3--:R-:W-:Y:S02]  /*0470*/  IMAD R7, R4, UR8, R17 ;  /* 0x0000000804077c24 */ /* 0x008fe4000f8e0211 */
[----:B-----5:R-:W-:-:S04]  /*0480*/  IMAD.WIDE R12, R3, 0x4, R12 ;  /* 0x00000004030c7825 */ /* 0x020fc800078e020c */
[----:B--2---:R-:W-:Y:S02]  /*0490*/  IMAD.WIDE R14, R7, 0x4, R14 ;  /* 0x00000004070e7825 */ /* 0x004fe400078e020e */
[----:B------:R-:W2:Y:S01]  /*04a0*/  LDG.E R12, desc[UR4][R12.64] ;  /* 0x000000040c0c7981 */ /* 0x000ea2000c1e1900 */
[----:B------:R-:W1:Y:S03]  /*04b0*/  LDC.64 R6, c[0x0][0x3c0] ;  /* 0x0000f000ff067b82 */ /* 0x000e660000000a00 */
[----:B------:R-:W3:Y:S01]  /*04c0*/  LDG.E R14, desc[UR4][R14.64] ;  /* 0x000000040e0e7981 */ /* 0x000ee2000c1e1900 */
[----:B------:R-:W-:Y:S01]  /*04d0*/  IMAD.MOV R11, RZ, RZ, -R11 ;  /* 0x000000ffff0b7224 */ /* 0x000fe200078e0a0b */
[----:B------:R-:W-:-:S03]  /*04e0*/  CS2R R22, SRZ ;  /* 0x0000000000167805 */ /* 0x000fc6000001ff00 */
[----:B------:R-:W-:Y:S02]  /*04f0*/  IMAD R5, R5, R11, R2 ;  /* 0x0000000b05057224 */ /* 0x000fe400078e0202 */
[C-C-:B------:R-:W-:Y:S02]  /*0500*/  IMAD R11, R4.reuse, UR7, R17.reuse ;  /* 0x00000007040b7c24 */ /* 0x140fe4000f8e0211 */
[----:B------:R-:W-:Y:S02]  /*0510*/  IMAD R2, R4, UR9, R17 ;  /* 0x0000000904027c24 */ /* 0x000fe4000f8e0211 */
[----:B0-----:R-:W-:Y:S01]  /*0520*/  IMAD.WIDE R8, R11, 0x8, R8 ;  /* 0x000000080b087825 */ /* 0x001fe200078e0208 */
[----:B-1----:R-:W-:-:S04]  /*0530*/  IADD3 R3, PT, PT, R7, 0x1, RZ ;  /* 0x0000000107037810 */ /* 0x002fc80007ffe0ff */
[----:B------:R-:W-:-:S04]  /*0540*/  VIMNMX R0, PT, PT, R3, R6, PT ;  /* 0x0000000603007248 */ /* 0x000fc80003fe0100 */
[----:B------:R-:W-:Y:S01]  /*0550*/  ISETP.GE.AND P0, PT, R0, 0x1, PT ;  /* 0x000000010000780c */ /* 0x000fe20003f06270 */
[C---:B--2---:R-:W-:Y:S02]  /*0560*/  IMAD R4, R5.reuse, R12, RZ ;  /* 0x0000000c05047224 */ /* 0x044fe400078e02ff */
[----:B---3--:R-:W-:-:S10]  /*0570*/  IMAD R5, R5, R14, RZ ;  /* 0x0000000e05057224 */ /* 0x008fd400078e02ff */
[----:B------:R-:W-:Y:S05]  /*0580*/  @!P0 BRA `(.L_x_166) ;  /* 0x0000000400908947 */ /* 0x000fea0003800000 */
[C---:B------:R-:W-:Y:S01]  /*0590*/  ISETP.GE.U32.AND P1, PT, R0.reuse, 0x10, PT ;  /* 0x000000100000780c */ /* 0x040fe20003f26070 */
[----:B------:R0:W5:Y:S01]  /*05a0*/  LDG.E.64 R10, desc[UR4][R8.64] ;  /* 0x00000004080a7981 */ /* 0x000162000c1e1b00 */
[----:B------:R-:W-:Y:S02]  /*05b0*/  LOP3.LUT R26, R0, 0xf, RZ, 0xc0, !PT ;  /* 0x0000000f001a7812 */ /* 0x000fe400078ec0ff */
[----:B------:R-:W-:Y:S02]  /*05c0*/  CS2R R22, SRZ ;  /* 0x0000000000167805 */ /* 0x000fe4000001ff00 */
[----:B------:R-:W-:Y:S02]  /*05d0*/  MOV R29, RZ ;  /* 0x000000ff001d7202 */ /* 0x000fe40000000f00 */
[----:B------:R-:W-:-:S05]  /*05e0*/  ISETP.NE.AND P0, PT, R26, RZ, PT ;  /* 0x000000ff1a00720c */ /* 0x000fca0003f05270 */
[----:B0-----:R-:W-:Y:S08]  /*05f0*/  @!P1 BRA `(.L_x_167) ;  /* 0x0000000000ac9947 */ /* 0x001ff00003800000 */
[----:B------:R-:W-:Y:S01]  /*0600*/  LOP3.LUT R29, R0, 0x7ffffff0, RZ, 0xc0, !PT ;  /* 0x7ffffff0001d7812 */ /* 0x000fe200078ec0ff */
[----:B------:R-:W-:Y:S01]  /*0610*/  IMAD.MOV.U32 R27, RZ, RZ, R4 ;  /* 0x000000ffff1b7224 */ /* 0x000fe200078e0004 */
[----:B-----5:R-:W-:Y:S02]  /*0620*/  IADD3 R12, P1, PT, R10, 0x40, RZ ;  /* 0x000000400a0c7810 */ /* 0x020fe40007f3e0ff */
[----:B------:R-:W-:Y:S01]  /*0630*/  CS2R R22, SRZ ;  /* 0x0000000000167805 */ /* 0x000fe2000001ff00 */
[----:B------:R-:W-:Y:S01]  /*0640*/  IMAD.MOV R28, RZ, RZ, -R29 ;  /* 0x000000ffff1c7224 */ /* 0x000fe200078e0a1d */
[----:B------:R-:W-:-:S09]  /*0650*/  IADD3.X R13, PT, PT, RZ, R11, RZ, P1, !PT ;  /* 0x0000000bff0d7210 */ /* 0x000fd20000ffe4ff */
.L_x_168:
[----:B------:R-:W-:-:S05]  /*0660*/  IMAD.WIDE R14, R27, 0x8, R12 ;  /* 0x000000081b0e7825 */ /* 0x000fca00078e020c */
[----:B------:R-:W2:Y:S04]  /*0670*/  LDG.E.64 R20, desc[UR4][R14.64+-0x40] ;  /* 0xffffc0040e147981 */ /* 0x000ea8000c1e1b00 */
[----:B------:R-:W3:Y:S04]  /*0680*/  LDG.E.64 R18, desc[UR4][R14.64+-0x38] ;  /* 0xffffc8040e127981 */ /* 0x000ee8000c1e1b00 */
[----:B------:R-:W4:Y:S04]  /*0690*/  LDG.E.64 R16, desc[UR4][R14.64+-0x30] ;  /* 0xffffd0040e107981 */ /* 0x000f28000c1e1b00 */
[----:B------:R-:W5:Y:S01]  /*06a0*/  LDG.E.64 R24, desc[UR4][R14.64+-0x28] ;  /* 0xffffd8040e187981 */ /* 0x000f62000c1e1b00 */
[----:B--2---:R-:W-:-:S03]  /*06b0*/  DADD R20, R20, R22 ;  /* 0x0000000014147229 */ /* 0x004fc60000000016 */
[----:B------:R-:W2:Y:S05]  /*06c0*/  LDG.E.64 R22, desc[UR4][R14.64+-0x20] ;  /* 0xffffe0040e167981 */ /* 0x000eaa000c1e1b00 */
[----:B---3--:R-:W-:Y:S02]  /*06d0*/  DADD R18, R20, R18 ;  /* 0x0000000014127229 */ /* 0x008fe40000000012 */
[----:B------:R-:W3:Y:S06]  /*06e0*/  LDG.E.64 R20, desc[UR4][R14.64+-0x18] ;  /* 0xffffe8040e147981 */ /* 0x000eec000c1e1b00 */
[----:B----4-:R-:W-:-:S02]  /*06f0*/  DADD R16, R18, R16 ;  /* 0x0000000012107229 */ /* 0x010fc40000000010 */
[----:B------:R-:W4:Y:S06]  /*0700*/  LDG.E.64 R18, desc[UR4][R14.64+-0x8] ;  /* 0xfffff8040e127981 */ /* 0x000f2c000c1e1b00 */
[----:B-----5:R-:W-:Y:S02]  /*0710*/  DADD R24, R16, R24 ;  /* 0x0000000010187229 */ /* 0x020fe40000000018 */
[----:B------:R-:W5:Y:S06]  /*0720*/  LDG.E.64 R16, desc[UR4][R14.64+-0x10] ;  /* 0xfffff0040e107981 */ /* 0x000f6c000c1e1b00 */
[----:B--2---:R-:W-:-:S02]  /*0730*/  DADD R22, R24, R22 ;  /* 0x0000000018167229 */ /* 0x004fc40000000016 */
[----:B------:R-:W2:Y:S06]  /*0740*/  LDG.E.64 R24, desc[UR4][R14.64+0x18] ;  /* 0x000018040e187981 */ /* 0x000eac000c1e1b00 */
[----:B---3--:R-:W-:Y:S02]  /*0750*/  DADD R20, R22, R20 ;  /* 0x0000000016147229 */ /* 0x008fe40000000014 */
[----:B------:R-:W3:Y:S06]  /*0760*/  LDG.E.64 R22, desc[UR4][R14.64+0x10] ;  /* 0x000010040e167981 */ /* 0x000eec000c1e1b00 */
[----:B-----5:R-:W-:Y:S01]  /*0770*/  DADD R20, R20, R16 ;  /* 0x0000000014147229 */ /* 0x020fe20000000010 */
[----:B------:R-:W5:Y:S07]  /*0780*/  LDG.E.64 R16, desc[UR4][R14.64] ;  /* 0x000000040e107981 */ /* 0x000f6e000c1e1b00 */
[----:B----4-:R-:W-:-:S02]  /*0790*/  DADD R18, R20, R18 ;  /* 0x0000000014127229 */ /* 0x010fc40000000012 */
[----:B------:R-:W4:Y:S06]  /*07a0*/  LDG.E.64 R20, desc[UR4][R14.64+0x8] ;  /* 0x000008040e147981 */ /* 0x000f2c000c1e1b00 */
[----:B-----5:R-:W-:Y:S02]  /*07b0*/  DADD R16, R18, R16 ;  /* 0x0000000012107229 */ /* 0x020fe40000000010 */
[----:B------:R-:W5:Y:S06]  /*07c0*/  LDG.E.64 R18, desc[UR4][R14.64+0x30] ;  /* 0x000030040e127981 */ /* 0x000f6c000c1e1b00 */
[----:B----4-:R-:W-:Y:S01]  /*07d0*/  DADD R16, R16, R20 ;  /* 0x0000000010107229 */ /* 0x010fe20000000014 */
[----:B------:R-:W4:Y:S07]  /*07e0*/  LDG.E.64 R20, desc[UR4][R14.64+0x28] ;  /* 0x000028040e147981 */ /* 0x000f2e000c1e1b00 */
[----:B---3--:R-:W-:-:S02]  /*07f0*/  DADD R22, R16, R22 ;  /* 0x0000000010167229 */ /* 0x008fc40000000016 */
[----:B------:R-:W3:Y:S06]  /*0800*/  LDG.E.64 R16, desc[UR4][R14.64+0x20] ;  /* 0x000020040e107981 */ /* 0x000eec000c1e1b00 */
[----:B--2---:R-:W-:Y:S02]  /*0810*/  DADD R24, R22, R24 ;  /* 0x0000000016187229 */ /* 0x004fe40000000018 */
[----:B------:R-:W2:Y:S01]  /*0820*/  LDG.E.64 R22, desc[UR4][R14.64+0x38] ;  /* 0x000038040e167981 */ /* 0x000ea2000c1e1b00 */
[----:B------:R-:W-:-:S04]  /*0830*/  IADD3 R28, PT, PT, R28, 0x10, RZ ;  /* 0x000000101c1c7810 */ /* 0x000fc80007ffe0ff */
[----:B------:R-:W-:Y:S01]  /*0840*/  ISETP.NE.AND P1, PT, R28, RZ, PT ;  /* 0x000000ff1c00720c */ /* 0x000fe20003f25270 */
[----:B------:R-:W-:Y:S01]  /*0850*/  VIADD R27, R27, 0x10 ;  /* 0x000000101b1b7836 */ /* 0x000fe20000000000 */
[----:B---3--:R-:W-:-:S08]  /*0860*/  DADD R16, R24, R16 ;  /* 0x0000000018107229 */ /* 0x008fd00000000010 */
[----:B----4-:R-:W-:-:S08]  /*0870*/  DADD R16, R16, R20 ;  /* 0x0000000010107229 */ /* 0x010fd00000000014 */
[----:B-----5:R-:W-:-:S08]  /*0880*/  DADD R16, R16, R18 ;  /* 0x0000000010107229 */ /* 0x020fd00000000012 */
[----:B--2---:R-:W-:Y:S01]  /*0890*/  DADD R22, R16, R22 ;  /* 0x0000000010167229 */ /* 0x004fe20000000016 */
[----:B------:R-:W-:Y:S10]  /*08a0*/  @P1 BRA `(.L_x_168) ;  /* 0xfffffffc006c1947 */ /* 0x000ff4000383ffff */
.L_x_167:
[----:B------:R-:W-:Y:S05]  /*08b0*/  @!P0 BRA `(.L_x_166) ;  /* 0x0000000000c48947 */ /* 0x000fea0003800000 */
[----:B------:R-:W-:Y:S02]  /*08c0*/  ISETP.GE.U32.AND P0, PT, R26, 0x8, PT ;  /* 0x000000081a00780c */ /* 0x000fe40003f06070 */
[----:B------:R-:W-:-:S04]  /*08d0*/  LOP3.LUT R24, R0, 0x7, RZ, 0xc0, !PT ;  /* 0x0000000700187812 */ /* 0x000fc800078ec0ff */
[----:B------:R-:W-:-:S07]  /*08e0*/  ISETP.NE.AND P1, PT, R24, RZ, PT ;  /* 0x000000ff1800720c */ /* 0x000fce0003f25270 */
[----:B------:R-:W-:Y:S06]  /*08f0*/  @!P0 BRA `(.L_x_169) ;  /* 0x00000000004c8947 */ /* 0x000fec0003800000 */
[----:B------:R-:W-:-:S05]  /*0900*/  IADD3 R15, PT, PT, R4, R29, RZ ;  /* 0x0000001d040f7210 */ /* 0x000fca0007ffe0ff */
[----:B-----5:R-:W-:-:S05]  /*0910*/  IMAD.WIDE R14, R15, 0x8, R10 ;  /* 0x000000080f0e7825 */ /* 0x020fca00078e020a */
[----:B------:R-:W2:Y:S04]  /*0920*/  LDG.E.64 R18, desc[UR4][R14.64] ;  /* 0x000000040e127981 */ /* 0x000ea8000c1e1b00 */
[----:B------:R-:W3:Y:S04]  /*0930*/  LDG.E.64 R16, desc[UR4][R14.64+0x8] ;  /* 0x000008040e107981 */ /* 0x000ee8000c1e1b00 */
[----:B------:R-:W4:Y:S04]  /*0940*/  LDG.E.64 R20, desc[UR4][R14.64+0x10] ;  /* 0x000010040e147981 */ /* 0x000f28000c1e1b00 */
[----:B------:R-:W4:Y:S04]  /*0950*/  LDG.E.64 R12, desc[UR4][R14.64+0x18] ;  /* 0x000018040e0c7981 */ /* 0x000f28000c1e1b00 */
[----:B------:R-:W4:Y:S01]  /*0960*/  LDG.E.64 R26, desc[UR4][R14.64+0x38] ;  /* 0x000038040e1a7981 */ /* 0x000f22000c1e1b00 */
[----:B--2---:R-:W-:-:S03]  /*0970*/  DADD R22, R22, R18 ;  /* 0x0000000016167229 */ /* 0x004fc60000000012 */
[----:B------:R-:W2:Y:S05]  /*0980*/  LDG.E.64 R18, desc[UR4][R14.64+0x20] ;  /* 0x000020040e127981 */ /* 0x000eaa000c1e1b00 */
[----:B---3--:R-:W-:Y:S01]  /*0990*/  DADD R22, R22, R16 ;  /* 0x0000000016167229 */ /* 0x008fe20000000010 */
[----:B------:R-:W3:Y:S07]  /*09a0*/  LDG.E.64 R16, desc[UR4][R14.64+0x28] ;  /* 0x000028040e107981 */ /* 0x000eee000c1e1b00 */
[----:B----4-:R-:W-:Y:S01]  /*09b0*/  DADD R22, R22, R20 ;  /* 0x0000000016167229 */ /* 0x010fe20000000014 */
[----:B------:R-:W4:Y:S07]  /*09c0*/  LDG.E.64 R20, desc[UR4][R14.64+0x30] ;  /* 0x000030040e147981 */ /* 0x000f2e000c1e1b00 */
[----:B------:R-:W-:Y:S01]  /*09d0*/  DADD R12, R22, R12 ;  /* 0x00000000160c7229 */ /* 0x000fe2000000000c */
[----:B------:R-:W-:-:S07]  /*09e0*/  VIADD R29, R29, 0x8 ;  /* 0x000000081d1d7836 */ /* 0x000fce0000000000 */
[----:B--2---:R-:W-:-:S08]  /*09f0*/  DADD R12, R12, R18 ;  /* 0x000000000c0c7229 */ /* 0x004fd00000000012 */
[----:B---3--:R-:W-:-:S08]  /*0a00*/  DADD R12, R12, R16 ;  /* 0x000000000c0c7229 */ /* 0x008fd00000000010 */
[----:B----4-:R-:W-:-:S08]  /*0a10*/  DADD R12, R12, R20 ;  /* 0x000000000c0c7229 */ /* 0x010fd00000000014 */
[----:B------:R-:W-:-:S11]  /*0a20*/  DADD R22, R12, R26 ;  /* 0x000000000c167229 */ /* 0x000fd6000000001a */
.L_x_169:
        /* <DEDUP_REMOVED lines=10> */
[----:B------:R-:W4:Y:S01]  /*0ad0*/  LDG.E.64 R20, desc[UR4][R18.64+0x18] ;  /* 0x0000180412147981 */ /* 0x000f22000c1e1b00 */
[----:B------:R-:W-:Y:S01]  /*0ae0*/  VIADD R29, R29, 0x4 ;  /* 0x000000041d1d7836 */ /* 0x000fe20000000000 */
[----:B--2---:R-:W-:-:S08]  /*0af0*/  DADD R16, R22, R16 ;  /* 0x0000000016107229 */ /* 0x004fd00000000010 */
[----:B---3--:R-:W-:-:S08]  /*0b00*/  DADD R14, R16, R14 ;  /* 0x00000000100e7229 */ /* 0x008fd0000000000e */
[----:B----4-:R-:W-:-:S08]  /*0b10*/  DADD R12, R14, R12 ;  /* 0x000000000e0c7229 */ /* 0x010fd0000000000c */
[----:B------:R-:W-:-:S11]  /*0b20*/  DADD R22, R12, R20 ;  /* 0x000000000c167229 */ /* 0x000fd60000000014 */
.L_x_170:
[----:B------:R-:W-:Y:S05]  /*0b30*/  @!P1 BRA `(.L_x_166) ;  /* 0x0000000000249947 */ /* 0x000fea0003800000 */
[----:B------:R-:W-:Y:S01]  /*0b40*/  IADD3 R29, PT, PT, R4, R29, RZ ;  /* 0x0000001d041d7210 */ /* 0x000fe20007ffe0ff */
[----:B------:R-:W-:-:S07]  /*0b50*/  IMAD.MOV R25, RZ, RZ, -R25 ;  /* 0x000000ffff197224 */ /* 0x000fce00078e0a19 */
.L_x_171:
[----:B-----5:R-:W-:-:S06]  /*0b60*/  IMAD.WIDE R12, R29, 0x8, R10 ;  /* 0x000000081d0c7825 */ /* 0x020fcc00078e020a */
[----:B------:R-:W2:Y:S01]  /*0b70*/  LDG.E.64 R12, desc[UR4][R12.64] ;  /* 0x000000040c0c7981 */ /* 0x000ea2000c1e1b00 */
[----:B------:R-:W-:Y:S01]  /*0b80*/  IADD3 R25, PT, PT, R25, 0x1, RZ ;  /* 0x0000000119197810 */ /* 0x000fe20007ffe0ff */
[----:B------:R-:W-:-:S03]  /*0b90*/  VIADD R29, R29, 0x1 ;  /* 0x000000011d1d7836 */ /* 0x000fc60000000000 */
[----:B------:R-:W-:Y:S01]  /*0ba0*/  ISETP.NE.AND P0, PT, R25, RZ, PT ;  /* 0x000000ff1900720c */ /* 0x000fe20003f05270 */
[----:B--2---:R-:W-:-:S12]  /*0bb0*/  DADD R22, R12, R22 ;  /* 0x000000000c167229 */ /* 0x004fd80000000016 */
[----:B------:R-:W-:Y:S05]  /*0bc0*/  @P0 BRA `(.L_x_171) ;  /* 0xfffffffc00e40947 */ /* 0x000fea000383ffff */
.L_x_166:
[----:B------:R-:W0:Y:S02]  /*0bd0*/  LDC.64 R14, c[0x0][0x3a0] ;  /* 0x0000e800ff0e7b82 */ /* 0x000e240000000a00 */
[----:B0-----:R-:W-:-:S05]  /*0be0*/  IMAD.WIDE R14, R2, 0x8, R14 ;  /* 0x00000008020e7825 */ /* 0x001fca00078e020e */
[----:B-----5:R-:W2:Y:S01]  /*0bf0*/  LDG.E.64 R10, desc[UR4][R14.64] ;  /* 0x000000040e0a7981 */ /* 0x020ea2000c1e1b00 */
[----:B------:R-:W-:Y:S01]  /*0c00*/  IADD3 R2, PT, PT, -R7, R6, RZ ;  /* 0x0000000607027210 */ /* 0x000fe20007ffe1ff */
[----:B------:R-:W-:-:S03]  /*0c10*/  IMAD.MOV.U32 R25, RZ, RZ, 0x1 ;  /* 0x00000001ff197424 */ /* 0x000fc600078e00ff */
[----:B------:R-:W-:-:S04]  /*0c20*/  VIMNMX R3, PT, PT, R3, R2, PT ;  /* 0x0000000203037248 */ /* 0x000fc80003fe0100 */
[----:B------:R-:W-:Y:S01]  /*0c30*/  ISETP.GE.AND P0, PT, R3, 0x2, PT ;  /* 0x000000020300780c */ /* 0x000fe20003f06270 */
[----:B--2---:R-:W-:-:S05]  /*0c40*/  IMAD.WIDE R10, R5, 0x8, R10 ;  /* 0x00000008050a7825 */ /* 0x004fca00078e020a */
[----:B------:R0:W-:Y:S07]  /*0c50*/  STG.E.64 desc[UR4][R10.64], R22 ;  /* 0x000000160a007986 */ /* 0x0001ee000c101b04 */
[----:B------:R-:W-:Y:S05]  /*0c60*/  @!P0 BRA `(.L_x_172) ;  /* 0x0000000400108947 */ /* 0x000fea0003800000 */
[C---:B0-----:R-:W-:Y:S02]  /*0c70*/  IADD3 R10, PT, PT, R3.reuse, -0x2, RZ ;  /* 0xfffffffe030a7810 */ /* 0x041fe40007ffe0ff */
[----:B------:R-:W-:Y:S02]  /*0c80*/  MOV R25, 0x1 ;  /* 0x0000000100197802 */ /* 0x000fe40000000f00 */
[----:B------:R-:W-:Y:S01]  /*0c90*/  ISETP.GE.U32.AND P0, PT, R10, 0x3, PT ;  /* 0x000000030a00780c */ /* 0x000fe20003f06070 */
[----:B------:R-:W-:-:S05]  /*0ca0*/  VIADD R10, R3, 0xffffffff ;  /* 0xffffffff030a7836 */ /* 0x000fca0000000000 */
[----:B------:R-:W-:-:S07]  /*0cb0*/  LOP3.LUT R3, R10, 0x3, RZ, 0xc0, !PT ;  /* 0x000000030a037812 */ /* 0x000fce00078ec0ff */
[----:B------:R-:W-:Y:S05]  /*0cc0*/  @!P0 BRA `(.L_x_173) ;  /* 0x0000000000b08947 */ /* 0x000fea0003800000 */
[----:B------:R-:W-:Y:S01]  /*0cd0*/  LOP3.LUT R13, R10, 0xfffffffc, RZ, 0xc0, !PT ;  /* 0xfffffffc0a0d7812 */ /* 0x000fe200078ec0ff */
[----:B------:R-:W-:Y:S02]  /*0ce0*/  HFMA2 R12, -RZ, RZ, 0, 1.1920928955078125e-07 ;  /* 0x00000002ff0c7431 */ /* 0x000fe400000001ff */
[----:B------:R-:W-:Y:S02]  /*0cf0*/  IMAD.IADD R10, R4, 0x1, R7 ;  /* 0x00000001040a7824 */ /* 0x000fe400078e0207 */
[----:B------:R-:W-:Y:S01]  /*0d00*/  IMAD.MOV.U32 R11, RZ, RZ, R5 ;  /* 0x000000ffff0b7224 */ /* 0x000fe200078e0005 */
[----:B------:R-:W-:-:S07]  /*0d10*/  IADD3 R13, PT, PT, -R13, RZ, RZ ;  /* 0x000000ff0d0d7210 */ /* 0x000fce0007ffe1ff */
.L_x_174:
[----:B0-----:R-:W2:Y:S01]  /*0d20*/  LDG.E.64 R16, desc[UR4][R8.64] ;  /* 0x0000000408107981 */ /* 0x001ea2000c1e1b00 */
[----:B------:R-:W-:-:S05]  /*0d30*/  IADD3 R29, PT, PT, R10, 0x1, RZ ;  /* 0x000000010a1d7810 */ /* 0x000fca0007ffe0ff */
[----:B--2---:R-:W-:Y:S02]  /*0d40*/  IMAD.WIDE R28, R29, 0x8, R16 ;  /* 0x000000081d1c7825 */ /* 0x004fe400078e0210 */
[----:B------:R-:W2:Y:S04]  /*0d50*/  LDG.E.64 R16, desc[UR4][R14.64] ;  /* 0x000000040e107981 */ /* 0x000ea8000c1e1b00 */
[----:B------:R-:W3:Y:S01]  /*0d60*/  LDG.E.64 R18, desc[UR4][R28.64] ;  /* 0x000000041c127981 */ /* 0x000ee2000c1e1b00 */
[----:B------:R-:W-:-:S04]  /*0d70*/  VIADD R21, R11, 0x1 ;  /* 0x000000010b157836 */ /* 0x000fc80000000000 */
[----:B--2---:R-:W-:Y:S01]  /*0d80*/  IMAD.WIDE R26, R21, 0x8, R16 ;  /* 0x00000008151a7825 */ /* 0x004fe200078e0210 */
[----:B---3--:R-:W-:-:S07]  /*0d90*/  DADD R18, R18, R22 ;  /* 0x0000000012127229 */ /* 0x008fce0000000016 */
[----:B------:R-:W-:Y:S04]  /*0da0*/  STG.E.64 desc[UR4][R26.64], R18 ;  /* 0x000000121a007986 */ /* 0x000fe8000c101b04 */
[----:B------:R-:W2:Y:S01]  /*0db0*/  LDG.E.64 R24, desc[UR4][R8.64] ;  /* 0x0000000408187981 */ /* 0x000ea2000c1e1b00 */
[----:B------:R-:W-:-:S05]  /*0dc0*/  IADD3 R17, PT, PT, R10, 0x2, RZ ;  /* 0x000000020a117810 */ /* 0x000fca0007ffe0ff */
[----:B--2---:R-:W-:Y:S02]  /*0dd0*/  IMAD.WIDE R24, R17, 0x8, R24 ;  /* 0x0000000811187825 */ /* 0x004fe400078e0218 */
[----:B------:R-:W2:Y:S04]  /*0de0*/  LDG.E.64 R16, desc[UR4][R14.64] ;  /* 0x000000040e107981 */ /* 0x000ea8000c1e1b00 */
[----:B------:R-:W3:Y:S01]  /*0df0*/  LDG.E.64 R22, desc[UR4][R24.64] ;  /* 0x0000000418167981 */ /* 0x000ee2000c1e1b00 */
[----:B--2---:R-:W-:Y:S01]  /*0e00*/  IMAD.WIDE R16, R21, 0x8, R16 ;  /* 0x0000000815107825 */ /* 0x004fe200078e0210 */
[----:B---3--:R-:W-:-:S07]  /*0e10*/  DADD R22, R18, R22 ;  /* 0x0000000012167229 */ /* 0x008fce0000000016 */
[----:B------:R0:W-:Y:S04]  /*0e20*/  STG.E.64 desc[UR4][R16.64+0x8], R22 ;  /* 0x0000081610007986 */ /* 0x0001e8000c101b04 */
[----:B------:R-:W2:Y:S01]  /*0e30*/  LDG.E.64 R28, desc[UR4][R8.64] ;  /* 0x00000004081c7981 */ /* 0x000ea2000c1e1b00 */
[----:B------:R-:W-:-:S03]  /*0e40*/  IADD3 R20, PT, PT, R10, 0x3, RZ ;  /* 0x000000030a147810 */ /* 0x000fc60007ffe0ff */
[----:B0-----:R-:W3:Y:S02]  /*0e50*/  LDG.E.64 R16, desc[UR4][R14.64] ;  /* 0x000000040e107981 */ /* 0x001ee4000c1e1b00 */
[----:B--2---:R-:W-:-:S05]  /*0e60*/  IMAD.WIDE R28, R20, 0x8, R28 ;  /* 0x00000008141c7825 */ /* 0x004fca00078e021c */
[----:B------:R-:W2:Y:S01]  /*0e70*/  LDG.E.64 R18, desc[UR4][R28.64] ;  /* 0x000000041c127981 */ /* 0x000ea2000c1e1b00 */
[----:B---3--:R-:W-:Y:S01]  /*0e80*/  IMAD.WIDE R26, R21, 0x8, R16 ;  /* 0x00000008151a7825 */ /* 0x008fe200078e0210 */
[----:B--2---:R-:W-:-:S07]  /*0e90*/  DADD R18, R22, R18 ;  /* 0x0000000016127229 */ /* 0x004fce0000000012 */
[----:B------:R0:W-:Y:S04]  /*0ea0*/  STG.E.64 desc[UR4][R26.64+0x10], R18 ;  /* 0x000010121a007986 */ /* 0x0001e8000c101b04 */
[----:B------:R-:W2:Y:S01]  /*0eb0*/  LDG.E.64 R24, desc[UR4][R8.64] ;  /* 0x0000000408187981 */ /* 0x000ea2000c1e1b00 */
[----:B------:R-:W-:-:S03]  /*0ec0*/  VIADD R10, R10, 0x4 ;  /* 0x000000040a0a7836 */ /* 0x000fc60000000000 */
[----:B------:R-:W3:Y:S01]  /*0ed0*/  LDG.E.64 R16, desc[UR4][R14.64] ;  /* 0x000000040e107981 */ /* 0x000ee2000c1e1b00 */
[----:B--2---:R-:W-:-:S05]  /*0ee0*/  IMAD.WIDE R24, R10, 0x8, R24 ;  /* 0x000000080a187825 */ /* 0x004fca00078e0218 */
[----:B------:R-:W2:Y:S01]  /*0ef0*/  LDG.E.64 R22, desc[UR4][R24.64] ;  /* 0x0000000418167981 */ /* 0x000ea2000c1e1b00 */
[----:B------:R-:W-:-:S04]  /*0f00*/  IADD3 R13, PT, PT, R13, 0x4, RZ ;  /* 0x000000040d0d7810 */ /* 0x000fc80007ffe0ff */
[----:B------:R-:W-:Y:S01]  /*0f10*/  ISETP.NE.AND P0, PT, R13, RZ, PT ;  /* 0x000000ff0d00720c */ /* 0x000fe20003f05270 */
[----:B---3--:R-:W-:Y:S01]  /*0f20*/  IMAD.WIDE R16, R21, 0x8, R16 ;  /* 0x0000000815107825 */ /* 0x008fe200078e0210 */
[----:B------:R-:W-:-:S03]  /*0f30*/  IADD3 R12, PT, PT, R12, 0x4, RZ ;  /* 0x000000040c0c7810 */ /* 0x000fc60007ffe0ff */
[----:B------:R-:W-:Y:S01]  /*0f40*/  VIADD R11, R11, 0x4 ;  /* 0x000000040b0b7836 */ /* 0x000fe20000000000 */
[----:B--2---:R-:W-:-:S07]  /*0f50*/  DADD R22, R18, R22 ;  /* 0x0000000012167229 */ /* 0x004fce0000000016 */
[----:B------:R0:W-:Y:S01]  /*0f60*/  STG.E.64 desc[UR4][R16.64+0x18], R22 ;  /* 0x0000181610007986 */ /* 0x0001e2000c101b04 */
[----:B------:R-:W-:Y:S05]  /*0f70*/  @P0 BRA `(.L_x_174) ;  /* 0xfffffffc00680947 */ /* 0x000fea000383ffff */
[----:B------:R-:W-:-:S07]  /*0f80*/  IADD3 R25, PT, PT, R12, -0x1, RZ ;  /* 0xffffffff0c197810 */ /* 0x000fce0007ffe0ff */
.L_x_173:
[----:B------:R-:W-:-:S13]  /*0f90*/  ISETP.NE.AND P0, PT, R3, RZ, PT ;  /* 0x000000ff0300720c */ /* 0x000fda0003f05270 */
[----:B------:R-:W-:Y:S05]  /*0fa0*/  @!P0 BRA `(.L_x_172) ;  /* 0x0000000000408947 */ /* 0x000fea0003800000 */
[----:B0-----:R-:W-:Y:S01]  /*0fb0*/  IADD3 R16, PT, PT, -R3, RZ, RZ ;  /* 0x000000ff03107210 */ /* 0x001fe20007ffe1ff */
[--C-:B------:R-:W-:Y:S01]  /*0fc0*/  IMAD.IADD R3, R5, 0x1, R25.reuse ;  /* 0x0000000105037824 */ /* 0x100fe200078e0219 */
[----:B------:R-:W-:-:S07]  /*0fd0*/  IADD3 R17, PT, PT, R4, R7, R25 ;  /* 0x0000000704117210 */ /* 0x000fce0007ffe019 */
.L_x_175:
        /* <DEDUP_REMOVED lines=9> */
[----:B------:R-:W-:Y:S01]  /*1070*/  VIADD R17, R17, 0x1 ;  /* 0x0000000111117836 */ /* 0x000fe20000000000 */
[----:B--2---:R-:W-:-:S07]  /*1080*/  DADD R22, R10, R22 ;  /* 0x000000000a167229 */ /* 0x004fce0000000016 */
[----:B------:R1:W-:Y:S01]  /*1090*/  STG.E.64 desc[UR4][R12.64], R22 ;  /* 0x000000160c007986 */ /* 0x0003e2000c101b04 */
[----:B------:R-:W-:Y:S05]  /*10a0*/  @P0 BRA `(.L_x_175) ;  /* 0xfffffffc00cc0947 */ /* 0x000fea000383ffff */
.L_x_172:
[----:B------:R-:W-:-:S13]  /*10b0*/  ISETP.GE.AND P0, PT, R25, R2, PT ;  /* 0x000000021900720c */ /* 0x000fda0003f06270 */
[----:B------:R-:W-:Y:S05]  /*10c0*/  @P0 BRA `(.L_x_176) ;  /* 0x0000000400600947 */ /* 0x000fea0003800000 */
[----:B0-----:R-:W-:Y:S02]  /*10d0*/  IADD3 R11, PT, PT, R25, R7, RZ ;  /* 0x00000007190b7210 */ /* 0x001fe40007ffe0ff */
[----:B------:R-:W-:-:S03]  /*10e0*/  IADD3 R10, PT, PT, R7, R25, -R6 ;  /* 0x00000019070a7210 */ /* 0x000fc60007ffe806 */
[----:B------:R-:W-:Y:S01]  /*10f0*/  IMAD.IADD R3, R6, 0x1, -R11 ;  /* 0x0000000106037824 */ /* 0x000fe200078e0a0b */
[----:B------:R-:W-:-:S04]  /*1100*/  ISETP.GT.U32.AND P1, PT, R10, -0x4, PT ;  /* 0xfffffffc0a00780c */ /* 0x000fc80003f24070 */
[----:B------:R-:W-:-:S13]  /*1110*/  LOP3.LUT P0, R24, R3, 0x3, RZ, 0xc0, !PT ;  /* 0x0000000303187812 */ /* 0x000fda000780c0ff */
[----:B------:R-:W-:Y:S05]  /*1120*/  @!P0 BRA `(.L_x_177) ;  /* 0x0000000000588947 */ /* 0x000fea0003800000 */
[----:B------:R-:W-:Y:S01]  /*1130*/  LOP3.LUT R3, RZ, R7, RZ, 0x33, !PT ;  /* 0x00000007ff037212 */ /* 0x000fe200078e33ff */
[----:B------:R-:W-:Y:S01]  /*1140*/  IMAD.IADD R10, R5, 0x1, R25 ;  /* 0x00000001050a7824 */ /* 0x000fe200078e0219 */
[----:B------:R-:W-:Y:S02]  /*1150*/  IADD3 R11, PT, PT, R4, R11, RZ ;  /* 0x0000000b040b7210 */ /* 0x000fe40007ffe0ff */
[----:B------:R-:W-:Y:S02]  /*1160*/  IADD3 R24, PT, PT, -R24, RZ, RZ ;  /* 0x000000ff18187210 */ /* 0x000fe40007ffe1ff */
[----:B------:R-:W-:-:S07]  /*1170*/  IADD3 R3, PT, PT, R3, R25, R4 ;  /* 0x0000001903037210 */ /* 0x000fce0007ffe004 */
.L_x_178:
[----:B------:R-:W1:Y:S04]  /*1180*/  LDG.E.64 R16, desc[UR4][R8.64] ;  /* 0x0000000408107981 */ /* 0x000e68000c1e1b00 */
[----:B0-----:R-:W2:Y:S01]  /*1190*/  LDG.E.64 R18, desc[UR4][R14.64] ;  /* 0x000000040e127981 */ /* 0x001ea2000c1e1b00 */
[----:B-1----:R-:W-:-:S04]  /*11a0*/  IMAD.WIDE R12, R11, 0x8, R16 ;  /* 0x000000080b0c7825 */ /* 0x002fc800078e0210 */
[----:B------:R-:W-:Y:S02]  /*11b0*/  IMAD.WIDE R16, R3, 0x8, R16 ;  /* 0x0000000803107825 */ /* 0x000fe400078e0210 */
[----:B------:R-:W3:Y:S04]  /*11c0*/  LDG.E.64 R12, desc[UR4][R12.64] ;  /* 0x000000040c0c7981 */ /* 0x000ee8000c1e1b00 */
[----:B------:R-:W3:Y:S01]  /*11d0*/  LDG.E.64 R16, desc[UR4][R16.64] ;  /* 0x0000000410107981 */ /* 0x000ee2000c1e1b00 */
[----:B------:R-:W-:-:S04]  /*11e0*/  IADD3 R24, PT, PT, R24, 0x1, RZ ;  /* 0x0000000118187810 */ /* 0x000fc80007ffe0ff */
[----:B------:R-:W-:Y:S01]  /*11f0*/  ISETP.NE.AND P0, PT, R24, RZ, PT ;  /* 0x000000ff1800720c */ /* 0x000fe20003f05270 */
[C---:B--2---:R-:W-:Y:S01]  /*1200*/  IMAD.WIDE R18, R10.reuse, 0x8, R18 ;  /* 0x000000080a127825 */ /* 0x044fe200078e0212 */
[----:B------:R-:W-:Y:S02]  /*1210*/  IADD3 R25, PT, PT, R25, 0x1, RZ ;  /* 0x0000000119197810 */ /* 0x000fe40007ffe0ff */
[----:B------:R-:W-:Y:S01]  /*1220*/  IADD3 R11, PT, PT, R11, 0x1, RZ ;  /* 0x000000010b0b7810 */ /* 0x000fe20007ffe0ff */
[----:B------:R-:W-:Y:S01]  /*1230*/  VIADD R3, R3, 0x1 ;  /* 0x0000000103037836 */ /* 0x000fe20000000000 */
[----:B------:R-:W-:Y:S01]  /*1240*/  IADD3 R10, PT, PT, R10, 0x1, RZ ;  /* 0x000000010a0a7810 */ /* 0x000fe20007ffe0ff */
[----:B---3--:R-:W-:-:S08]  /*1250*/  DADD R20, R12, -R16 ;  /* 0x000000000c147229 */ /* 0x008fd00000000810 */
[----:B------:R-:W-:-:S07]  /*1260*/  DADD R22, R20, R22 ;  /* 0x0000000014167229 */ /* 0x000fce0000000016 */
[----:B------:R0:W-:Y:S01]  /*1270*/  STG.E.64 desc[UR4][R18.64], R22 ;  /* 0x0000001612007986 */ /* 0x0001e2000c101b04 */
[----:B------:R-:W-:Y:S05]  /*1280*/  @P0 BRA `(.L_x_178) ;  /* 0xfffffffc00bc0947 */ /* 0x000fea000383ffff */
.L_x_177:
[----:B------:R-:W-:Y:S05]  /*1290*/  @P1 BRA `(.L_x_176) ;  /* 0x0000000000ec1947 */ /* 0x000fea0003800000 */
[----:B-1----:R-:W-:Y:S01]  /*12a0*/  IMAD.IADD R12, R4, 0x1, R25 ;  /* 0x00000001040c7824 */ /* 0x002fe200078e0219 */
[----:B------:R-:W-:Y:S02]  /*12b0*/  IADD3 R10, PT, PT, R25, 0x1, RZ ;  /* 0x00000001190a7810 */ /* 0x000fe40007ffe0ff */
[----:B------:R-:W-:Y:S01]  /*12c0*/  IADD3 R25, PT, PT, R5, R25, RZ ;  /* 0x0000001905197210 */ /* 0x000fe20007ffe0ff */
[C-C-:B------:R-:W-:Y:S01]  /*12d0*/  IMAD.IADD R3, R12.reuse, 0x1, R7.reuse ;  /* 0x000000010c037824 */ /* 0x140fe200078e0207 */
[----:B------:R-:W-:-:S07]  /*12e0*/  IADD3 R11, PT, PT, R12, 0x2, -R7 ;  /* 0x000000020c0b7810 */ /* 0x000fce0007ffe807 */
.L_x_179:
[----:B------:R-:W0:Y:S01]  /*12f0*/  LDG.E.64 R16, desc[UR4][R8.64] ;  /* 0x0000000408107981 */ /* 0x000e22000c1e1b00 */
[----:B-1----:R-:W-:Y:S01]  /*1300*/  IADD3 R13, PT, PT, R11, -0x3, RZ ;  /* 0xfffffffd0b0d7810 */ /* 0x002fe20007ffe0ff */
[----:B0-----:R-:W-:-:S04]  /*1310*/  IMAD.WIDE R18, R3, 0x8, R16 ;  /* 0x0000000803127825 */ /* 0x001fc800078e0210 */
[----:B------:R-:W-:Y:S02]  /*1320*/  IMAD.WIDE R16, R13, 0x8, R16 ;  /* 0x000000080d107825 */ /* 0x000fe400078e0210 */
[----:B------:R-:W2:Y:S04]  /*1330*/  LDG.E.64 R18, desc[UR4][R18.64] ;  /* 0x0000000412127981 */ /* 0x000ea8000c1e1b00 */
[----:B------:R-:W2:Y:S04]  /*1340*/  LDG.E.64 R16, desc[UR4][R16.64] ;  /* 0x0000000410107981 */ /* 0x000ea8000c1e1b00 */
[----:B------:R-:W3:Y:S01]  /*1350*/  LDG.E.64 R12, desc[UR4][R14.64] ;  /* 0x000000040e0c7981 */ /* 0x000ee2000c1e1b00 */
[----:B--2---:R-:W-:Y:S01]  /*1360*/  DADD R20, R18, -R16 ;  /* 0x0000000012147229 */ /* 0x004fe20000000810 */
[----:B---3--:R-:W-:-:S07]  /*1370*/  IMAD.WIDE R28, R25, 0x8, R12 ;  /* 0x00000008191c7825 */ /* 0x008fce00078e020c */
[----:B------:R-:W-:-:S07]  /*1380*/  DADD R22, R20, R22 ;  /* 0x0000000014167229 */ /* 0x000fce0000000016 */
[----:B------:R0:W-:Y:S04]  /*1390*/  STG.E.64 desc[UR4][R28.64], R22 ;  /* 0x000000161c007986 */ /* 0x0001e8000c101b04 */
[----:B------:R-:W2:Y:S01]  /*13a0*/  LDG.E.64 R12, desc[UR4][R8.64] ;  /* 0x00000004080c7981 */ /* 0x000ea2000c1e1b00 */
[----:B------:R-:W-:Y:S01]  /*13b0*/  IADD3 R27, PT, PT, R3, 0x1, RZ ;  /* 0x00000001031b7810 */ /* 0x000fe20007ffe0ff */
[----:B------:R-:W-:-:S04]  /*13c0*/  VIADD R21, R11, 0xfffffffe ;  /* 0xfffffffe0b157836 */ /* 0x000fc80000000000 */
[----:B--2---:R-:W-:-:S04]  /*13d0*/  IMAD.WIDE R18, R21, 0x8, R12 ;  /* 0x0000000815127825 */ /* 0x004fc800078e020c */
        /* <DEDUP_REMOVED lines=8> */
[----:B0-----:R-:W2:Y:S01]  /*1460*/  LDG.E.64 R22, desc[UR4][R8.64] ;  /* 0x0000000408167981 */ /* 0x001ea2000c1e1b00 */
[----:B------:R-:W-:Y:S02]  /*1470*/  IADD3 R29, PT, PT, R3, 0x2, RZ ;  /* 0x00000002031d7810 */ /* 0x000fe40007ffe0ff */
[----:B------:R-:W-:-:S03]  /*1480*/  IADD3 R13, PT, PT, R11, -0x1, RZ ;  /* 0xffffffff0b0d7810 */ /* 0x000fc60007ffe0ff */
[----:B--2---:R-:W-:-:S04]  /*1490*/  IMAD.WIDE R28, R29, 0x8, R22 ;  /* 0x000000081d1c7825 */ /* 0x004fc800078e0216 */
[----:B------:R-:W-:Y:S01]  /*14a0*/  IMAD.WIDE R22, R13, 0x8, R22 ;  /* 0x000000080d167825 */ /* 0x000fe200078e0216 */
[----:B------:R-:W2:Y:S04]  /*14b0*/  LDG.E.64 R16, desc[UR4][R28.64] ;  /* 0x000000041c107981 */ /* 0x000ea8000c1e1b00 */
[----:B------:R-:W2:Y:S04]  /*14c0*/  LDG.E.64 R18, desc[UR4][R22.64] ;  /* 0x0000000416127981 */ /* 0x000ea8000c1e1b00 */
[----:B------:R-:W1:Y:S01]  /*14d0*/  LDG.E.64 R12, desc[UR4][R14.64] ;  /* 0x000000040e0c7981 */ /* 0x000e62000c1e1b00 */
[----:B--2---:R-:W-:Y:S01]  /*14e0*/  DADD R16, R16, -R18 ;  /* 0x0000000010107229 */ /* 0x004fe20000000812 */
[----:B-1----:R-:W-:-:S07]  /*14f0*/  IMAD.WIDE R26, R25, 0x8, R12 ;  /* 0x00000008191a7825 */ /* 0x002fce00078e020c */
[----:B------:R-:W-:-:S07]  /*1500*/  DADD R16, R20, R16 ;  /* 0x0000000014107229 */ /* 0x000fce0000000010 */
[----:B------:R0:W-:Y:S04]  /*1510*/  STG.E.64 desc[UR4][R26.64+0x10], R16 ;  /* 0x000010101a007986 */ /* 0x0001e8000c101b04 */
[----:B------:R-:W2:Y:S01]  /*1520*/  LDG.E.64 R20, desc[UR4][R8.64] ;  /* 0x0000000408147981 */ /* 0x000ea2000c1e1b00 */
[----:B------:R-:W-:-:S03]  /*1530*/  VIADD R19, R3, 0x3 ;  /* 0x0000000303137836 */ /* 0x000fc60000000000 */
[----:B------:R-:W3:Y:S01]  /*1540*/  LDG.E.64 R12, desc[UR4][R14.64] ;  /* 0x000000040e0c7981 */ /* 0x000ee2000c1e1b00 */
[----:B--2---:R-:W-:-:S04]  /*1550*/  IMAD.WIDE R18, R19, 0x8, R20 ;  /* 0x0000000813127825 */ /* 0x004fc800078e0214 */
[----:B------:R-:W-:Y:S02]  /*1560*/  IMAD.WIDE R20, R11, 0x8, R20 ;  /* 0x000000080b147825 */ /* 0x000fe400078e0214 */
[----:B------:R-:W2:Y:S04]  /*1570*/  LDG.E.64 R18, desc[UR4][R18.64] ;  /* 0x0000000412127981 */ /* 0x000ea8000c1e1b00 */
[----:B------:R-:W2:Y:S01]  /*1580*/  LDG.E.64 R20, desc[UR4][R20.64] ;  /* 0x0000000414147981 */ /* 0x000ea2000c1e1b00 */
[----:B---3--:R-:W-:Y:S01]  /*1590*/  IMAD.WIDE R12, R25, 0x8, R12 ;  /* 0x00000008190c7825 */ /* 0x008fe200078e020c */
[----:B------:R-:W-:Y:S02]  /*15a0*/  IADD3 R11, PT, PT, R11, 0x4, RZ ;  /* 0x000000040b0b7810 */ /* 0x000fe40007ffe0ff */
[----:B------:R-:W-:Y:S01]  /*15b0*/  IADD3 R25, PT, PT, R25, 0x4, RZ ;  /* 0x0000000419197810 */ /* 0x000fe20007ffe0ff */
[----:B------:R-:W-:Y:S01]  /*15c0*/  VIADD R3, R3, 0x4 ;  /* 0x0000000403037836 */ /* 0x000fe20000000000 */
[----:B--2---:R-:W-:-:S08]  /*15d0*/  DADD R22, R18, -R20 ;  /* 0x0000000012167229 */ /* 0x004fd00000000814 */
[----:B------:R-:W-:Y:S01]  /*15e0*/  DADD R22, R16, R22 ;  /* 0x0000000010167229 */ /* 0x000fe20000000016 */
[----:B0-----:R-:W-:-:S04]  /*15f0*/  IADD3 R17, PT, PT, R10, 0x3, RZ ;  /* 0x000000030a117810 */ /* 0x001fc80007ffe0ff */
[----:B------:R-:W-:Y:S02]  /*1600*/  ISETP.GE.AND P0, PT, R17, R2, PT ;  /* 0x000000021100720c */ /* 0x000fe40003f06270 */
[----:B------:R1:W-:Y:S01]  /*1610*/  STG.E.64 desc[UR4][R12.64+0x18], R22 ;  /* 0x000018160c007986 */ /* 0x0003e2000c101b04 */
[----:B------:R-:W-:-:S10]  /*1620*/  IADD3 R10, PT, PT, R10, 0x4, RZ ;  /* 0x000000040a0a7810 */ /* 0x000fd40007ffe0ff */
[----:B------:R-:W-:Y:S05]  /*1630*/  @!P0 BRA `(.L_x_179) ;  /* 0xfffffffc002c8947 */ /* 0x000fea000383ffff */
[----:B------:R-:W-:-:S07]  /*1640*/  IMAD.MOV.U32 R25, RZ, RZ, R17 ;  /* 0x000000ffff197224 */ /* 0x000fce00078e0011 */
.L_x_176:
[----:B------:R-:W-:-:S13]  /*1650*/  ISETP.GE.AND P0, PT, R25, R0, PT ;  /* 0x000000001900720c */ /* 0x000fda0003f06270 */
[----:B------:R-:W-:Y:S05]  /*1660*/  @P0 BRA `(.L_x_180) ;  /* 0x0000000000ac0947 */ /* 0x000fea0003800000 */
[CC--:B------:R-:W-:Y:S01]  /*1670*/  IADD3 R2, PT, PT, R0.reuse, -R25.reuse, RZ ;  /* 0x8000001900027210 */ /* 0x0c0fe20007ffe0ff */
[----:B-1----:R-:W-:Y:S01]  /*1680*/  IMAD.MOV.U32 R12, RZ, RZ, R25 ;  /* 0x000000ffff0c7224 */ /* 0x002fe200078e0019 */
[----:B------:R-:W-:Y:S02]  /*1690*/  IADD3 R3, PT, PT, -R0, R25, RZ ;  /* 0x0000001900037210 */ /* 0x000fe40007ffe1ff */
[----:B------:R-:W-:Y:S02]  /*16a0*/  LOP3.LUT P0, R2, R2, 0x3, RZ, 0xc0, !PT ;  /* 0x0000000302027812 */ /* 0x000fe4000780c0ff */
[----:B------:R-:W-:-:S11]  /*16b0*/  ISETP.GT.U32.AND P1, PT, R3, -0x4, PT ;  /* 0xfffffffc0300780c */ /* 0x000fd60003f24070 */
[----:B------:R-:W-:Y:S05]  /*16c0*/  @!P0 BRA `(.L_x_181) ;  /* 0x0000000000288947 */ /* 0x000fea0003800000 */
[----:B------:R-:W-:Y:S01]  /*16d0*/  IADD3 R12, PT, PT, R25, R2, RZ ;  /* 0x00000002190c7210 */ /* 0x000fe20007ffe0ff */
[----:B0-----:R-:W-:Y:S01]  /*16e0*/  IMAD.IADD R11, R5, 0x1, R25 ;  /* 0x00000001050b7824 */ /* 0x001fe200078e0219 */
[----:B------:R-:W-:-:S07]  /*16f0*/  IADD3 R10, PT, PT, -R2, RZ, RZ ;  /* 0x000000ff020a7210 */ /* 0x000fce0007ffe1ff */
.L_x_182:
[----:B-1----:R-:W2:Y:S01]  /*1700*/  LDG.E.64 R2, desc[UR4][R14.64] ;  /* 0x000000040e027981 */ /* 0x002ea2000c1e1b00 */
[----:B------:R-:W-:-:S04]  /*1710*/  IADD3 R10, PT, PT, R10, 0x1, RZ ;  /* 0x000000010a0a7810 */ /* 0x000fc80007ffe0ff */
[----:B------:R-:W-:Y:S01]  /*1720*/  ISETP.NE.AND P0, PT, R10, RZ, PT ;  /* 0x000000ff0a00720c */ /* 0x000fe20003f05270 */
[C---:B--2---:R-:W-:Y:S01]  /*1730*/  IMAD.WIDE R2, R11.reuse, 0x8, R2 ;  /* 0x000000080b027825 */ /* 0x044fe200078e0202 */
[----:B------:R-:W-:-:S04]  /*1740*/  IADD3 R11, PT, PT, R11, 0x1, RZ ;  /* 0x000000010b0b7810 */ /* 0x000fc80007ffe0ff */
[----:B------:R1:W-:Y:S07]  /*1750*/  STG.E.64 desc[UR4][R2.64], R22 ;  /* 0x0000001602007986 */ /* 0x0003ee000c101b04 */
[----:B------:R-:W-:Y:S05]  /*1760*/  @P0 BRA `(.L_x_182) ;  /* 0xfffffffc00e40947 */ /* 0x000fea000383ffff */
.L_x_181:
[----:B------:R-:W-:Y:S01]  /*1770*/  IMAD.MOV.U32 R25, RZ, RZ, R12 ;  /* 0x000000ffff197224 */ /* 0x000fe200078e000c */
[----:B------:R-:W-:Y:S06]  /*1780*/  @P1 BRA `(.L_x_180) ;  /* 0x0000000000641947 */ /* 0x000fec0003800000 */
[-C--:B-1----:R-:W-:Y:S02]  /*1790*/  IADD3 R3, PT, PT, R5, R12.reuse, RZ ;  /* 0x0000000c05037210 */ /* 0x082fe40007ffe0ff */
[----:B------:R-:W-:Y:S02]  /*17a0*/  IADD3 R12, PT, PT, -R0, R12, RZ ;  /* 0x0000000c000c7210 */ /* 0x000fe40007ffe1ff */
[C---:B0-----:R-:W-:Y:S01]  /*17b0*/  IADD3 R10, PT, PT, R3.reuse, 0x2, RZ ;  /* 0x00000002030a7810 */ /* 0x041fe20007ffe0ff */
[C---:B------:R-:W-:Y:S01]  /*17c0*/  VIADD R2, R3.reuse, 0x1 ;  /* 0x0000000103027836 */ /* 0x040fe20000000000 */
[----:B------:R-:W-:-:S07]  /*17d0*/  IADD3 R11, PT, PT, R3, 0x3, RZ ;  /* 0x00000003030b7810 */ /* 0x000fce0007ffe0ff */
.L_x_183:
[----:B0-----:R-:W2:Y:S02]  /*17e0*/  LDG.E.64 R16, desc[UR4][R14.64] ;  /* 0x000000040e107981 */ /* 0x001ea4000c1e1b00 */
[----:B--2---:R-:W-:-:S05]  /*17f0*/  IMAD.WIDE R16, R3, 0x8, R16 ;  /* 0x0000000803107825 */ /* 0x004fca00078e0210 */
[----:B------:R0:W-:Y:S04]  /*1800*/  STG.E.64 desc[UR4][R16.64], R22 ;  /* 0x0000001610007986 */ /* 0x0001e8000c101b04 */
[----:B------:R-:W2:Y:S02]  /*1810*/  LDG.E.64 R18, desc[UR4][R14.64] ;  /* 0x000000040e127981 */ /* 0x000ea4000c1e1b00 */
[----:B--2---:R-:W-:-:S05]  /*1820*/  IMAD.WIDE R18, R2, 0x8, R18 ;  /* 0x0000000802127825 */ /* 0x004fca00078e0212 */
[----:B------:R0:W-:Y:S04]  /*1830*/  STG.E.64 desc[UR4][R18.64], R22 ;  /* 0x0000001612007986 */ /* 0x0001e8000c101b04 */
[----:B------:R-:W2:Y:S01]  /*1840*/  LDG.E.64 R20, desc[UR4][R14.64] ;  /* 0x000000040e147981 */ /* 0x000ea2000c1e1b00 */
[----:B------:R-:W-:Y:S02]  /*1850*/  VIADD R12, R12, 0x4 ;  /* 0x000000040c0c7836 */ /* 0x000fe40000000000 */
[----:B--2---:R-:W-:-:S05]  /*1860*/  IMAD.WIDE R20, R10, 0x8, R20 ;  /* 0x000000080a147825 */ /* 0x004fca00078e0214 */
[----:B------:R0:W-:Y:S04]  /*1870*/  STG.E.64 desc[UR4][R20.64], R22 ;  /* 0x0000001614007986 */ /* 0x0001e8000c101b04 */
[----:B------:R-:W2:Y:S01]  /*1880*/  LDG.E.64 R24, desc[UR4][R14.64] ;  /* 0x000000040e187981 */ /* 0x000ea2000c1e1b00 */
[----:B------:R-:W-:Y:S01]  /*1890*/  ISETP.NE.AND P0, PT, R12, RZ, PT ;  /* 0x000000ff0c00720c */ /* 0x000fe20003f05270 */
[----:B------:R-:W-:Y:S01]  /*18a0*/  VIADD R10, R10, 0x4 ;  /* 0x000000040a0a7836 */ /* 0x000fe20000000000 */
[----:B------:R-:W-:Y:S02]  /*18b0*/  IADD3 R3, PT, PT, R3, 0x4, RZ ;  /* 0x0000000403037810 */ /* 0x000fe40007ffe0ff */
[----:B------:R-:W-:Y:S01]  /*18c0*/  IADD3 R2, PT, PT, R2, 0x4, RZ ;  /* 0x0000000402027810 */ /* 0x000fe20007ffe0ff */
[C---:B--2---:R-:W-:Y:S01]  /*18d0*/  IMAD.WIDE R24, R11.reuse, 0x8, R24 ;  /* 0x000000080b187825 */ /* 0x044fe200078e0218 */
[----:B------:R-:W-:-:S04]  /*18e0*/  IADD3 R11, PT, PT, R11, 0x4, RZ ;  /* 0x000000040b0b7810 */ /* 0x000fc80007ffe0ff */
[----:B------:R0:W-:Y:S03]  /*18f0*/  STG.E.64 desc[UR4][R24.64], R22 ;  /* 0x0000001618007986 */ /* 0x0001e6000c101b04 */
[----:B------:R-:W-:Y:S05]  /*1900*/  @P0 BRA `(.L_x_183) ;  /* 0xfffffffc00b40947 */ /* 0x000fea000383ffff */
[----:B0-----:R-:W-:-:S07]  /*1910*/  MOV R25, R0 ;  /* 0x0000000000197202 */ /* 0x001fce0000000f00 */
.L_x_180:
[----:B------:R-:W-:-:S13]  /*1920*/  ISETP.GE.AND P0, PT, R25, R6, PT ;  /* 0x000000061900720c */ /* 0x000fda0003f06270 */
[----:B------:R-:W-:Y:S05]  /*1930*/  @P0 EXIT ;  /* 0x000000000000094d */ /* 0x000fea0003800000 */
[----:B------:R-:W-:Y:S01]  /*1940*/  IMAD.IADD R0, R6, 0x1, -R25 ;  /* 0x0000000106007824 */ /* 0x000fe200078e0a19 */
[----:B-1----:R-:W-:-:S04]  /*1950*/  IADD3 R2, PT, PT, R25, -R6, RZ ;  /* 0x8000000619027210 */ /* 0x002fc80007ffe0ff */
[----:B------:R-:W-:Y:S02]  /*1960*/  LOP3.LUT P0, R0, R0, 0x3, RZ, 0xc0, !PT ;  /* 0x0000000300007812 */ /* 0x000fe4000780c0ff */
[----:B------:R-:W-:-:S11]  /*1970*/  ISETP.GT.U32.AND P1, PT, R2, -0x4, PT ;  /* 0xfffffffc0200780c */ /* 0x000fd60003f24070 */
[----:B------:R-:W-:Y:S05]  /*1980*/  @!P0 BRA `(.L_x_184) ;  /* 0x0000000000448947 */ /* 0x000fea0003800000 */
[----:B0-----:R-:W-:Y:S01]  /*1990*/  LOP3.LUT R17, RZ, R7, RZ, 0x33, !PT ;  /* 0x00000007ff117212 */ /* 0x001fe200078e33ff */
[----:B------:R-:W-:Y:S01]  /*19a0*/  IMAD.IADD R13, R5, 0x1, R25 ;  /* 0x00000001050d7824 */ /* 0x000fe200078e0219 */
[----:B------:R-:W-:Y:S02]  /*19b0*/  IADD3 R0, PT, PT, -R0, RZ, RZ ;  /* 0x000000ff00007210 */ /* 0x000fe40007ffe1ff */
[----:B------:R-:W-:-:S07]  /*19c0*/  IADD3 R17, PT, PT, R17, R25, R4 ;  /* 0x0000001911117210 */ /* 0x000fce0007ffe004 */
.L_x_185:
        /* <DEDUP_REMOVED lines=10> */
[----:B--2---:R-:W-:-:S07]  /*1a70*/  DADD R22, -R2, R22 ;  /* 0x0000000002167229 */ /* 0x004fce0000000116 */
[----:B------:R1:W-:Y:S01]  /*1a80*/  STG.E.64 desc[UR4][R10.64], R22 ;  /* 0x000000160a007986 */ /* 0x0003e2000c101b04 */
[----:B------:R-:W-:Y:S05]  /*1a90*/  @P0 BRA `(.L_x_185) ;  /* 0xfffffffc00cc0947 */ /* 0x000fea000383ffff */
.L_x_184:
[----:B------:R-:W-:Y:S05]  /*1aa0*/  @P1 EXIT ;  /* 0x000000000000194d */ /* 0x000fea0003800000 */
[----:B------:R-:W-:Y:S01]  /*1ab0*/  IADD3 R6, PT, PT, R25, -R6, RZ ;  /* 0x8000000619067210 */ /* 0x000fe20007ffe0ff */
[----:B------:R-:W-:Y:S01]  /*1ac0*/  IMAD.IADD R5, R5, 0x1, R25 ;  /* 0x0000000105057824 */ /* 0x000fe200078e0219 */
[----:B------:R-:W-:Y:S02]  /*1ad0*/  IADD3 R0, PT, PT, R25, -R7, R4 ;  /* 0x8000000719007210 */ /* 0x000fe40007ffe004 */
[----:B------:R-:W-:Y:S02]  /*1ae0*/  ISETP.GE.AND P0, PT, R6, RZ, PT ;  /* 0x000000ff0600720c */ /* 0x000fe40003f06270 */
[----:B------:R-:W-:-:S11]  /*1af0*/  IADD3 R0, PT, PT, R0, 0x2, RZ ;  /* 0x0000000200007810 */ /* 0x000fd60007ffe0ff */
[----:B------:R-:W-:Y:S05]  /*1b00*/  @P0 BRA `(.L_x_186) ;  /* 0x0000000c00540947 */ /* 0x000fea0003800000 */
[----:B------:R-:W-:Y:S02]  /*1b10*/  IADD3 R2, PT, PT, -R6, RZ, RZ ;  /* 0x000000ff06027210 */ /* 0x000fe40007ffe1ff */
[----:B------:R-:W-:Y:S02]  /*1b20*/  PLOP3.LUT P0, PT, PT, PT, PT, 0x80, 0x8 ;  /* 0x000000000008781c */ /* 0x000fe40003f0f070 */
[----:B------:R-:W-:-:S13]  /*1b30*/  ISETP.GT.AND P1, PT, R2, 0xc, PT ;  /* 0x0000000c0200780c */ /* 0x000fda0003f24270 */
[----:B------:R-:W-:Y:S05]  /*1b40*/  @!P1 BRA `(.L_x_187) ;  /* 0x0000000800209947 */ /* 0x000fea0003800000 */
[----:B------:R-:W-:-:S13]  /*1b50*/  PLOP3.LUT P0, PT, PT, PT, PT, 0x8, 0x80 ;  /* 0x000000000080781c */ /* 0x000fda0003f0e170 */
.L_x_188:
[----:B--2---:R-:W2:Y:S01]  /*1b60*/  LDG.E.64 R2, desc[UR4][R8.64] ;  /* 0x0000000408027981 */ /* 0x004ea2000c1e1b00 */
[----:B------:R-:W-:-:S03]  /*1b70*/  VIADD R7, R0, 0xfffffffd ;  /* 0xfffffffd00077836 */ /* 0x000fc60000000000 */
[----:B01----:R-:W3:Y:S01]  /*1b80*/  LDG.E.64 R10, desc[UR4][R14.64] ;  /* 0x000000040e0a7981 */ /* 0x003ee2000c1e1b00 */
[----:B--2---:R-:W-:-:S06]  /*1b90*/  IMAD.WIDE R2, R7, 0x8, R2 ;  /* 0x0000000807027825 */ /* 0x004fcc00078e0202 */
[----:B------:R-:W2:Y:S01]  /*1ba0*/  LDG.E.64 R2, desc[UR4][R2.64] ;  /* 0x0000000402027981 */ /* 0x000ea2000c1e1b00 */
[----:B---3--:R-:W-:Y:S01]  /*1bb0*/  IMAD.WIDE R10, R5, 0x8, R10 ;  /* 0x00000008050a7825 */ /* 0x008fe200078e020a */
[----:B--2---:R-:W-:-:S07]  /*1bc0*/  DADD R22, -R2, R22 ;  /* 0x0000000002167229 */ /* 0x004fce0000000116 */
[----:B------:R0:W-:Y:S04]  /*1bd0*/  STG.E.64 desc[UR4][R10.64], R22 ;  /* 0x000000160a007986 */ /* 0x0001e8000c101b04 */
[----:B------:R-:W2:Y:S01]  /*1be0*/  LDG.E.64 R12, desc[UR4][R8.64] ;  /* 0x00000004080c7981 */ /* 0x000ea2000c1e1b00 */
[----:B------:R-:W-:-:S03]  /*1bf0*/  IADD3 R7, PT, PT, R0, -0x2, RZ ;  /* 0xfffffffe00077810 */ /* 0x000fc60007ffe0ff */
[----:B------:R-:W3:Y:S02]  /*1c00*/  LDG.E.64 R18, desc[UR4][R14.64] ;  /* 0x000000040e127981 */ /* 0x000ee4000c1e1b00 */
[----:B--2---:R-:W-:-:S06]  /*1c10*/  IMAD.WIDE R12, R7, 0x8, R12 ;  /* 0x00000008070c7825 */ /* 0x004fcc00078e020c */
[----:B------:R-:W2:Y:S01]  /*1c20*/  LDG.E.64 R12, desc[UR4][R12.64] ;  /* 0x000000040c0c7981 */ /* 0x000ea2000c1e1b00 */
[----:B---3--:R-:W-:Y:S01]  /*1c30*/  IMAD.WIDE R18, R5, 0x8, R18 ;  /* 0x0000000805127825 */ /* 0x008fe200078e0212 */
[----:B--2---:R-:W-:-:S07]  /*1c40*/  DADD R16, R22, -R12 ;  /* 0x0000000016107229 */ /* 0x004fce000000080c */
[----:B------:R1:W-:Y:S04]  /*1c50*/  STG.E.64 desc[UR4][R18.64+0x8], R16 ;  /* 0x0000081012007986 */ /* 0x0003e8000c101b04 */
[----:B------:R-:W2:Y:S01]  /*1c60*/  LDG.E.64 R2, desc[UR4][R8.64] ;  /* 0x0000000408027981 */ /* 0x000ea2000c1e1b00 */
[----:B------:R-:W-:-:S03]  /*1c70*/  IADD3 R7, PT, PT, R0, -0x1, RZ ;  /* 0xffffffff00077810 */ /* 0x000fc60007ffe0ff */
[----:B------:R-:W3:Y:S02]  /*1c80*/  LDG.E.64 R20, desc[UR4][R14.64] ;  /* 0x000000040e147981 */ /* 0x000ee4000c1e1b00 */
[----:B--2---:R-:W-:-:S06]  /*1c90*/  IMAD.WIDE R2, R7, 0x8, R2 ;  /* 0x0000000807027825 */ /* 0x004fcc00078e0202 */
[----:B------:R-:W0:Y:S01]  /*1ca0*/  LDG.E.64 R2, desc[UR4][R2.64] ;  /* 0x0000000402027981 */ /* 0x000e22000c1e1b00 */
[----:B---3--:R-:W-:Y:S01]  /*1cb0*/  IMAD.WIDE R20, R5, 0x8, R20 ;  /* 0x0000000805147825 */ /* 0x008fe200078e0214 */
[----:B0-----:R-:W-:-:S07]  /*1cc0*/  DADD R10, R16, -R2 ;  /* 0x00000000100a7229 */ /* 0x001fce0000000802 */
[----:B------:R0:W-:Y:S04]  /*1cd0*/  STG.E.64 desc[UR4][R20.64+0x10], R10 ;  /* 0x0000100a14007986 */ /* 0x0001e8000c101b04 */
[----:B------:R-:W2:Y:S04]  /*1ce0*/  LDG.E.64 R12, desc[UR4][R8.64] ;  /* 0x00000004080c7981 */ /* 0x000ea8000c1e1b00 */
[----:B-1----:R-:W3:Y:S01]  /*1cf0*/  LDG.E.64 R18, desc[UR4][R14.64] ;  /* 0x000000040e127981 */ /* 0x002ee2000c1e1b00 */
[----:B--2---:R-:W-:-:S06]  /*1d00*/  IMAD.WIDE R12, R0, 0x8, R12 ;  /* 0x00000008000c7825 */ /* 0x004fcc00078e020c */
[----:B------:R-:W2:Y:S01]  /*1d10*/  LDG.E.64 R12, desc[UR4][R12.64] ;  /* 0x000000040c0c7981 */ /* 0x000ea2000c1e1b00 */
[----:B---3--:R-:W-:Y:S01]  /*1d20*/  IMAD.WIDE R18, R5, 0x8, R18 ;  /* 0x0000000805127825 */ /* 0x008fe200078e0212 */
[----:B--2---:R-:W-:-:S07]  /*1d30*/  DADD R16, R10, -R12 ;  /* 0x000000000a107229 */ /* 0x004fce000000080c */
[----:B------:R1:W-:Y:S04]  /*1d40*/  STG.E.64 desc[UR4][R18.64+0x18], R16 ;  /* 0x0000181012007986 */ /* 0x0003e8000c101b04 */
[----:B------:R-:W2:Y:S01]  /*1d50*/  LDG.E.64 R2, desc[UR4][R8.64] ;  /* 0x0000000408027981 */ /* 0x000ea2000c1e1b00 */
[----:B------:R-:W-:-:S03]  /*1d60*/  VIADD R23, R0, 0x1 ;  /* 0x0000000100177836 */ /* 0x000fc60000000000 */
[----:B0-----:R-:W3:Y:S01]  /*1d70*/  LDG.E.64 R20, desc[UR4][R14.64] ;  /* 0x000000040e147981 */ /* 0x001ee2000c1e1b00 */
[----:B--2---:R-:W-:-:S06]  /*1d80*/  IMAD.WIDE R22, R23, 0x8, R2 ;  /* 0x0000000817167825 */ /* 0x004fcc00078e0202 */
[----:B------:R-:W2:Y:S01]  /*1d90*/  LDG.E.64 R22, desc[UR4][R22.64] ;  /* 0x0000000416167981 */ /* 0x000ea2000c1e1b00 */
[----:B------:R-:W-:-:S05]  /*1da0*/  IADD3 R2, PT, PT, R5, 0x4, RZ ;  /* 0x0000000405027810 */ /* 0x000fca0007ffe0ff */
[----:B---3--:R-:W-:Y:S01]  /*1db0*/  IMAD.WIDE R20, R2, 0x8, R20 ;  /* 0x0000000802147825 */ /* 0x008fe200078e0214 */
[----:B--2---:R-:W-:-:S07]  /*1dc0*/  DADD R10, R16, -R22 ;  /* 0x00000000100a7229 */ /* 0x004fce0000000816 */
[----:B------:R0:W-:Y:S04]  /*1dd0*/  STG.E.64 desc[UR4][R20.64], R10 ;  /* 0x0000000a14007986 */ /* 0x0001e8000c101b04 */
[----:B------:R-:W2:Y:S01]  /*1de0*/  LDG.E.64 R12, desc[UR4][R8.64] ;  /* 0x00000004080c7981 */ /* 0x000ea2000c1e1b00 */
[----:B------:R-:W-:-:S03]  /*1df0*/  IADD3 R3, PT, PT, R0, 0x2, RZ ;  /* 0x0000000200037810 */ /* 0x000fc60007ffe0ff */
[----:B-1----:R-:W3:Y:S02]  /*1e00*/  LDG.E.64 R18, desc[UR4][R14.64] ;  /* 0x000000040e127981 */ /* 0x002ee4000c1e1b00 */
        /* <DEDUP_REMOVED lines=10> */
[----:B---3--:R-:W-:Y:S01]  /*1eb0*/  IMAD.WIDE R12, R2, 0x8, R10 ;  /* 0x00000008020c7825 */ /* 0x008fe200078e020a */
[----:B--2---:R-:W-:-:S07]  /*1ec0*/  DADD R20, R16, -R22 ;  /* 0x0000000010147229 */ /* 0x004fce0000000816 */
[----:B------:R0:W-:Y:S04]  /*1ed0*/  STG.E.64 desc[UR4][R12.64+0x10], R20 ;  /* 0x000010140c007986 */ /* 0x0001e8000c101b04 */
[----:B------:R-:W2:Y:S01]  /*1ee0*/  LDG.E.64 R10, desc[UR4][R8.64] ;  /* 0x00000004080a7981 */ /* 0x000ea2000c1e1b00 */
[----:B------:R-:W-:-:S03]  /*1ef0*/  IADD3 R3, PT, PT, R0, 0x4, RZ ;  /* 0x0000000400037810 */ /* 0x000fc60007ffe0ff */
[----:B-1----:R-:W3:Y:S02]  /*1f00*/  LDG.E.64 R18, desc[UR4][R14.64] ;  /* 0x000000040e127981 */ /* 0x002ee4000c1e1b00 */
[----:B--2---:R-:W-:-:S05]  /*1f10*/  IMAD.WIDE R16, R3, 0x8, R10 ;  /* 0x0000000803107825 */ /* 0x004fca00078e020a */
[----:B------:R-:W2:Y:S01]  /*1f20*/  LDG.E.64 R10, desc[UR4][R16.64] ;  /* 0x00000004100a7981 */ /* 0x000ea2000c1e1b00 */
[----:B---3--:R-:W-:Y:S01]  /*1f30*/  IMAD.WIDE R18, R2, 0x8, R18 ;  /* 0x0000000802127825 */ /* 0x008fe200078e0212 */
[----:B--2---:R-:W-:-:S07]  /*1f40*/  DADD R10, R20, -R10 ;  /* 0x00000000140a7229 */ /* 0x004fce000000080a */
[----:B------:R1:W-:Y:S04]  /*1f50*/  STG.E.64 desc[UR4][R18.64+0x18], R10 ;  /* 0x0000180a12007986 */ /* 0x0003e8000c101b04 */
[----:B------:R-:W2:Y:S01]  /*1f60*/  LDG.E.64 R2, desc[UR4][R8.64] ;  /* 0x0000000408027981 */ /* 0x000ea2000c1e1b00 */
[----:B------:R-:W-:-:S03]  /*1f70*/  IADD3 R7, PT, PT, R0, 0x5, RZ ;  /* 0x0000000500077810 */ /* 0x000fc60007ffe0ff */
[----:B0-----:R-:W3:Y:S02]  /*1f80*/  LDG.E.64 R20, desc[UR4][R14.64] ;  /* 0x000000040e147981 */ /* 0x001ee4000c1e1b00 */
[----:B--2---:R-:W-:-:S06]  /*1f90*/  IMAD.WIDE R12, R7, 0x8, R2 ;  /* 0x00000008070c7825 */ /* 0x004fcc00078e0202 */
[----:B------:R-:W2:Y:S01]  /*1fa0*/  LDG.E.64 R12, desc[UR4][R12.64] ;  /* 0x000000040c0c7981 */ /* 0x000ea2000c1e1b00 */
[----:B------:R-:W-:-:S04]  /*1fb0*/  VIADD R2, R5, 0x8 ;  /* 0x0000000805027836 */ /* 0x000fc80000000000 */
        /* <DEDUP_REMOVED lines=16> */
[----:B---3--:R-:W-:Y:S01]  /*20c0*/  IMAD.WIDE R20, R2, 0x8, R20 ;  /* 0x0000000802147825 */ /* 0x008fe200078e0214 */
[----:B--2---:R-:W-:-:S07]  /*20d0*/  DADD R16, R10, -R12 ;  /* 0x000000000a107229 */ /* 0x004fce000000080c */
[----:B------:R0:W-:Y:S04]  /*20e0*/  STG.E.64 desc[UR4][R20.64+0x10], R16 ;  /* 0x0000101014007986 */ /* 0x0001e8000c101b04 */
[----:B------:R-:W2:Y:S01]  /*20f0*/  LDG.E.64 R22, desc[UR4][R8.64] ;  /* 0x0000000408167981 */ /* 0x000ea2000c1e1b00 */
[----:B------:R-:W-:-:S03]  /*2100*/  VIADD R3, R0, 0x8 ;  /* 0x0000000800037836 */ /* 0x000fc60000000000 */
[----:B-1----:R-:W3:Y:S01]  /*2110*/  LDG.E.64 R18, desc[UR4][R14.64] ;  /* 0x000000040e127981 */ /* 0x002ee2000c1e1b00 */
        /* <DEDUP_REMOVED lines=10> */
[----:B------:R-:W-:-:S05]  /*21c0*/  IADD3 R2, PT, PT, R5, 0xc, RZ ;  /* 0x0000000c05027810 */ /* 0x000fca0007ffe0ff */
[----:B---3--:R-:W-:Y:S01]  /*21d0*/  IMAD.WIDE R20, R2, 0x8, R20 ;  /* 0x0000000802147825 */ /* 0x008fe200078e0214 */
[----:B--2---:R-:W-:-:S07]  /*21e0*/  DADD R16, R10, -R12 ;  /* 0x000000000a107229 */ /* 0x004fce000000080c */
[----:B------:R0:W-:Y:S04]  /*21f0*/  STG.E.64 desc[UR4][R20.64], R16 ;  /* 0x0000001014007986 */ /* 0x0001e8000c101b04 */
[----:B------:R-:W2:Y:S01]  /*2200*/  LDG.E.64 R22, desc[UR4][R8.64] ;  /* 0x0000000408167981 */ /* 0x000ea2000c1e1b00 */
[----:B------:R-:W-:-:S03]  /*2210*/  VIADD R3, R0, 0xa ;  /* 0x0000000a00037836 */ /* 0x000fc60000000000 */
[----:B-1----:R-:W3:Y:S01]  /*2220*/  LDG.E.64 R18, desc[UR4][R14.64] ;  /* 0x000000040e127981 */ /* 0x002ee2000c1e1b00 */
        /* <DEDUP_REMOVED lines=13> */
[----:B------:R-:W3:Y:S01]  /*2300*/  LDG.E.64 R22, desc[UR4][R8.64] ;  /* 0x0000000408167981 */ /* 0x000ee2000c1e1b00 */
[----:B------:R-:W-:-:S03]  /*2310*/  IADD3 R3, PT, PT, R0, 0xc, RZ ;  /* 0x0000000c00037810 */ /* 0x000fc60007ffe0ff */
[----:B-1----:R-:W4:Y:S02]  /*2320*/  LDG.E.64 R18, desc[UR4][R14.64] ;  /* 0x000000040e127981 */ /* 0x002f24000c1e1b00 */
[----:B---3--:R-:W-:-:S06]  /*2330*/  IMAD.WIDE R10, R3, 0x8, R22 ;  /* 0x00000008030a7825 */ /* 0x008fcc00078e0216 */
[----:B------:R-:W3:Y:S01]  /*2340*/  LDG.E.64 R10, desc[UR4][R10.64] ;  /* 0x000000040a0a7981 */ /* 0x000ee2000c1e1b00 */
[----:B------:R-:W-:-:S05]  /*2350*/  VIADD R6, R6, 0x10 ;  /* 0x0000001006067836 */ /* 0x000fca0000000000 */
[----:B------:R-:W-:Y:S01]  /*2360*/  ISETP.GE.AND P1, PT, R6, -0xc, PT ;  /* 0xfffffff40600780c */ /* 0x000fe20003f26270 */
[----:B----4-:R-:W-:Y:S01]  /*2370*/  IMAD.WIDE R18, R2, 0x8, R18 ;  /* 0x0000000802127825 */ /* 0x010fe200078e0212 */
[----:B------:R-:W-:Y:S02]  /*2380*/  IADD3 R0, PT, PT, R0, 0x10, RZ ;  /* 0x0000001000007810 */ /* 0x000fe40007ffe0ff */
[----:B------:R-:W-:Y:S01]  /*2390*/  IADD3 R5, PT, PT, R5, 0x10, RZ ;  /* 0x0000001005057810 */ /* 0x000fe20007ffe0ff */
[----:B---3--:R-:W-:-:S07]  /*23a0*/  DADD R22, R16, -R10 ;  /* 0x0000000010167229 */ /* 0x008fce000000080a */
[----:B------:R2:W-:Y:S01]  /*23b0*/  STG.E.64 desc[UR4][R18.64+0x18], R22 ;  /* 0x0000181612007986 */ /* 0x0005e2000c101b04 */
[----:B------:R-:W-:Y:S05]  /*23c0*/  @!P1 BRA `(.L_x_188) ;  /* 0xfffffff400e49947 */ /* 0x000fea000383ffff */
.L_x_187:
[----:B------:R-:W-:-:S05]  /*23d0*/  IMAD.MOV R2, RZ, RZ, -R6 ;  /* 0x000000ffff027224 */ /* 0x000fca00078e0a06 */
[----:B------:R-:W-:-:S13]  /*23e0*/  ISETP.GT.AND P1, PT, R2, 0x4, PT ;  /* 0x000000040200780c */ /* 0x000fda0003f24270 */
[----:B------:R-:W-:Y:S05]  /*23f0*/  @!P1 BRA `(.L_x_189) ;  /* 0x0000000400109947 */ /* 0x000fea0003800000 */
[----:B------:R-:W3:Y:S01]  /*2400*/  LDG.E.64 R2, desc[UR4][R8.64] ;  /* 0x0000000408027981 */ /* 0x000ee2000c1e1b00 */
[----:B------:R-:W-:-:S03]  /*2410*/  IADD3 R7, PT, PT, R0, -0x3, RZ ;  /* 0xfffffffd00077810 */ /* 0x000fc60007ffe0ff */
[----:B01----:R-:W4:Y:S02]  /*2420*/  LDG.E.64 R10, desc[UR4][R14.64] ;  /* 0x000000040e0a7981 */ /* 0x003f24000c1e1b00 */
[----:B---3--:R-:W-:-:S06]  /*2430*/  IMAD.WIDE R2, R7, 0x8, R2 ;  /* 0x0000000807027825 */ /* 0x008fcc00078e0202 */
[----:B------:R-:W2:Y:S01]  /*2440*/  LDG.E.64 R2, desc[UR4][R2.64] ;  /* 0x0000000402027981 */ /* 0x000ea2000c1e1b00 */
[----:B----4-:R-:W-:Y:S01]  /*2450*/  IMAD.WIDE R10, R5, 0x8, R10 ;  /* 0x00000008050a7825 */ /* 0x010fe200078e020a */
[----:B--2---:R-:W-:-:S07]  /*2460*/  DADD R22, R22, -R2 ;  /* 0x0000000016167229 */ /* 0x004fce0000000802 */
        /* <DEDUP_REMOVED lines=10> */
[----:B------:R-:W-:-:S03]  /*2510*/  VIADD R7, R0, 0xffffffff ;  /* 0xffffffff00077836 */ /* 0x000fc60000000000 */
[----:B------:R-:W3:Y:S01]  /*2520*/  LDG.E.64 R20, desc[UR4][R14.64] ;  /* 0x000000040e147981 */ /* 0x000ee2000c1e1b00 */
        /* <DEDUP_REMOVED lines=29> */
[----:B------:R-:W0:Y:S01]  /*2700*/  LDG.E.64 R22, desc[UR4][R8.64] ;  /* 0x0000000408167981 */ /* 0x000e22000c1e1b00 */
[----:B------:R-:W-:-:S05]  /*2710*/  IADD3 R3, PT, PT, R0, 0x3, RZ ;  /* 0x0000000300037810 */ /* 0x000fca0007ffe0ff */
[----:B0-----:R-:W-:Y:S02]  /*2720*/  IMAD.WIDE R10, R3, 0x8, R22 ;  /* 0x00000008030a7825 */ /* 0x001fe400078e0216 */
[----:B------:R-:W2:Y:S04]  /*2730*/  LDG.E.64 R22, desc[UR4][R14.64] ;  /* 0x000000040e167981 */ /* 0x000ea8000c1e1b00 */
[----:B------:R-:W3:Y:S01]  /*2740*/  LDG.E.64 R10, desc[UR4][R10.64] ;  /* 0x000000040a0a7981 */ /* 0x000ee2000c1e1b00 */
[----:B--2---:R-:W-:Y:S01]  /*2750*/  IMAD.WIDE R12, R2, 0x8, R22 ;  /* 0x00000008020c7825 */ /* 0x004fe200078e0216 */
[----:B---3--:R-:W-:-:S07]  /*2760*/  DADD R20, R16, -R10 ;  /* 0x0000000010147229 */ /* 0x008fce000000080a */
[----:B------:R3:W-:Y:S04]  /*2770*/  STG.E.64 desc[UR4][R12.64+0x10], R20 ;  /* 0x000010140c007986 */ /* 0x0007e8000c101b04 */
[----:B------:R-:W2:Y:S01]  /*2780*/  LDG.E.64 R22, desc[UR4][R8.64] ;  /* 0x0000000408167981 */ /* 0x000ea2000c1e1b00 */
[----:B------:R-:W-:-:S03]  /*2790*/  IADD3 R3, PT, PT, R0, 0x4, RZ ;  /* 0x0000000400037810 */ /* 0x000fc60007ffe0ff */
[----:B-1----:R-:W4:Y:S02]  /*27a0*/  LDG.E.64 R18, desc[UR4][R14.64] ;  /* 0x000000040e127981 */ /* 0x002f24000c1e1b00 */
[----:B--2---:R-:W-:-:S06]  /*27b0*/  IMAD.WIDE R16, R3, 0x8, R22 ;  /* 0x0000000803107825 */ /* 0x004fcc00078e0216 */
[----:B------:R-:W2:Y:S01]  /*27c0*/  LDG.E.64 R16, desc[UR4][R16.64] ;  /* 0x0000000410107981 */ /* 0x000ea2000c1e1b00 */
[----:B----4-:R-:W-:Y:S01]  /*27d0*/  IMAD.WIDE R18, R2, 0x8, R18 ;  /* 0x0000000802127825 */ /* 0x010fe200078e0212 */
[----:B------:R-:W-:Y:S02]  /*27e0*/  PLOP3.LUT P0, PT, PT, PT, PT, 0x8, 0x80 ;  /* 0x000000000080781c */ /* 0x000fe40003f0e170 */
[----:B------:R-:W-:Y:S01]  /*27f0*/  IADD3 R0, PT, PT, R0, 0x8, RZ ;  /* 0x0000000800007810 */ /* 0x000fe20007ffe0ff */
[----:B------:R-:W-:Y:S01]  /*2800*/  VIADD R6, R6, 0x8 ;  /* 0x0000000806067836 */ /* 0x000fe20000000000 */
[----:B------:R-:W-:Y:S01]  /*2810*/  IADD3 R5, PT, PT, R5, 0x8, RZ ;  /* 0x0000000805057810 */ /* 0x000fe20007ffe0ff */
[----:B--2---:R-:W-:-:S07]  /*2820*/  DADD R22, R20, -R16 ;  /* 0x0000000014167229 */ /* 0x004fce0000000810 */
[----:B------:R3:W-:Y:S04]  /*2830*/  STG.E.64 desc[UR4][R18.64+0x18], R22 ;  /* 0x0000181612007986 */ /* 0x0007e8000c101b04 */
.L_x_189:
[----:B------:R-:W-:-:S13]  /*2840*/  ISETP.NE.OR P0, PT, R6, RZ, P0 ;  /* 0x000000ff0600720c */ /* 0x000fda0000705670 */
[----:B------:R-:W-:Y:S05]  /*2850*/  @!P0 EXIT ;  /* 0x000000000000894d */ /* 0x000fea0003800000 */
.L_x_186:
[----:B----4-:R-:W4:Y:S01]  /*2860*/  LDG.E.64 R2, desc[UR4][R8.64] ;  /* 0x0000000408027981 */ /* 0x010f22000c1e1b00 */
[----:B------:R-:W-:-:S03]  /*2870*/  VIADD R7, R0, 0xfffffffd ;  /* 0xfffffffd00077836 */ /* 0x000fc60000000000 */
[----:B01----:R-:W5:Y:S01]  /*2880*/  LDG.E.64 R10, desc[UR4][R14.64] ;  /* 0x000000040e0a7981 */ /* 0x003f62000c1e1b00 */
[----:B----4-:R-:W-:-:S06]  /*2890*/  IMAD.WIDE R2, R7, 0x8, R2 ;  /* 0x0000000807027825 */ /* 0x010fcc00078e0202 */
[----:B------:R-:W2:Y:S01]  /*28a0*/  LDG.E.64 R2, desc[UR4][R2.64] ;  /* 0x0000000402027981 */ /* 0x000ea2000c1e1b00 */
[----:B-----5:R-:W-:Y:S01]  /*28b0*/  IMAD.WIDE R10, R5, 0x8, R10 ;  /* 0x00000008050a7825 */ /* 0x020fe200078e020a */
[----:B--23--:R-:W-:-:S07]  /*28c0*/  DADD R22, -R2, R22 ;  /* 0x0000000002167229 */ /* 0x00cfce0000000116 */
        /* <DEDUP_REMOVED lines=21> */
[----:B------:R-:W-:-:S05]  /*2a20*/  VIADD R6, R6, 0x4 ;  /* 0x0000000406067836 */ /* 0x000fca0000000000 */
[----:B------:R-:W-:Y:S01]  /*2a30*/  ISETP.NE.AND P0, PT, R6, RZ, PT ;  /* 0x000000ff0600720c */ /* 0x000fe20003f05270 */
[C---:B---3--:R-:W-:Y:S01]  /*2a40*/  IMAD.WIDE R16, R5.reuse, 0x8, R16 ;  /* 0x0000000805107825 */ /* 0x048fe200078e0210 */
[----:B------:R-:W-:Y:S02]  /*2a50*/  IADD3 R0, PT, PT, R0, 0x4, RZ ;  /* 0x0000000400007810 */ /* 0x000fe40007ffe0ff */
[----:B------:R-:W-:Y:S01]  /*2a60*/  IADD3 R5, PT, PT, R5, 0x4, RZ ;  /* 0x0000000405057810 */ /* 0x000fe20007ffe0ff */
[----:B--2---:R-:W-:-:S07]  /*2a70*/  DADD R22, R10, -R12 ;  /* 0x000000000a167229 */ /* 0x004fce000000080c */
[----:B------:R4:W-:Y:S01]  /*2a80*/  STG.E.64 desc[UR4][R16.64+0x18], R22 ;  /* 0x0000181610007986 */ /* 0x0009e2000c101b04 */
[----:B------:R-:W-:Y:S05]  /*2a90*/  @P0 BRA `(.L_x_186) ;  /* 0xfffffffc00700947 */ /* 0x000fea000383ffff */
[----:B------:R-:W-:Y:S05]  /*2aa0*/  EXIT ;  /* 0x000000000000794d */ /* 0x000fea0003800000 */
.L_x_190:
        /* <DEDUP_REMOVED lines=13> */
.L_x_279:


//--------------------- .text.neighborhoodSum3dKernelX --------------------------
	.section	.text.neighborhoodSum3dKernelX,"ax",@progbits
	.align	128
        .global         neighborhoodSum3dKernelX
        .type           neighborhoodSum3dKernelX,@function
        .size           neighborhoodSum3dKernelX,(.L_x_280 - neighborhoodSum3dKernelX)
        .other          neighborhoodSum3dKernelX,@"STO_CUDA_ENTRY STV_DEFAULT"
neighborhoodSum3dKernelX:
.text.neighborhoodSum3dKernelX:
        /* <DEDUP_REMOVED lines=13> */
[----:B------:R-:W4:Y:S01]  /*00d0*/  LDCU.64 UR6, c[0x0][0x3c0] ;  /* 0x00007800ff0677ac */ /* 0x000f220008000a00 */
[----:B0-----:R-:W3:Y:S04]  /*00e0*/  LDG.E R3, desc[UR12][R6.64] ;  /* 0x0000000c06037981 */ /* 0x001ee8000c1e1900 */
[----:B------:R0:W4:Y:S02]  /*00f0*/  LDG.E R0, desc[UR12][R6.64+0x8] ;  /* 0x0000080c06007981 */ /* 0x000124000c1e1900 */
[----:B0-----:R-:W-:-:S02]  /*0100*/  IABS R6, R4 ;  /* 0x0000000400067213 */ /* 0x001fc40000000000 */
[-C--:B---3--:R-:W-:Y:S02]  /*0110*/  IABS R11, R3.reuse ;  /* 0x00000003000b7213 */ /* 0x088fe40000000000 */
[----:B------:R-:W-:Y:S02]  /*0120*/  IABS R12, R3 ;  /* 0x00000003000c7213 */ /* 0x000fe40000000000 */
[----:B------:R-:W0:Y:S01]  /*0130*/  I2F.RP R5, R11 ;  /* 0x0000000b00057306 */ /* 0x000e220000209400 */
[----:B----4-:R-:W-:-:S07]  /*0140*/  IABS R10, R0 ;  /* 0x00000000000a7213 */ /* 0x010fce0000000000 */
[----:B0-----:R-:W0:Y:S02]  /*0150*/  MUFU.RCP R5, R5 ;  /* 0x0000000500057308 */ /* 0x001e240000001000 */
[----:B0-----:R-:W-:-:S06]  /*0160*/  IADD3 R8, PT, PT, R5, 0xffffffe, RZ ;  /* 0x0ffffffe05087810 */ /* 0x001fcc0007ffe0ff */
[----:B------:R0:W3:Y:S02]  /*0170*/  F2I.FTZ.U32.TRUNC.NTZ R9, R8 ;  /* 0x0000000800097305 */ /* 0x0000e4000021f000 */
[----:B0-----:R-:W-:Y:S01]  /*0180*/  HFMA2 R8, -RZ, RZ, 0, 0 ;  /* 0x00000000ff087431 */ /* 0x001fe200000001ff */
[----:B---3--:R-:W-:-:S05]  /*0190*/  IADD3 R2, PT, PT, RZ, -R9, RZ ;  /* 0x80000009ff027210 */ /* 0x008fca0007ffe0ff */
[----:B------:R-:W-:Y:S01]  /*01a0*/  IMAD R7, R2, R11, RZ ;  /* 0x0000000b02077224 */ /* 0x000fe200078e02ff */
[----:B------:R-:W-:-:S03]  /*01b0*/  MOV R2, R10 ;  /* 0x0000000a00027202 */ /* 0x000fc60000000f00 */
[----:B------:R-:W-:Y:S01]  /*01c0*/  IMAD.HI.U32 R9, R9, R7, R8 ;  /* 0x0000000709097227 */ /* 0x000fe200078e0008 */
[----:B------:R-:W0:Y:S01]  /*01d0*/  I2F.RP R10, R2 ;  /* 0x00000002000a7306 */ /* 0x000e220000209400 */
[----:B------:R-:W-:-:S04]  /*01e0*/  IADD3 R7, PT, PT, RZ, -R12, RZ ;  /* 0x8000000cff077210 */ /* 0x000fc80007ffe0ff */
[----:B------:R-:W-:-:S04]  /*01f0*/  IMAD.HI.U32 R5, R9, R6, RZ ;  /* 0x0000000609057227 */ /* 0x000fc800078e00ff */
[----:B------:R-:W-:-:S05]  /*0200*/  IMAD R6, R5, R7, R6 ;  /* 0x0000000705067224 */ /* 0x000fca00078e0206 */
[----:B------:R-:W-:Y:S01]  /*0210*/  ISETP.GT.U32.AND P2, PT, R11, R6, PT ;  /* 0x000000060b00720c */ /* 0x000fe20003f44070 */
[----:B0-----:R-:W0:-:S12]  /*0220*/  MUFU.RCP R10, R10 ;  /* 0x0000000a000a7308 */ /* 0x001e180000001000 */
[-C--:B------:R-:W-:Y:S02]  /*0230*/  @!P2 IADD3 R6, PT, PT, R6, -R11.reuse, RZ ;  /* 0x8000000b0606a210 */ /* 0x080fe40007ffe0ff */
[----:B------:R-:W-:Y:S02]  /*0240*/  @!P2 IADD3 R5, PT, PT, R5, 0x1, RZ ;  /* 0x000000010505a810 */ /* 0x000fe40007ffe0ff */
[----:B------:R-:W-:Y:S02]  /*0250*/  ISETP.GE.U32.AND P0, PT, R6, R11, PT ;  /* 0x0000000b0600720c */ /* 0x000fe40003f06070 */
[----:B0-----:R-:W-:Y:S02]  /*0260*/  IADD3 R7, PT, PT, R10, 0xffffffe, RZ ;  /* 0x0ffffffe0a077810 */ /* 0x001fe40007ffe0ff */
[----:B------:R-:W-:Y:S02]  /*0270*/  LOP3.LUT R6, R4, R3, RZ, 0x3c, !PT ;  /* 0x0000000304067212 */ /* 0x000fe400078e3cff */
[----:B------:R-:W-:-:S02]  /*0280*/  ISETP.NE.AND P2, PT, R3, RZ, PT ;  /* 0x000000ff0300720c */ /* 0x000fc40003f45270 */
[----:B------:R-:W0:Y:S01]  /*0290*/  F2I.FTZ.U32.TRUNC.NTZ R7, R7 ;  /* 0x0000000700077305 */ /* 0x000e22000021f000 */
[----:B------:R-:W-:Y:S02]  /*02a0*/  ISETP.GE.AND P1, PT, R6, RZ, PT ;  /* 0x000000ff0600720c */ /* 0x000fe40003f26270 */
[----:B------:R-:W-:Y:S02]  /*02b0*/  IABS R6, R0 ;  /* 0x0000000000067213 */ /* 0x000fe40000000000 */
[----:B------:R-:W-:Y:S02]  /*02c0*/  @P0 IADD3 R5, PT, PT, R5, 0x1, RZ ;  /* 0x0000000105050810 */ /* 0x000fe40007ffe0ff */
[----:B------:R-:W-:Y:S02]  /*02d0*/  IADD3 R10, PT, PT, RZ, -R6, RZ ;  /* 0x80000006ff0a7210 */ /* 0x000fe40007ffe0ff */
[----:B------:R-:W-:-:S05]  /*02e0*/  MOV R6, RZ ;  /* 0x000000ff00067202 */ /* 0x000fca0000000f00 */
[----:B------:R-:W-:Y:S02]  /*02f0*/  @!P1 IADD3 R5, PT, PT, -R5, RZ, RZ ;  /* 0x000000ff05059210 */ /* 0x000fe40007ffe1ff */
[----:B0-----:R-:W-:Y:S02]  /*0300*/  IADD3 R9, PT, PT, RZ, -R7, RZ ;  /* 0x80000007ff097210 */ /* 0x001fe40007ffe0ff */
[----:B------:R-:W-:-:S03]  /*0310*/  @!P2 LOP3.LUT R5, RZ, R3, RZ, 0x33, !PT ;  /* 0x00000003ff05a212 */ /* 0x000fc600078e33ff */
[----:B------:R-:W-:Y:S01]  /*0320*/  IMAD R9, R9, R2, RZ ;  /* 0x0000000209097224 */ /* 0x000fe200078e02ff */
[----:B------:R-:W-:-:S03]  /*0330*/  IABS R8, R5 ;  /* 0x0000000500087213 */ /* 0x000fc60000000000 */
[----:B------:R-:W-:Y:S01]  /*0340*/  IMAD.HI.U32 R6, R7, R9, R6 ;  /* 0x0000000907067227 */ /* 0x000fe200078e0006 */
[----:B------:R-:W-:Y:S02]  /*0350*/  MOV R7, R8 ;  /* 0x0000000800077202 */ /* 0x000fe40000000f00 */
[----:B------:R-:W-:-:S03]  /*0360*/  MOV R8, R10 ;  /* 0x0000000a00087202 */ /* 0x000fc60000000f00 */
[----:B------:R-:W-:-:S04]  /*0370*/  IMAD.HI.U32 R6, R6, R7, RZ ;  /* 0x0000000706067227 */ /* 0x000fc800078e00ff */
[----:B------:R-:W-:Y:S02]  /*0380*/  IMAD R7, R6, R8, R7 ;  /* 0x0000000806077224 */ /* 0x000fe400078e0207 */
[----:B------:R-:W0:Y:S03]  /*0390*/  LDC.64 R8, c[0x0][0x3a8] ;  /* 0x0000ea00ff087b82 */ /* 0x000e260000000a00 */
[----:B------:R-:W-:-:S13]  /*03a0*/  ISETP.GT.U32.AND P2, PT, R2, R7, PT ;  /* 0x000000070200720c */ /* 0x000fda0003f44070 */
[-C--:B------:R-:W-:Y:S02]  /*03b0*/  @!P2 IADD3 R7, PT, PT, R7, -R2.reuse, RZ ;  /* 0x800000020707a210 */ /* 0x080fe40007ffe0ff */
[----:B------:R-:W-:Y:S02]  /*03c0*/  @!P2 IADD3 R6, PT, PT, R6, 0x1, RZ ;  /* 0x000000010606a810 */ /* 0x000fe40007ffe0ff */
[----:B------:R-:W-:Y:S02]  /*03d0*/  ISETP.GE.U32.AND P0, PT, R7, R2, PT ;  /* 0x000000020700720c */ /* 0x000fe40003f06070 */
[----:B------:R-:W-:Y:S02]  /*03e0*/  LOP3.LUT R2, R5, R0, RZ, 0x3c, !PT ;  /* 0x0000000005027212 */ /* 0x000fe400078e3cff */
[----:B------:R-:W-:Y:S02]  /*03f0*/  ISETP.NE.AND P2, PT, R0, RZ, PT ;  /* 0x000000ff0000720c */ /* 0x000fe40003f45270 */
[----:B------:R-:W-:-:S07]  /*0400*/  ISETP.GE.AND P1, PT, R2, RZ, PT ;  /* 0x000000ff0200720c */ /* 0x000fce0003f26270 */
[----:B------:R-:W-:-:S04]  /*0410*/  @P0 IADD3 R6, PT, PT, R6, 0x1, RZ ;  /* 0x0000000106060810 */ /* 0x000fc80007ffe0ff */
[----:B------:R-:W-:Y:S02]  /*0420*/  MOV R26, R6 ;  /* 0x00000006001a7202 */ /* 0x000fe40000000f00 */
[----:B------:R-:W3:Y:S02]  /*0430*/  LDC.64 R6, c[0x0][0x390] ;  /* 0x0000e400ff067b82 */ /* 0x000ee40000000a00 */
[----:B------:R-:W-:Y:S02]  /*0440*/  @!P1 IADD3 R26, PT, PT, -R26, RZ, RZ ;  /* 0x000000ff1a1a9210 */ /* 0x000fe40007ffe1ff */
[----:B------:R-:W-:-:S04]  /*0450*/  @!P2 LOP3.LUT R26, RZ, R0, RZ, 0x33, !PT ;  /* 0x00000000ff1aa212 */ /* 0x000fc800078e33ff */
[----:B------:R-:W-:-:S05]  /*0460*/  IADD3 R11, PT, PT, -R26, RZ, RZ ;  /* 0x000000ff1a0b7210 */ /* 0x000fca0007ffe1ff */
[----:B------:R-:W-:-:S04]  /*0470*/  IMAD R11, R0, R11, R5 ;  /* 0x0000000b000b7224 */ /* 0x000fc800078e0205 */
[C-C-:B-1----:R-:W-:Y:S02]  /*0480*/  IMAD R13, R26.reuse, UR8, R11.reuse ;  /* 0x000000081a0d7c24 */ /* 0x142fe4000f8e020b */
[----:B------:R-:W-:-:S04]  /*0490*/  IMAD R15, R26, UR14, R11 ;  /* 0x0000000e1a0f7c24 */ /* 0x000fc8000f8e020b */
[----:B0-----:R-:W-:-:S04]  /*04a0*/  IMAD.WIDE R8, R15, 0x4, R8 ;  /* 0x000000040f087825 */ /* 0x001fc800078e0208 */
[----:B---3--:R-:W-:Y:S01]  /*04b0*/  IMAD.WIDE R6, R13, 0x4, R6 ;  /* 0x000000040d067825 */ /* 0x008fe200078e0206 */
[----:B------:R0:W5:Y:S04]  /*04c0*/  LDG.E R2, desc[UR12][R8.64] ;  /* 0x0000000c08027981 */ /* 0x000168000c1e1900 */
[----:B------:R0:W5:Y:S01]  /*04d0*/  LDG.E R0, desc[UR12][R6.64] ;  /* 0x0000000c06007981 */ /* 0x000162000c1e1900 */
[----:B------:R-:W-:-:S04]  /*04e0*/  UIADD3 UR11, UPT, UPT, UR7, 0x1, URZ ;  /* 0x00000001070b7890 */ /* 0x000fc8000fffe0ff */
[----:B------:R-:W-:-:S04]  /*04f0*/  UISETP.LT.AND UP0, UPT, UR11, UR6, UPT ;  /* 0x000000060b00728c */ /* 0x000fc8000bf01270 */
[----:B------:R-:W-:-:S04]  /*0500*/  USEL UR5, UR11, UR6, UP0 ;  /* 0x000000060b057287 */ /* 0x000fc80008000000 */
[----:B------:R-:W-:Y:S01]  /*0510*/  UISETP.GE.AND UP0, UPT, UR5, 0x1, UPT ;  /* 0x000000010500788c */ /* 0x000fe2000bf06270 */
[----:B------:R-:W-:Y:S01]  /*0520*/  IADD3 R10, PT, PT, -R5, RZ, RZ ;  /* 0x000000ff050a7210 */ /* 0x000fe20007ffe1ff */
[C-C-:B------:R-:W-:Y:S01]  /*0530*/  IMAD R5, R26.reuse, UR9, R11.reuse ;  /* 0x000000091a057c24 */ /* 0x140fe2000f8e020b */
[----:B------:R-:W-:Y:S01]  /*0540*/  CS2R R20, SRZ ;  /* 0x0000000000147805 */ /* 0x000fe2000001ff00 */
[----:B------:R-:W-:Y:S02]  /*0550*/  IMAD R26, R26, UR15, R11 ;  /* 0x0000000f1a1a7c24 */ /* 0x000fe4000f8e020b */
[----:B------:R-:W-:Y:S02]  /*0560*/  IMAD R3, R3, R10, R4 ;  /* 0x0000000a03037224 */ /* 0x000fe400078e0204 */
[----:B--2---:R-:W-:Y:S01]  /*0570*/  IMAD.WIDE R16, R5, 0x8, R16 ;  /* 0x0000000805107825 */ /* 0x004fe200078e0210 */
[----:B0-----:R-:W-:Y:S06]  /*0580*/  BRA.U !UP0, `(.L_x_191) ;  /* 0x0000000508ec7547 */ /* 0x001fec000b800000 */
[----:B------:R0:W5:Y:S01]  /*0590*/  LDG.E.64 R4, desc[UR12][R16.64] ;  /* 0x0000000c10047981 */ /* 0x000162000c1e1b00 */
[----:B------:R-:W-:Y:S01]  /*05a0*/  UISETP.GE.U32.AND UP1, UPT, UR5, 0x10, UPT ;  /* 0x000000100500788c */ /* 0x000fe2000bf26070 */
[----:B------:R-:W-:Y:S01]  /*05b0*/  CS2R R20, SRZ ;  /* 0x0000000000147805 */ /* 0x000fe2000001ff00 */
[----:B------:R-:W-:Y:S01]  /*05c0*/  ULOP3.LUT UR8, UR5, 0xf, URZ, 0xc0, !UPT ;  /* 0x0000000f05087892 */ /* 0x000fe2000f8ec0ff */
[----:B------:R-:W-:-:S03]  /*05d0*/  UMOV UR4, URZ ;  /* 0x000000ff00047c82 */ /* 0x000fc60008000000 */
[----:B------:R-:W-:-:S03]  /*05e0*/  UISETP.NE.AND UP0, UPT, UR8, URZ, UPT ;  /* 0x000000ff0800728c */ /* 0x000fc6000bf05270 */
[----:B0-----:R-:W-:Y:S08]  /*05f0*/  BRA.U !UP1, `(.L_x_192) ;  /* 0x0000000109e07547 */ /* 0x001ff0000b800000 */
[----:B------:R-:W-:Y:S01]  /*0600*/  ULOP3.LUT UR4, UR5, 0x7ffffff0, URZ, 0xc0, !UPT ;  /* 0x7ffffff005047892 */ /* 0x000fe2000f8ec0ff */
[----:B------:R-:W-:Y:S02]  /*0610*/  MOV R27, R3 ;  /* 0x00000003001b7202 */ /* 0x000fe40000000f00 */
[----:B------:R-:W-:Y:S01]  /*0620*/  CS2R R20, SRZ ;  /* 0x0000000000147805 */ /* 0x000fe2000001ff00 */
[----:B------:R-:W-:-:S12]  /*0630*/  UIADD3 UR9, UPT, UPT, -UR4, URZ, URZ ;  /* 0x000000ff04097290 */ /* 0x000fd8000fffe1ff */
.L_x_193:
[----:B-----5:R-:W-:-:S05]  /*0640*/  IMAD.WIDE R24, R27, 0x8, R4 ;  /* 0x000000081b187825 */ /* 0x020fca00078e0204 */
[----:B------:R-:W2:Y:S01]  /*0650*/  LDG.E.64 R22, desc[UR12][R24.64] ;  /* 0x0000000c18167981 */ /* 0x000ea2000c1e1b00 */
[----:B------:R-:W-:-:S05]  /*0660*/  IMAD.WIDE R28, R0, 0x8, R24 ;  /* 0x00000008001c7825 */ /* 0x000fca00078e0218 */
[----:B------:R0:W3:Y:S02]  /*0670*/  LDG.E.64 R10, desc[UR12][R28.64] ;  /* 0x0000000c1c0a7981 */ /* 0x0000e4000c1e1b00 */
[----:B0-----:R-:W-:-:S05]  /*0680*/  IMAD.WIDE R28, R0, 0x8, R28 ;  /* 0x00000008001c7825 */ /* 0x001fca00078e021c */
[----:B------:R-:W4:Y:S01]  /*0690*/  LDG.E.64 R8, desc[UR12][R28.64] ;  /* 0x0000000c1c087981 */ /* 0x000f22000c1e1b00 */
[----:B------:R-:W-:-:S05]  /*06a0*/  IMAD.WIDE R14, R0, 0x8, R28 ;  /* 0x00000008000e7825 */ /* 0x000fca00078e021c */
[----:B------:R-:W4:Y:S01]  /*06b0*/  LDG.E.64 R6, desc[UR12][R14.64] ;  /* 0x0000000c0e067981 */ /* 0x000f22000c1e1b00 */
[----:B------:R-:W-:-:S05]  /*06c0*/  IMAD.WIDE R12, R0, 0x8, R14 ;  /* 0x00000008000c7825 */ /* 0x000fca00078e020e */
[----:B------:R0:W4:Y:S02]  /*06d0*/  LDG.E.64 R18, desc[UR12][R12.64] ;  /* 0x0000000c0c127981 */ /* 0x000124000c1e1b00 */
[----:B0-----:R-:W-:-:S05]  /*06e0*/  IMAD.WIDE R12, R0, 0x8, R12 ;  /* 0x00000008000c7825 */ /* 0x001fca00078e020c */
[----:B------:R0:W4:Y:S02]  /*06f0*/  LDG.E.64 R14, desc[UR12][R12.64] ;  /* 0x0000000c0c0e7981 */ /* 0x000124000c1e1b00 */
[----:B0-----:R-:W-:-:S04]  /*0700*/  IMAD.WIDE R12, R0, 0x8, R12 ;  /* 0x00000008000c7825 */ /* 0x001fc800078e020c */
[----:B------:R-:W-:-:S04]  /*0710*/  IMAD.WIDE R24, R0, 0x8, R12 ;  /* 0x0000000800187825 */ /* 0x000fc800078e020c */
[C---:B------:R-:W-:Y:S01]  /*0720*/  IMAD.WIDE R28, R0.reuse, 0x8, R24 ;  /* 0x00000008001c7825 */ /* 0x040fe200078e0218 */
[----:B--2---:R-:W-:Y:S01]  /*0730*/  DADD R22, R22, R20 ;  /* 0x0000000016167229 */ /* 0x004fe20000000014 */
[----:B------:R-:W2:Y:S07]  /*0740*/  LDG.E.64 R20, desc[UR12][R12.64] ;  /* 0x0000000c0c147981 */ /* 0x000eae000c1e1b00 */
[----:B---3--:R-:W-:Y:S01]  /*0750*/  DADD R22, R22, R10 ;  /* 0x0000000016167229 */ /* 0x008fe2000000000a */
[----:B------:R-:W3:Y:S07]  /*0760*/  LDG.E.64 R10, desc[UR12][R24.64] ;  /* 0x0000000c180a7981 */ /* 0x000eee000c1e1b00 */
[----:B----4-:R-:W-:Y:S01]  /*0770*/  DADD R22, R22, R8 ;  /* 0x0000000016167229 */ /* 0x010fe20000000008 */
[----:B------:R0:W4:Y:S07]  /*0780*/  LDG.E.64 R8, desc[UR12][R28.64] ;  /* 0x0000000c1c087981 */ /* 0x00012e000c1e1b00 */
[----:B------:R-:W-:Y:S01]  /*0790*/  DADD R22, R22, R6 ;  /* 0x0000000016167229 */ /* 0x000fe20000000006 */
[----:B0-----:R-:W-:-:S05]  /*07a0*/  IMAD.WIDE R28, R0, 0x8, R28 ;  /* 0x00000008001c7825 */ /* 0x001fca00078e021c */
[----:B------:R-:W4:Y:S01]  /*07b0*/  LDG.E.64 R6, desc[UR12][R28.64] ;  /* 0x0000000c1c067981 */ /* 0x000f22000c1e1b00 */
[----:B------:R-:W-:Y:S01]  /*07c0*/  IMAD.WIDE R12, R0, 0x8, R28 ;  /* 0x00000008000c7825 */ /* 0x000fe200078e021c */
[----:B------:R-:W-:-:S04]  /*07d0*/  DADD R22, R22, R18 ;  /* 0x0000000016167229 */ /* 0x000fc80000000012 */
[----:B------:R0:W4:Y:S04]  /*07e0*/  LDG.E.64 R18, desc[UR12][R12.64] ;  /* 0x0000000c0c127981 */ /* 0x000128000c1e1b00 */
[----:B------:R-:W-:Y:S01]  /*07f0*/  DADD R22, R22, R14 ;  /* 0x0000000016167229 */ /* 0x000fe2000000000e */
[----:B0-----:R-:W-:-:S05]  /*0800*/  IMAD.WIDE R12, R0, 0x8, R12 ;  /* 0x00000008000c7825 */ /* 0x001fca00078e020c */
[----:B------:R-:W4:Y:S01]  /*0810*/  LDG.E.64 R14, desc[UR12][R12.64] ;  /* 0x0000000c0c0e7981 */ /* 0x000f22000c1e1b00 */
[----:B------:R-:W-:Y:S01]  /*0820*/  IMAD.WIDE R24, R0, 0x8, R12 ;  /* 0x0000000800187825 */ /* 0x000fe200078e020c */
[----:B--2---:R-:W-:-:S04]  /*0830*/  DADD R22, R22, R20 ;  /* 0x0000000016167229 */ /* 0x004fc80000000014 */
[----:B------:R0:W2:Y:S04]  /*0840*/  LDG.E.64 R20, desc[UR12][R24.64] ;  /* 0x0000000c18147981 */ /* 0x0000a8000c1e1b00 */
[----:B---3--:R-:W-:Y:S01]  /*0850*/  DADD R22, R22, R10 ;  /* 0x0000000016167229 */ /* 0x008fe2000000000a */
[----:B0-----:R-:W-:-:S05]  /*0860*/  IMAD.WIDE R24, R0, 0x8, R24 ;  /* 0x0000000800187825 */ /* 0x001fca00078e0218 */
[----:B------:R-:W3:Y:S01]  /*0870*/  LDG.E.64 R10, desc[UR12][R24.64] ;  /* 0x0000000c180a7981 */ /* 0x000ee2000c1e1b00 */
[----:B------:R-:W-:Y:S01]  /*0880*/  IMAD.WIDE R28, R0, 0x8, R24 ;  /* 0x00000008001c7825 */ /* 0x000fe200078e0218 */
[----:B----4-:R-:W-:-:S04]  /*0890*/  DADD R22, R22, R8 ;  /* 0x0000000016167229 */ /* 0x010fc80000000008 */
[----:B------:R-:W4:Y:S01]  /*08a0*/  LDG.E.64 R8, desc[UR12][R28.64] ;  /* 0x0000000c1c087981 */ /* 0x000f22000c1e1b00 */
[----:B------:R-:W-:-:S06]  /*08b0*/  IMAD.WIDE R12, R0, 0x8, R28 ;  /* 0x00000008000c7825 */ /* 0x000fcc00078e021c */
[----:B------:R-:W4:Y:S01]  /*08c0*/  LDG.E.64 R12, desc[UR12][R12.64] ;  /* 0x0000000c0c0c7981 */ /* 0x000f22000c1e1b00 */
[----:B------:R-:W-:Y:S01]  /*08d0*/  UIADD3 UR9, UPT, UPT, UR9, 0x10, URZ ;  /* 0x0000001009097890 */ /* 0x000fe2000fffe0ff */
[----:B------:R-:W-:-:S03]  /*08e0*/  LEA R27, R0, R27, 0x4 ;  /* 0x0000001b001b7211 */ /* 0x000fc600078e20ff */
[----:B------:R-:W-:Y:S01]  /*08f0*/  UISETP.NE.AND UP1, UPT, UR9, URZ, UPT ;  /* 0x000000ff0900728c */ /* 0x000fe2000bf25270 */
[----:B------:R-:W-:-:S08]  /*0900*/  DADD R6, R22, R6 ;  /* 0x0000000016067229 */ /* 0x000fd00000000006 */
[----:B------:R-:W-:-:S08]  /*0910*/  DADD R6, R6, R18 ;  /* 0x0000000006067229 */ /* 0x000fd00000000012 */
[----:B------:R-:W-:-:S08]  /*0920*/  DADD R6, R6, R14 ;  /* 0x0000000006067229 */ /* 0x000fd0000000000e */
[----:B--2---:R-:W-:-:S08]  /*0930*/  DADD R6, R6, R20 ;  /* 0x0000000006067229 */ /* 0x004fd00000000014 */
[----:B---3--:R-:W-:-:S08]  /*0940*/  DADD R6, R6, R10 ;  /* 0x0000000006067229 */ /* 0x008fd0000000000a */
[----:B----4-:R-:W-:-:S08]  /*0950*/  DADD R6, R6, R8 ;  /* 0x0000000006067229 */ /* 0x010fd00000000008 */
[----:B------:R-:W-:Y:S01]  /*0960*/  DADD R20, R6, R12 ;  /* 0x0000000006147229 */ /* 0x000fe2000000000c */
[----:B------:R-:W-:Y:S10]  /*0970*/  BRA.U UP1, `(.L_x_193) ;  /* 0xfffffffd01307547 */ /* 0x000ff4000b83ffff */
.L_x_192:
[----:B------:R-:W-:Y:S05]  /*0980*/  BRA.U !UP0, `(.L_x_191) ;  /* 0x0000000108ec7547 */ /* 0x000fea000b800000 */
[----:B------:R-:W-:Y:S02]  /*0990*/  UISETP.GE.U32.AND UP0, UPT, UR8, 0x8, UPT ;  /* 0x000000080800788c */ /* 0x000fe4000bf06070 */
[----:B------:R-:W-:-:S04]  /*09a0*/  ULOP3.LUT UR9, UR5, 0x7, URZ, 0xc0, !UPT ;  /* 0x0000000705097892 */ /* 0x000fc8000f8ec0ff */
[----:B------:R-:W-:-:S03]  /*09b0*/  UISETP.NE.AND UP1, UPT, UR9, URZ, UPT ;  /* 0x000000ff0900728c */ /* 0x000fc6000bf25270 */
[----:B------:R-:W-:Y:S08]  /*09c0*/  BRA.U !UP0, `(.L_x_194) ;  /* 0x0000000108687547 */ /* 0x000ff0000b800000 */
[----:B-----5:R-:W-:-:S04]  /*09d0*/  IMAD R7, R0, UR4, R3 ;  /* 0x0000000400077c24 */ /* 0x020fc8000f8e0203 */
[----:B------:R-:W-:-:S05]  /*09e0*/  IMAD.WIDE R6, R7, 0x8, R4 ;  /* 0x0000000807067825 */ /* 0x000fca00078e0204 */
[----:B------:R-:W2:Y:S01]  /*09f0*/  LDG.E.64 R22, desc[UR12][R6.64] ;  /* 0x0000000c06167981 */ /* 0x000ea2000c1e1b00 */
[----:B------:R-:W-:-:S05]  /*0a00*/  IMAD.WIDE R24, R0, 0x8, R6 ;  /* 0x0000000800187825 */ /* 0x000fca00078e0206 */
[----:B------:R-:W3:Y:S01]  /*0a10*/  LDG.E.64 R18, desc[UR12][R24.64] ;  /* 0x0000000c18127981 */ /* 0x000ee2000c1e1b00 */
[----:B------:R-:W-:-:S05]  /*0a20*/  IMAD.WIDE R8, R0, 0x8, R24 ;  /* 0x0000000800087825 */ /* 0x000fca00078e0218 */
[----:B------:R-:W4:Y:S01]  /*0a30*/  LDG.E.64 R14, desc[UR12][R8.64] ;  /* 0x0000000c080e7981 */ /* 0x000f22000c1e1b00 */
[----:B------:R-:W-:-:S05]  /*0a40*/  IMAD.WIDE R10, R0, 0x8, R8 ;  /* 0x00000008000a7825 */ /* 0x000fca00078e0208 */
[----:B------:R-:W4:Y:S01]  /*0a50*/  LDG.E.64 R12, desc[UR12][R10.64] ;  /* 0x0000000c0a0c7981 */ /* 0x000f22000c1e1b00 */
[----:B------:R-:W-:-:S05]  /*0a60*/  IMAD.WIDE R28, R0, 0x8, R10 ;  /* 0x00000008001c7825 */ /* 0x000fca00078e020a */
[----:B------:R0:W4:Y:S02]  /*0a70*/  LDG.E.64 R10, desc[UR12][R28.64] ;  /* 0x0000000c1c0a7981 */ /* 0x000124000c1e1b00 */
[----:B0-----:R-:W-:-:S05]  /*0a80*/  IMAD.WIDE R28, R0, 0x8, R28 ;  /* 0x00000008001c7825 */ /* 0x001fca00078e021c */
[----:B------:R0:W4:Y:S02]  /*0a90*/  LDG.E.64 R8, desc[UR12][R28.64] ;  /* 0x0000000c1c087981 */ /* 0x000124000c1e1b00 */
[----:B0-----:R-:W-:-:S05]  /*0aa0*/  IMAD.WIDE R28, R0, 0x8, R28 ;  /* 0x00000008001c7825 */ /* 0x001fca00078e021c */
[----:B------:R-:W4:Y:S01]  /*0ab0*/  LDG.E.64 R6, desc[UR12][R28.64] ;  /* 0x0000000c1c067981 */ /* 0x000f22000c1e1b00 */
[----:B------:R-:W-:-:S06]  /*0ac0*/  IMAD.WIDE R24, R0, 0x8, R28 ;  /* 0x0000000800187825 */ /* 0x000fcc00078e021c */
[----:B------:R-:W4:Y:S01]  /*0ad0*/  LDG.E.64 R24, desc[UR12][R24.64] ;  /* 0x0000000c18187981 */ /* 0x000f22000c1e1b00 */
[----:B------:R-:W-:Y:S01]  /*0ae0*/  UIADD3 UR4, UPT, UPT, UR4, 0x8, URZ ;  /* 0x0000000804047890 */ /* 0x000fe2000fffe0ff */
[----:B--2---:R-:W-:-:S08]  /*0af0*/  DADD R22, R20, R22 ;  /* 0x0000000014167229 */ /* 0x004fd00000000016 */
[----:B---3--:R-:W-:-:S08]  /*0b00*/  DADD R18, R22, R18 ;  /* 0x0000000016127229 */ /* 0x008fd00000000012 */
[----:B----4-:R-:W-:-:S08]  /*0b10*/  DADD R14, R18, R14 ;  /* 0x00000000120e7229 */ /* 0x010fd0000000000e */
[----:B------:R-:W-:-:S08]  /*0b20*/  DADD R12, R14, R12 ;  /* 0x000000000e0c7229 */ /* 0x000fd0000000000c */
[----:B------:R-:W-:-:S08]  /*0b30*/  DADD R10, R12, R10 ;  /* 0x000000000c0a7229 */ /* 0x000fd0000000000a */
[----:B------:R-:W-:-:S08]  /*0b40*/  DADD R8, R10, R8 ;  /* 0x000000000a087229 */ /* 0x000fd00000000008 */
[----:B------:R-:W-:-:S08]  /*0b50*/  DADD R6, R8, R6 ;  /* 0x0000000008067229 */ /* 0x000fd00000000006 */
[----:B------:R-:W-:-:S11]  /*0b60*/  DADD R20, R6, R24 ;  /* 0x0000000006147229 */ /* 0x000fd60000000018 */
.L_x_194:
        /* <DEDUP_REMOVED lines=12> */
[----:B------:R-:W-:-:S06]  /*0c30*/  IMAD.WIDE R22, R0, 0x8, R18 ;  /* 0x0000000800167825 */ /* 0x000fcc00078e0212 */
[----:B------:R-:W4:Y:S01]  /*0c40*/  LDG.E.64 R22, desc[UR12][R22.64] ;  /* 0x0000000c16167981 */ /* 0x000f22000c1e1b00 */
[----:B------:R-:W-:Y:S01]  /*0c50*/  UIADD3 UR4, UPT, UPT, UR4, 0x4, URZ ;  /* 0x0000000404047890 */ /* 0x000fe2000fffe0ff */
[----:B--2---:R-:W-:-:S08]  /*0c60*/  DADD R10, R20, R10 ;  /* 0x00000000140a7229 */ /* 0x004fd0000000000a */
[----:B---3--:R-:W-:-:S08]  /*0c70*/  DADD R8, R10, R8 ;  /* 0x000000000a087229 */ /* 0x008fd00000000008 */
[----:B----4-:R-:W-:-:S08]  /*0c80*/  DADD R6, R8, R6 ;  /* 0x0000000008067229 */ /* 0x010fd00000000006 */
[----:B------:R-:W-:-:S11]  /*0c90*/  DADD R20, R6, R22 ;  /* 0x0000000006147229 */ /* 0x000fd60000000016 */
.L_x_195:
[----:B------:R-:W-:Y:S05]  /*0ca0*/  BRA.U !UP1, `(.L_x_191) ;  /* 0x0000000109247547 */ /* 0x000fea000b800000 */
[----:B-----5:R-:W-:Y:S01]  /*0cb0*/  IMAD R9, R0, UR4, R3 ;  /* 0x0000000400097c24 */ /* 0x020fe2000f8e0203 */
[----:B------:R-:W-:-:S12]  /*0cc0*/  UIADD3 UR8, UPT, UPT, -UR8, URZ, URZ ;  /* 0x000000ff08087290 */ /* 0x000fd8000fffe1ff */
.L_x_196:
[----:B------:R-:W-:-:S06]  /*0cd0*/  IMAD.WIDE R6, R9, 0x8, R4 ;  /* 0x0000000809067825 */ /* 0x000fcc00078e0204 */
[----:B------:R-:W2:Y:S01]  /*0ce0*/  LDG.E.64 R6, desc[UR12][R6.64] ;  /* 0x0000000c06067981 */ /* 0x000ea2000c1e1b00 */
[----:B------:R-:W-:Y:S01]  /*0cf0*/  UIADD3 UR8, UPT, UPT, UR8, 0x1, URZ ;  /* 0x0000000108087890 */ /* 0x000fe2000fffe0ff */
[----:B------:R-:W-:-:S03]  /*0d00*/  IADD3 R9, PT, PT, R0, R9, RZ ;  /* 0x0000000900097210 */ /* 0x000fc60007ffe0ff */
[----:B------:R-:W-:Y:S01]  /*0d10*/  UISETP.NE.AND UP0, UPT, UR8, URZ, UPT ;  /* 0x000000ff0800728c */ /* 0x000fe2000bf05270 */
[----:B--2---:R-:W-:-:S08]  /*0d20*/  DADD R20, R6, R20 ;  /* 0x0000000006147229 */ /* 0x004fd00000000014 */
[----:B------:R-:W-:Y:S05]  /*0d30*/  BRA.U UP0, `(.L_x_196) ;  /* 0xfffffffd00e47547 */ /* 0x000fea000b83ffff */
.L_x_191:
[----:B------:R-:W0:Y:S02]  /*0d40*/  LDC.64 R14, c[0x0][0x3a0] ;  /* 0x0000e800ff0e7b82 */ /* 0x000e240000000a00 */
[----:B0-----:R-:W-:-:S05]  /*0d50*/  IMAD.WIDE R14, R26, 0x8, R14 ;  /* 0x000000081a0e7825 */ /* 0x001fca00078e020e */
[----:B-----5:R-:W2:Y:S01]  /*0d60*/  LDG.E.64 R4, desc[UR12][R14.64] ;  /* 0x0000000c0e047981 */ /* 0x020ea2000c1e1b00 */
[----:B------:R-:W-:Y:S01]  /*0d70*/  UIADD3 UR14, UPT, UPT, -UR7, UR6, URZ ;  /* 0x00000006070e7290 */ /* 0x000fe2000fffe1ff */
[----:B------:R-:W-:-:S03]  /*0d80*/  UMOV UR8, 0x1 ;  /* 0x0000000100087882 */ /* 0x000fc60000000000 */
[----:B------:R-:W-:-:S04]  /*0d90*/  UISETP.LT.AND UP0, UPT, UR11, UR14, UPT ;  /* 0x0000000e0b00728c */ /* 0x000fc8000bf01270 */
[----:B------:R-:W-:-:S04]  /*0da0*/  USEL UR4, UR11, UR14, UP0 ;  /* 0x0000000e0b047287 */ /* 0x000fc80008000000 */
[----:B------:R-:W-:Y:S01]  /*0db0*/  UISETP.GE.AND UP0, UPT, UR4, 0x2, UPT ;  /* 0x000000020400788c */ /* 0x000fe2000bf06270 */
[----:B--2---:R-:W-:-:S05]  /*0dc0*/  IMAD.WIDE R4, R3, 0x8, R4 ;  /* 0x0000000803047825 */ /* 0x004fca00078e0204 */
[----:B------:R0:W-:Y:S03]  /*0dd0*/  STG.E.64 desc[UR12][R4.64], R20 ;  /* 0x0000001404007986 */ /* 0x0001e6000c101b0c */
[----:B------:R-:W-:Y:S05]  /*0de0*/  BRA.U !UP0, `(.L_x_197) ;  /* 0x0000000508407547 */ /* 0x000fea000b800000 */
[----:B------:R-:W-:Y:S02]  /*0df0*/  UIADD3 UR9, UPT, UPT, UR4, -0x1, URZ ;  /* 0xffffffff04097890 */ /* 0x000fe4000fffe0ff */
[----:B------:R-:W-:Y:S02]  /*0e00*/  UIADD3 UR4, UPT, UPT, UR4, -0x2, URZ ;  /* 0xfffffffe04047890 */ /* 0x000fe4000fffe0ff */
[----:B------:R-:W-:Y:S02]  /*0e10*/  ULOP3.LUT UR10, UR9, 0x3, URZ, 0xc0, !UPT ;  /* 0x00000003090a7892 */ /* 0x000fe4000f8ec0ff */
[----:B------:R-:W-:Y:S01]  /*0e20*/  UISETP.GE.U32.AND UP0, UPT, UR4, 0x3, UPT ;  /* 0x000000030400788c */ /* 0x000fe2000bf06070 */
[----:B------:R-:W-:-:S08]  /*0e30*/  UMOV UR8, 0x1 ;  /* 0x0000000100087882 */ /* 0x000fd00000000000 */
[----:B------:R-:W-:Y:S05]  /*0e40*/  BRA.U !UP0, `(.L_x_198) ;  /* 0x0000000108dc7547 */ /* 0x000fea000b800000 */
[----:B------:R-:W-:Y:S01]  /*0e50*/  UIADD3 UR8, UPT, UPT, UR7, 0x3, URZ ;  /* 0x0000000307087890 */ /* 0x000fe2000fffe0ff */
[CC--:B------:R-:W-:Y:S01]  /*0e60*/  LEA R19, R2.reuse, R3.reuse, 0x1 ;  /* 0x0000000302137211 */ /* 0x0c0fe200078e08ff */
[----:B------:R-:W-:Y:S01]  /*0e70*/  UIADD3 UR15, UPT, UPT, UR7, 0x4, URZ ;  /* 0x00000004070f7890 */ /* 0x000fe2000fffe0ff */
[C-C-:B------:R-:W-:Y:S01]  /*0e80*/  IMAD R27, R2.reuse, 0x3, R3.reuse ;  /* 0x00000003021b7824 */ /* 0x140fe200078e0203 */
[----:B------:R-:W-:Y:S01]  /*0e90*/  UIADD3 UR4, UPT, UPT, UR7, 0x2, URZ ;  /* 0x0000000207047890 */ /* 0x000fe2000fffe0ff */
[----:B------:R-:W-:Y:S01]  /*0ea0*/  LEA R9, R2, R3, 0x2 ;  /* 0x0000000302097211 */ /* 0x000fe200078e10ff */
[----:B------:R-:W-:Y:S01]  /*0eb0*/  ULOP3.LUT UR9, UR9, 0xfffffffc, URZ, 0xc0, !UPT ;  /* 0xfffffffc09097892 */ /* 0x000fe2000f8ec0ff */
[----:B------:R-:W-:Y:S01]  /*0ec0*/  IADD3 R13, PT, PT, R3, R2, RZ ;  /* 0x00000002030d7210 */ /* 0x000fe20007ffe0ff */
[C-C-:B------:R-:W-:Y:S02]  /*0ed0*/  IMAD R29, R0.reuse, UR11, R3.reuse ;  /* 0x0000000b001d7c24 */ /* 0x140fe4000f8e0203 */
[C-C-:B0-----:R-:W-:Y:S01]  /*0ee0*/  IMAD R5, R0.reuse, UR8, R3.reuse ;  /* 0x0000000800057c24 */ /* 0x141fe2000f8e0203 */
[----:B------:R-:W-:Y:S01]  /*0ef0*/  UIADD3 UR9, UPT, UPT, -UR9, URZ, URZ ;  /* 0x000000ff09097290 */ /* 0x000fe2000fffe1ff */
[----:B------:R-:W-:-:S02]  /*0f00*/  IMAD R7, R0, UR15, R3 ;  /* 0x0000000f00077c24 */ /* 0x000fc4000f8e0203 */
[----:B------:R-:W-:Y:S01]  /*0f10*/  IMAD R11, R0, UR4, R3 ;  /* 0x00000004000b7c24 */ /* 0x000fe2000f8e0203 */
[----:B------:R-:W-:-:S08]  /*0f20*/  UMOV UR4, URZ ;  /* 0x000000ff00047c82 */ /* 0x000fd00008000000 */
.L_x_199:
[----:B------:R-:W2:Y:S04]  /*0f30*/  LDG.E.64 R24, desc[UR12][R16.64] ;  /* 0x0000000c10187981 */ /* 0x000ea8000c1e1b00 */
[----:B0-----:R-:W3:Y:S01]  /*0f40*/  LDG.E.64 R22, desc[UR12][R14.64] ;  /* 0x0000000c0e167981 */ /* 0x001ee2000c1e1b00 */
[----:B--2---:R-:W-:-:S06]  /*0f50*/  IMAD.WIDE R24, R29, 0x8, R24 ;  /* 0x000000081d187825 */ /* 0x004fcc00078e0218 */
[----:B------:R-:W2:Y:S02]  /*0f60*/  LDG.E.64 R24, desc[UR12][R24.64] ;  /* 0x0000000c18187981 */ /* 0x000ea4000c1e1b00 */
[----:B--2---:R-:W-:Y:S01]  /*0f70*/  DADD R24, R24, R20 ;  /* 0x0000000018187229 */ /* 0x004fe20000000014 */
[----:B---3--:R-:W-:-:S06]  /*0f80*/  IMAD.WIDE R20, R13, 0x8, R22 ;  /* 0x000000080d147825 */ /* 0x008fcc00078e0216 */
[----:B------:R0:W-:Y:S04]  /*0f90*/  STG.E.64 desc[UR12][R20.64], R24 ;  /* 0x0000001814007986 */ /* 0x0001e8000c101b0c */
[----:B------:R-:W2:Y:S04]  /*0fa0*/  LDG.E.64 R22, desc[UR12][R16.64] ;  /* 0x0000000c10167981 */ /* 0x000ea8000c1e1b00 */
[----:B0-----:R-:W3:Y:S01]  /*0fb0*/  LDG.E.64 R20, desc[UR12][R14.64] ;  /* 0x0000000c0e147981 */ /* 0x001ee2000c1e1b00 */
[----:B--2---:R-:W-:-:S06]  /*0fc0*/  IMAD.WIDE R22, R11, 0x8, R22 ;  /* 0x000000080b167825 */ /* 0x004fcc00078e0216 */
[----:B------:R-:W2:Y:S02]  /*0fd0*/  LDG.E.64 R22, desc[UR12][R22.64] ;  /* 0x0000000c16167981 */ /* 0x000ea4000c1e1b00 */
[----:B--2---:R-:W-:Y:S01]  /*0fe0*/  DADD R22, R24, R22 ;  /* 0x0000000018167229 */ /* 0x004fe20000000016 */
[----:B---3--:R-:W-:-:S06]  /*0ff0*/  IMAD.WIDE R24, R19, 0x8, R20 ;  /* 0x0000000813187825 */ /* 0x008fcc00078e0214 */
[----:B------:R0:W-:Y:S04]  /*1000*/  STG.E.64 desc[UR12][R24.64], R22 ;  /* 0x0000001618007986 */ /* 0x0001e8000c101b0c */
[----:B------:R-:W0:Y:S02]  /*1010*/  LDG.E.64 R20, desc[UR12][R16.64] ;  /* 0x0000000c10147981 */ /* 0x000e24000c1e1b00 */
[----:B0-----:R-:W-:Y:S02]  /*1020*/  IMAD.WIDE R24, R5, 0x8, R20 ;  /* 0x0000000805187825 */ /* 0x001fe400078e0214 */
[----:B------:R-:W2:Y:S04]  /*1030*/  LDG.E.64 R20, desc[UR12][R14.64] ;  /* 0x0000000c0e147981 */ /* 0x000ea8000c1e1b00 */
[----:B------:R-:W3:Y:S02]  /*1040*/  LDG.E.64 R24, desc[UR12][R24.64] ;  /* 0x0000000c18187981 */ /* 0x000ee4000c1e1b00 */
[----:B---3--:R-:W-:Y:S01]  /*1050*/  DADD R24, R22, R24 ;  /* 0x0000000016187229 */ /* 0x008fe20000000018 */
[----:B--2---:R-:W-:-:S06]  /*1060*/  IMAD.WIDE R22, R27, 0x8, R20 ;  /* 0x000000081b167825 */ /* 0x004fcc00078e0214 */
[----:B------:R0:W-:Y:S04]  /*1070*/  STG.E.64 desc[UR12][R22.64], R24 ;  /* 0x0000001816007986 */ /* 0x0001e8000c101b0c */
[----:B------:R-:W2:Y:S04]  /*1080*/  LDG.E.64 R20, desc[UR12][R16.64] ;  /* 0x0000000c10147981 */ /* 0x000ea8000c1e1b00 */
[----:B0-----:R-:W3:Y:S01]  /*1090*/  LDG.E.64 R22, desc[UR12][R14.64] ;  /* 0x0000000c0e167981 */ /* 0x001ee2000c1e1b00 */
[----:B--2---:R-:W-:-:S06]  /*10a0*/  IMAD.WIDE R20, R7, 0x8, R20 ;  /* 0x0000000807147825 */ /* 0x004fcc00078e0214 */
[----:B------:R-:W2:Y:S01]  /*10b0*/  LDG.E.64 R20, desc[UR12][R20.64] ;  /* 0x0000000c14147981 */ /* 0x000ea2000c1e1b00 */
[----:B---3--:R-:W-:Y:S01]  /*10c0*/  IMAD.WIDE R22, R9, 0x8, R22 ;  /* 0x0000000809167825 */ /* 0x008fe200078e0216 */
[----:B------:R-:W-:-:S04]  /*10d0*/  UIADD3 UR9, UPT, UPT, UR9, 0x4, URZ ;  /* 0x0000000409097890 */ /* 0x000fc8000fffe0ff */
[----:B------:R-:W-:Y:S01]  /*10e0*/  UISETP.NE.AND UP0, UPT, UR9, URZ, UPT ;  /* 0x000000ff0900728c */ /* 0x000fe2000bf05270 */
[----:B------:R-:W-:Y:S02]  /*10f0*/  LEA R29, R0, R29, 0x2 ;  /* 0x0000001d001d7211 */ /* 0x000fe400078e10ff */
[----:B------:R-:W-:Y:S02]  /*1100*/  LEA R13, R2, R13, 0x2 ;  /* 0x0000000d020d7211 */ /* 0x000fe400078e10ff */
[----:B------:R-:W-:Y:S02]  /*1110*/  LEA R11, R0, R11, 0x2 ;  /* 0x0000000b000b7211 */ /* 0x000fe400078e10ff */
[----:B------:R-:W-:Y:S02]  /*1120*/  LEA R19, R2, R19, 0x2 ;  /* 0x0000001302137211 */ /* 0x000fe400078e10ff */
[----:B------:R-:W-:Y:S02]  /*1130*/  LEA R5, R0, R5, 0x2 ;  /* 0x0000000500057211 */ /* 0x000fe400078e10ff */
[----:B------:R-:W-:-:S02]  /*1140*/  LEA R27, R2, R27, 0x2 ;  /* 0x0000001b021b7211 */ /* 0x000fc400078e10ff */
[----:B------:R-:W-:Y:S02]  /*1150*/  LEA R7, R0, R7, 0x2 ;  /* 0x0000000700077211 */ /* 0x000fe400078e10ff */
[----:B------:R-:W-:Y:S01]  /*1160*/  LEA R9, R2, R9, 0x2 ;  /* 0x0000000902097211 */ /* 0x000fe200078e10ff */
[----:B------:R-:W-:Y:S01]  /*1170*/  UIADD3 UR4, UPT, UPT, UR4, 0x4, URZ ;  /* 0x0000000404047890 */ /* 0x000fe2000fffe0ff */
[----:B--2---:R-:W-:-:S07]  /*1180*/  DADD R20, R24, R20 ;  /* 0x0000000018147229 */ /* 0x004fce0000000014 */
[----:B------:R0:W-:Y:S01]  /*1190*/  STG.E.64 desc[UR12][R22.64], R20 ;  /* 0x0000001416007986 */ /* 0x0001e2000c101b0c */
[----:B------:R-:W-:Y:S05]  /*11a0*/  BRA.U UP0, `(.L_x_199) ;  /* 0xfffffffd00607547 */ /* 0x000fea000b83ffff */
[----:B------:R-:W-:-:S12]  /*11b0*/  UIADD3 UR8, UPT, UPT, UR4, 0x1, URZ ;  /* 0x0000000104087890 */ /* 0x000fd8000fffe0ff */
.L_x_198:
[----:B------:R-:W-:-:S09]  /*11c0*/  UISETP.NE.AND UP0, UPT, UR10, URZ, UPT ;  /* 0x000000ff0a00728c */ /* 0x000fd2000bf05270 */
[----:B------:R-:W-:Y:S05]  /*11d0*/  BRA.U !UP0, `(.L_x_197) ;  /* 0x0000000108447547 */ /* 0x000fea000b800000 */
[----:B------:R-:W-:Y:S02]  /*11e0*/  UIADD3 UR4, UPT, UPT, UR8, UR7, URZ ;  /* 0x0000000708047290 */ /* 0x000fe4000fffe0ff */
[----:B------:R-:W-:Y:S01]  /*11f0*/  IMAD R9, R2, UR8, R3 ;  /* 0x0000000802097c24 */ /* 0x000fe2000f8e0203 */
[----:B------:R-:W-:-:S03]  /*1200*/  UIADD3 UR10, UPT, UPT, -UR10, URZ, URZ ;  /* 0x000000ff0a0a7290 */ /* 0x000fc6000fffe1ff */
[----:B------:R-:W-:-:S09]  /*1210*/  IMAD R11, R0, UR4, R3 ;  /* 0x00000004000b7c24 */ /* 0x000fd2000f8e0203 */
.L_x_200:
[----:B0-----:R-:W2:Y:S04]  /*1220*/  LDG.E.64 R4, desc[UR12][R16.64] ;  /* 0x0000000c10047981 */ /* 0x001ea8000c1e1b00 */
[----:B-1----:R-:W3:Y:S01]  /*1230*/  LDG.E.64 R6, desc[UR12][R14.64] ;  /* 0x0000000c0e067981 */ /* 0x002ee2000c1e1b00 */
[----:B--2---:R-:W-:-:S06]  /*1240*/  IMAD.WIDE R4, R11, 0x8, R4 ;  /* 0x000000080b047825 */ /* 0x004fcc00078e0204 */
[----:B------:R-:W2:Y:S01]  /*1250*/  LDG.E.64 R4, desc[UR12][R4.64] ;  /* 0x0000000c04047981 */ /* 0x000ea2000c1e1b00 */
[----:B---3--:R-:W-:Y:S01]  /*1260*/  IMAD.WIDE R6, R9, 0x8, R6 ;  /* 0x0000000809067825 */ /* 0x008fe200078e0206 */
[----:B------:R-:W-:-:S04]  /*1270*/  UIADD3 UR10, UPT, UPT, UR10, 0x1, URZ ;  /* 0x000000010a0a7890 */ /* 0x000fc8000fffe0ff */
[----:B------:R-:W-:Y:S01]  /*1280*/  UISETP.NE.AND UP0, UPT, UR10, URZ, UPT ;  /* 0x000000ff0a00728c */ /* 0x000fe2000bf05270 */
[----:B------:R-:W-:Y:S02]  /*1290*/  IADD3 R11, PT, PT, R0, R11, RZ ;  /* 0x0000000b000b7210 */ /* 0x000fe40007ffe0ff */
[----:B------:R-:W-:Y:S01]  /*12a0*/  IADD3 R9, PT, PT, R2, R9, RZ ;  /* 0x0000000902097210 */ /* 0x000fe20007ffe0ff */
[----:B------:R-:W-:Y:S01]  /*12b0*/  UIADD3 UR8, UPT, UPT, UR8, 0x1, URZ ;  /* 0x0000000108087890 */ /* 0x000fe2000fffe0ff */
[----:B--2---:R-:W-:-:S07]  /*12c0*/  DADD R20, R4, R20 ;  /* 0x0000000004147229 */ /* 0x004fce0000000014 */
[----:B------:R1:W-:Y:S01]  /*12d0*/  STG.E.64 desc[UR12][R6.64], R20 ;  /* 0x0000001406007986 */ /* 0x0003e2000c101b0c */
[----:B------:R-:W-:Y:S05]  /*12e0*/  BRA.U UP0, `(.L_x_200) ;  /* 0xfffffffd00cc7547 */ /* 0x000fea000b83ffff */
.L_x_197:
[----:B------:R-:W-:-:S09]  /*12f0*/  UISETP.GE.AND UP0, UPT, UR8, UR14, UPT ;  /* 0x0000000e0800728c */ /* 0x000fd2000bf06270 */
[----:B------:R-:W-:Y:S05]  /*1300*/  BRA.U UP0, `(.L_x_201) ;  /* 0x0000000500b07547 */ /* 0x000fea000b800000 */
[----:B------:R-:W-:Y:S02]  /*1310*/  UIADD3 UR10, UPT, UPT, UR8, UR7, URZ ;  /* 0x00000007080a7290 */ /* 0x000fe4000fffe0ff */
[----:B------:R-:W-:Y:S02]  /*1320*/  UIADD3 UR9, UPT, UPT, UR7, UR8, -UR6 ;  /* 0x0000000807097290 */ /* 0x000fe4000fffe806 */
[----:B------:R-:W-:Y:S02]  /*1330*/  UIADD3 UR4, UPT, UPT, -UR10, UR6, URZ ;  /* 0x000000060a047290 */ /* 0x000fe4000fffe1ff */
[----:B------:R-:W-:Y:S02]  /*1340*/  UISETP.GT.U32.AND UP0, UPT, UR9, -0x4, UPT ;  /* 0xfffffffc0900788c */ /* 0x000fe4000bf04070 */
[----:B------:R-:W-:-:S09]  /*1350*/  ULOP3.LUT UP1, UR9, UR4, 0x3, URZ, 0xc0, !UPT ;  /* 0x0000000304097892 */ /* 0x000fd2000f82c0ff */
[----:B------:R-:W-:Y:S05]  /*1360*/  BRA.U !UP1, `(.L_x_202) ;  /* 0x00000001095c7547 */ /* 0x000fea000b800000 */
[----:B------:R-:W-:Y:S01]  /*1370*/  ULOP3.LUT UR4, URZ, UR7, URZ, 0x33, !UPT ;  /* 0x00000007ff047292 */ /* 0x000fe2000f8e33ff */
[--C-:B------:R-:W-:Y:S01]  /*1380*/  IMAD R13, R2, UR8, R3.reuse ;  /* 0x00000008020d7c24 */ /* 0x100fe2000f8e0203 */
[----:B------:R-:W-:Y:S01]  /*1390*/  UIADD3 UR9, UPT, UPT, -UR9, URZ, URZ ;  /* 0x000000ff09097290 */ /* 0x000fe2000fffe1ff */
[----:B0-----:R-:W-:Y:S01]  /*13a0*/  IMAD R23, R0, UR10, R3 ;  /* 0x0000000a00177c24 */ /* 0x001fe2000f8e0203 */
[----:B------:R-:W-:-:S06]  /*13b0*/  UIADD3 UR4, UPT, UPT, UR8, UR4, URZ ;  /* 0x0000000408047290 */ /* 0x000fcc000fffe0ff */
[----:B------:R-:W-:-:S07]  /*13c0*/  IMAD R19, R0, UR4, R3 ;  /* 0x0000000400137c24 */ /* 0x000fce000f8e0203 */
.L_x_203:
[----:B------:R-:W1:Y:S04]  /*13d0*/  LDG.E.64 R4, desc[UR12][R16.64] ;  /* 0x0000000c10047981 */ /* 0x000e68000c1e1b00 */
[----:B--2---:R-:W2:Y:S01]  /*13e0*/  LDG.E.64 R10, desc[UR12][R14.64] ;  /* 0x0000000c0e0a7981 */ /* 0x004ea2000c1e1b00 */
[----:B-1----:R-:W-:-:S04]  /*13f0*/  IMAD.WIDE R6, R23, 0x8, R4 ;  /* 0x0000000817067825 */ /* 0x002fc800078e0204 */
[----:B------:R-:W-:Y:S02]  /*1400*/  IMAD.WIDE R4, R19, 0x8, R4 ;  /* 0x0000000813047825 */ /* 0x000fe400078e0204 */
[----:B------:R-:W3:Y:S04]  /*1410*/  LDG.E.64 R6, desc[UR12][R6.64] ;  /* 0x0000000c06067981 */ /* 0x000ee8000c1e1b00 */
[----:B------:R-:W3:Y:S01]  /*1420*/  LDG.E.64 R4, desc[UR12][R4.64] ;  /* 0x0000000c04047981 */ /* 0x000ee2000c1e1b00 */
[----:B--2---:R-:W-:Y:S01]  /*1430*/  IMAD.WIDE R10, R13, 0x8, R10 ;  /* 0x000000080d0a7825 */ /* 0x004fe200078e020a */
[----:B------:R-:W-:-:S04]  /*1440*/  UIADD3 UR9, UPT, UPT, UR9, 0x1, URZ ;  /* 0x0000000109097890 */ /* 0x000fc8000fffe0ff */
[----:B------:R-:W-:Y:S01]  /*1450*/  UISETP.NE.AND UP1, UPT, UR9, URZ, UPT ;  /* 0x000000ff0900728c */ /* 0x000fe2000bf25270 */
[C---:B------:R-:W-:Y:S02]  /*1460*/  IADD3 R19, PT, PT, R0.reuse, R19, RZ ;  /* 0x0000001300137210 */ /* 0x040fe40007ffe0ff */
[----:B------:R-:W-:Y:S02]  /*1470*/  IADD3 R23, PT, PT, R0, R23, RZ ;  /* 0x0000001700177210 */ /* 0x000fe40007ffe0ff */
[----:B------:R-:W-:Y:S01]  /*1480*/  IADD3 R13, PT, PT, R2, R13, RZ ;  /* 0x0000000d020d7210 */ /* 0x000fe20007ffe0ff */
[----:B------:R-:W-:Y:S01]  /*1490*/  UIADD3 UR8, UPT, UPT, UR8, 0x1, URZ ;  /* 0x0000000108087890 */ /* 0x000fe2000fffe0ff */
[----:B---3--:R-:W-:-:S08]  /*14a0*/  DADD R8, R6, -R4 ;  /* 0x0000000006087229 */ /* 0x008fd00000000804 */
[----:B------:R-:W-:-:S07]  /*14b0*/  DADD R20, R8, R20 ;  /* 0x0000000008147229 */ /* 0x000fce0000000014 */
[----:B------:R2:W-:Y:S01]  /*14c0*/  STG.E.64 desc[UR12][R10.64], R20 ;  /* 0x000000140a007986 */ /* 0x0005e2000c101b0c */
[----:B------:R-:W-:Y:S05]  /*14d0*/  BRA.U UP1, `(.L_x_203) ;  /* 0xfffffffd01bc7547 */ /* 0x000fea000b83ffff */
.L_x_202:
[----:B------:R-:W-:Y:S05]  /*14e0*/  BRA.U UP0, `(.L_x_201) ;  /* 0x0000000500387547 */ /* 0x000fea000b800000 */
[----:B------:R-:W-:Y:S02]  /*14f0*/  UIADD3 UR10, UPT, UPT, UR8, -UR7, URZ ;  /* 0x80000007080a7290 */ /* 0x000fe4000fffe0ff */
[C---:B0-----:R-:W-:Y:S01]  /*1500*/  IMAD R4, R2.reuse, UR8, R2 ;  /* 0x0000000802047c24 */ /* 0x041fe2000f8e0202 */
[----:B------:R-:W-:Y:S02]  /*1510*/  UIADD3 UR16, UPT, UPT, UR8, UR7, URZ ;  /* 0x0000000708107290 */ /* 0x000fe4000fffe0ff */
[--C-:B------:R-:W-:Y:S01]  /*1520*/  IMAD R27, R2, UR8, R3.reuse ;  /* 0x00000008021b7c24 */ /* 0x100fe2000f8e0203 */
[----:B------:R-:W-:Y:S02]  /*1530*/  UIADD3 UR4, UPT, UPT, UR8, 0x2, URZ ;  /* 0x0000000208047890 */ /* 0x000fe4000fffe0ff */
[----:B------:R-:W-:Y:S01]  /*1540*/  UIADD3 UR9, UPT, UPT, UR8, 0x3, URZ ;  /* 0x0000000308097890 */ /* 0x000fe2000fffe0ff */
[C-C-:B-1----:R-:W-:Y:S01]  /*1550*/  IMAD R6, R0.reuse, UR10, R0.reuse ;  /* 0x0000000a00067c24 */ /* 0x142fe2000f8e0200 */
[----:B------:R-:W-:Y:S01]  /*1560*/  UIADD3 UR11, UPT, UPT, UR4, -UR7, URZ ;  /* 0x80000007040b7290 */ /* 0x000fe2000fffe0ff */
[----:B------:R-:W-:Y:S01]  /*1570*/  IMAD R12, R0, UR16, R0 ;  /* 0x00000010000c7c24 */ /* 0x000fe2000f8e0200 */
[----:B------:R-:W-:Y:S01]  /*1580*/  UIADD3 UR15, UPT, UPT, UR10, -0x1, URZ ;  /* 0xffffffff0a0f7890 */ /* 0x000fe2000fffe0ff */
[C---:B------:R-:W-:Y:S01]  /*1590*/  IADD3 R4, PT, PT, R3.reuse, R4, RZ ;  /* 0x0000000403047210 */ /* 0x040fe20007ffe0ff */
[----:B------:R-:W-:Y:S01]  /*15a0*/  UIADD3 UR17, UPT, UPT, UR16, 0x2, URZ ;  /* 0x0000000210117890 */ /* 0x000fe2000fffe0ff */
[C---:B------:R-:W-:Y:S01]  /*15b0*/  IADD3 R7, PT, PT, R3.reuse, R6, RZ ;  /* 0x0000000603077210 */ /* 0x040fe20007ffe0ff */
[----:B------:R-:W-:Y:S01]  /*15c0*/  UIADD3 UR18, UPT, UPT, UR16, 0x3, URZ ;  /* 0x0000000310127890 */ /* 0x000fe2000fffe0ff */
[----:B------:R-:W-:Y:S01]  /*15d0*/  IADD3 R13, PT, PT, R3, R12, RZ ;  /* 0x0000000c030d7210 */ /* 0x000fe20007ffe0ff */
[----:B--2---:R-:W-:-:S02]  /*15e0*/  IMAD R10, R2, UR4, R3 ;  /* 0x00000004020a7c24 */ /* 0x004fc4000f8e0203 */
[--C-:B------:R-:W-:Y:S02]  /*15f0*/  IMAD R11, R2, UR9, R3.reuse ;  /* 0x00000009020b7c24 */ /* 0x100fe4000f8e0203 */
[C-C-:B------:R-:W-:Y:S02]  /*1600*/  IMAD R5, R0.reuse, UR10, R3.reuse ;  /* 0x0000000a00057c24 */ /* 0x140fe4000f8e0203 */
[C-C-:B------:R-:W-:Y:S02]  /*1610*/  IMAD R8, R0.reuse, UR16, R3.reuse ;  /* 0x0000001000087c24 */ /* 0x140fe4000f8e0203 */
[C-C-:B------:R-:W-:Y:S02]  /*1620*/  IMAD R9, R0.reuse, UR11, R3.reuse ;  /* 0x0000000b00097c24 */ /* 0x140fe4000f8e0203 */
[C-C-:B------:R-:W-:Y:S02]  /*1630*/  IMAD R12, R0.reuse, UR15, R3.reuse ;  /* 0x0000000f000c7c24 */ /* 0x140fe4000f8e0203 */
[----:B------:R-:W-:-:S02]  /*1640*/  IMAD R29, R0, UR17, R3 ;  /* 0x00000011001d7c24 */ /* 0x000fc4000f8e0203 */
[----:B------:R-:W-:-:S07]  /*1650*/  IMAD R6, R0, UR18, R3 ;  /* 0x0000001200067c24 */ /* 0x000fce000f8e0203 */
.L_x_204:
[----:B------:R-:W2:Y:S02]  /*1660*/  LDG.E.64 R18, desc[UR12][R16.64] ;  /* 0x0000000c10127981 */ /* 0x000ea4000c1e1b00 */
[----:B--23--:R-:W-:-:S04]  /*1670*/  IMAD.WIDE R24, R8, 0x8, R18 ;  /* 0x0000000808187825 */ /* 0x00cfc800078e0212 */
[----:B------:R-:W-:Y:S02]  /*1680*/  IMAD.WIDE R18, R12, 0x8, R18 ;  /* 0x000000080c127825 */ /* 0x000fe400078e0212 */
[----:B------:R-:W2:Y:S04]  /*1690*/  LDG.E.64 R24, desc[UR12][R24.64] ;  /* 0x0000000c18187981 */ /* 0x000ea8000c1e1b00 */
[----:B------:R-:W2:Y:S04]  /*16a0*/  LDG.E.64 R22, desc[UR12][R18.64] ;  /* 0x0000000c12167981 */ /* 0x000ea8000c1e1b00 */
[----:B------:R-:W3:Y:S01]  /*16b0*/  LDG.E.64 R18, desc[UR12][R14.64] ;  /* 0x0000000c0e127981 */ /* 0x000ee2000c1e1b00 */
[----:B--2---:R-:W-:-:S08]  /*16c0*/  DADD R24, R24, -R22 ;  /* 0x0000000018187229 */ /* 0x004fd00000000816 */
[----:B------:R-:W-:Y:S01]  /*16d0*/  DADD R24, R24, R20 ;  /* 0x0000000018187229 */ /* 0x000fe20000000014 */
[----:B---3--:R-:W-:-:S06]  /*16e0*/  IMAD.WIDE R18, R27, 0x8, R18 ;  /* 0x000000081b127825 */ /* 0x008fcc00078e0212 */
[----:B------:R0:W-:Y:S04]  /*16f0*/  STG.E.64 desc[UR12][R18.64], R24 ;  /* 0x0000001812007986 */ /* 0x0001e8000c101b0c */
[----:B------:R-:W2:Y:S04]  /*1700*/  LDG.E.64 R20, desc[UR12][R16.64] ;  /* 0x0000000c10147981 */ /* 0x000ea8000c1e1b00 */
[----:B0-----:R-:W3:Y:S01]  /*1710*/  LDG.E.64 R18, desc[UR12][R14.64] ;  /* 0x0000000c0e127981 */ /* 0x001ee2000c1e1b00 */
[----:B--2---:R-:W-:-:S04]  /*1720*/  IMAD.WIDE R22, R13, 0x8, R20 ;  /* 0x000000080d167825 */ /* 0x004fc800078e0214 */
[----:B------:R-:W-:Y:S02]  /*1730*/  IMAD.WIDE R20, R5, 0x8, R20 ;  /* 0x0000000805147825 */ /* 0x000fe400078e0214 */
[----:B------:R-:W2:Y:S04]  /*1740*/  LDG.E.64 R22, desc[UR12][R22.64] ;  /* 0x0000000c16167981 */ /* 0x000ea8000c1e1b00 */
[----:B------:R-:W2:Y:S02]  /*1750*/  LDG.E.64 R20, desc[UR12][R20.64] ;  /* 0x0000000c14147981 */ /* 0x000ea4000c1e1b00 */
        /* <DEDUP_REMOVED lines=9> */
[----:B------:R-:W2:Y:S01]  /*17f0*/  LDG.E.64 R18, desc[UR12][R18.64] ;  /* 0x0000000c12127981 */ /* 0x000ea2000c1e1b00 */
[----:B---3--:R-:W-:Y:S01]  /*1800*/  IMAD.WIDE R20, R10, 0x8, R20 ;  /* 0x000000080a147825 */ /* 0x008fe200078e0214 */
[----:B--2---:R-:W-:-:S08]  /*1810*/  DADD R18, R22, -R18 ;  /* 0x0000000016127229 */ /* 0x004fd00000000812 */
[----:B------:R-:W-:-:S07]  /*1820*/  DADD R18, R24, R18 ;  /* 0x0000000018127229 */ /* 0x000fce0000000012 */
[----:B------:R0:W-:Y:S04]  /*1830*/  STG.E.64 desc[UR12][R20.64], R18 ;  /* 0x0000001214007986 */ /* 0x0001e8000c101b0c */
[----:B------:R-:W2:Y:S02]  /*1840*/  LDG.E.64 R22, desc[UR12][R16.64] ;  /* 0x0000000c10167981 */ /* 0x000ea4000c1e1b00 */
[----:B--2---:R-:W-:-:S04]  /*1850*/  IMAD.WIDE R24, R6, 0x8, R22 ;  /* 0x0000000806187825 */ /* 0x004fc800078e0216 */
[----:B------:R-:W-:Y:S01]  /*1860*/  IMAD.WIDE R22, R9, 0x8, R22 ;  /* 0x0000000809167825 */ /* 0x000fe200078e0216 */
[----:B0-----:R-:W2:Y:S05]  /*1870*/  LDG.E.64 R20, desc[UR12][R24.64] ;  /* 0x0000000c18147981 */ /* 0x001eaa000c1e1b00 */
[----:B------:R-:W2:Y:S04]  /*1880*/  LDG.E.64 R22, desc[UR12][R22.64] ;  /* 0x0000000c16167981 */ /* 0x000ea8000c1e1b00 */
[----:B------:R-:W3:Y:S01]  /*1890*/  LDG.E.64 R24, desc[UR12][R14.64] ;  /* 0x0000000c0e187981 */ /* 0x000ee2000c1e1b00 */
[----:B------:R-:W-:-:S04]  /*18a0*/  UIADD3 UR8, UPT, UPT, UR8, 0x4, URZ ;  /* 0x0000000408087890 */ /* 0x000fc8000fffe0ff */
[----:B------:R-:W-:Y:S01]  /*18b0*/  UISETP.GE.AND UP0, UPT, UR8, UR14, UPT ;  /* 0x0000000e0800728c */ /* 0x000fe2000bf06270 */
[C---:B------:R-:W-:Y:S02]  /*18c0*/  LEA R12, R0.reuse, R12, 0x2 ;  /* 0x0000000c000c7211 */ /* 0x040fe400078e10ff */
[----:B------:R-:W-:Y:S02]  /*18d0*/  LEA R8, R0, R8, 0x2 ;  /* 0x0000000800087211 */ /* 0x000fe400078e10ff */
[----:B------:R-:W-:Y:S02]  /*18e0*/  LEA R27, R2, R27, 0x2 ;  /* 0x0000001b021b7211 */ /* 0x000fe400078e10ff */
[C---:B------:R-:W-:Y:S02]  /*18f0*/  LEA R5, R0.reuse, R5, 0x2 ;  /* 0x0000000500057211 */ /* 0x040fe400078e10ff */
[----:B------:R-:W-:Y:S02]  /*1900*/  LEA R13, R0, R13, 0x2 ;  /* 0x0000000d000d7211 */ /* 0x000fe400078e10ff */
[----:B------:R-:W-:-:S02]  /*1910*/  LEA R4, R2, R4, 0x2 ;  /* 0x0000000402047211 */ /* 0x000fc400078e10ff */
[C---:B------:R-:W-:Y:S02]  /*1920*/  LEA R7, R0.reuse, R7, 0x2 ;  /* 0x0000000700077211 */ /* 0x040fe400078e10ff */
[----:B------:R-:W-:Y:S02]  /*1930*/  LEA R29, R0, R29, 0x2 ;  /* 0x0000001d001d7211 */ /* 0x000fe400078e10ff */
[----:B------:R-:W-:Y:S02]  /*1940*/  LEA R10, R2, R10, 0x2 ;  /* 0x0000000a020a7211 */ /* 0x000fe400078e10ff */
[C---:B------:R-:W-:Y:S02]  /*1950*/  LEA R9, R0.reuse, R9, 0x2 ;  /* 0x0000000900097211 */ /* 0x040fe400078e10ff */
[----:B------:R-:W-:Y:S01]  /*1960*/  LEA R6, R0, R6, 0x2 ;  /* 0x0000000600067211 */ /* 0x000fe200078e10ff */
[----:B--2---:R-:W-:Y:S01]  /*1970*/  DADD R20, R20, -R22 ;  /* 0x0000000014147229 */ /* 0x004fe20000000816 */
[----:B---3--:R-:W-:-:S07]  /*1980*/  IMAD.WIDE R24, R11, 0x8, R24 ;  /* 0x000000080b187825 */ /* 0x008fce00078e0218 */
[----:B------:R-:W-:-:S07]  /*1990*/  DADD R20, R18, R20 ;  /* 0x0000000012147229 */ /* 0x000fce0000000014 */
[----:B------:R3:W-:Y:S01]  /*19a0*/  STG.E.64 desc[UR12][R24.64], R20 ;  /* 0x0000001418007986 */ /* 0x0007e2000c101b0c */
[----:B------:R-:W-:Y:S01]  /*19b0*/  LEA R11, R2, R11, 0x2 ;  /* 0x0000000b020b7211 */ /* 0x000fe200078e10ff */
[----:B------:R-:W-:Y:S06]  /*19c0*/  BRA.U !UP0, `(.L_x_204) ;  /* 0xfffffffd08247547 */ /* 0x000fec000b83ffff */
.L_x_201:
[----:B------:R-:W-:-:S09]  /*19d0*/  UISETP.GE.AND UP0, UPT, UR8, UR5, UPT ;  /* 0x000000050800728c */ /* 0x000fd2000bf06270 */
[----:B------:R-:W-:Y:S05]  /*19e0*/  BRA.U UP0, `(.L_x_205) ;  /* 0x0000000100b87547 */ /* 0x000fea000b800000 */
[----:B------:R-:W-:Y:S02]  /*19f0*/  UIADD3 UR9, UPT, UPT, -UR5, UR8, URZ ;  /* 0x0000000805097290 */ /* 0x000fe4000fffe1ff */
[----:B------:R-:W-:Y:S02]  /*1a00*/  UIADD3 UR4, UPT, UPT, UR5, -UR8, URZ ;  /* 0x8000000805047290 */ /* 0x000fe4000fffe0ff */
[----:B------:R-:W-:Y:S02]  /*1a10*/  UISETP.GT.U32.AND UP0, UPT, UR9, -0x4, UPT ;  /* 0xfffffffc0900788c */ /* 0x000fe4000bf04070 */
[----:B------:R-:W-:-:S03]  /*1a20*/  ULOP3.LUT UP1, UR9, UR4, 0x3, URZ, 0xc0, !UPT ;  /* 0x0000000304097892 */ /* 0x000fc6000f82c0ff */
[----:B------:R-:W-:-:S06]  /*1a30*/  UMOV UR4, UR8 ;  /* 0x0000000800047c82 */ /* 0x000fcc0008000000 */
[----:B------:R-:W-:Y:S05]  /*1a40*/  BRA.U !UP1, `(.L_x_206) ;  /* 0x0000000109287547 */ /* 0x000fea000b800000 */
[----:B-1----:R-:W-:Y:S01]  /*1a50*/  IMAD R7, R2, UR8, R3 ;  /* 0x0000000802077c24 */ /* 0x002fe2000f8e0203 */
[----:B------:R-:W-:Y:S02]  /*1a60*/  UIADD3 UR4, UPT, UPT, UR8, UR9, URZ ;  /* 0x0000000908047290 */ /* 0x000fe4000fffe0ff */
[----:B------:R-:W-:-:S12]  /*1a70*/  UIADD3 UR9, UPT, UPT, -UR9, URZ, URZ ;  /* 0x000000ff09097290 */ /* 0x000fd8000fffe1ff */
.L_x_207:
[----:B0---4-:R-:W4:Y:S01]  /*1a80*/  LDG.E.64 R4, desc[UR12][R14.64] ;  /* 0x0000000c0e047981 */ /* 0x011f22000c1e1b00 */
[----:B------:R-:W-:-:S04]  /*1a90*/  UIADD3 UR9, UPT, UPT, UR9, 0x1, URZ ;  /* 0x0000000109097890 */ /* 0x000fc8000fffe0ff */
[----:B------:R-:W-:Y:S01]  /*1aa0*/  UISETP.NE.AND UP1, UPT, UR9, URZ, UPT ;  /* 0x000000ff0900728c */ /* 0x000fe2000bf25270 */
[----:B----4-:R-:W-:Y:S01]  /*1ab0*/  IMAD.WIDE R4, R7, 0x8, R4 ;  /* 0x0000000807047825 */ /* 0x010fe200078e0204 */
[----:B------:R-:W-:-:S04]  /*1ac0*/  IADD3 R7, PT, PT, R2, R7, RZ ;  /* 0x0000000702077210 */ /* 0x000fc80007ffe0ff */
[----:B------:R4:W-:Y:S03]  /*1ad0*/  STG.E.64 desc[UR12][R4.64], R20 ;  /* 0x0000001404007986 */ /* 0x0009e6000c101b0c */
[----:B------:R-:W-:Y:S05]  /*1ae0*/  BRA.U UP1, `(.L_x_207) ;  /* 0xfffffffd01e47547 */ /* 0x000fea000b83ffff */
.L_x_206:
[----:B------:R-:W-:Y:S01]  /*1af0*/  UMOV UR8, UR4 ;  /* 0x0000000400087c82 */ /* 0x000fe20008000000 */
[----:B------:R-:W-:Y:S05]  /*1b00*/  BRA.U UP0, `(.L_x_205) ;  /* 0x0000000100707547 */ /* 0x000fea000b800000 */
[----:B------:R-:W-:Y:S02]  /*1b10*/  UIADD3 UR8, UPT, UPT, UR4, 0x2, URZ ;  /* 0x0000000204087890 */ /* 0x000fe4000fffe0ff */
[C---:B0---4-:R-:W-:Y:S01]  /*1b20*/  IMAD R4, R2.reuse, UR4, R2 ;  /* 0x0000000402047c24 */ /* 0x051fe2000f8e0202 */
[----:B------:R-:W-:Y:S02]  /*1b30*/  UIADD3 UR9, UPT, UPT, UR4, 0x3, URZ ;  /* 0x0000000304097890 */ /* 0x000fe4000fffe0ff */
[C-C-:B------:R-:W-:Y:S01]  /*1b40*/  IMAD R5, R2.reuse, UR4, R3.reuse ;  /* 0x0000000402057c24 */ /* 0x140fe2000f8e0203 */
[----:B------:R-:W-:Y:S01]  /*1b50*/  UIADD3 UR10, UPT, UPT, -UR5, UR4, URZ ;  /* 0x00000004050a7290 */ /* 0x000fe2000fffe1ff */
[----:B------:R-:W-:Y:S01]  /*1b60*/  IADD3 R19, PT, PT, R3, R4, RZ ;  /* 0x0000000403137210 */ /* 0x000fe20007ffe0ff */
[C-C-:B------:R-:W-:Y:S02]  /*1b70*/  IMAD R23, R2.reuse, UR8, R3.reuse ;  /* 0x0000000802177c24 */ /* 0x140fe4000f8e0203 */
[----:B---3--:R-:W-:-:S08]  /*1b80*/  IMAD R25, R2, UR9, R3 ;  /* 0x0000000902197c24 */ /* 0x008fd0000f8e0203 */
.L_x_208:
[----:B01----:R-:W3:Y:S02]  /*1b90*/  LDG.E.64 R6, desc[UR12][R14.64] ;  /* 0x0000000c0e067981 */ /* 0x003ee4000c1e1b00 */
[----:B---3--:R-:W-:-:S05]  /*1ba0*/  IMAD.WIDE R6, R5, 0x8, R6 ;  /* 0x0000000805067825 */ /* 0x008fca00078e0206 */
[----:B------:R0:W-:Y:S04]  /*1bb0*/  STG.E.64 desc[UR12][R6.64], R20 ;  /* 0x0000001406007986 */ /* 0x0001e8000c101b0c */
[----:B------:R-:W3:Y:S02]  /*1bc0*/  LDG.E.64 R8, desc[UR12][R14.64] ;  /* 0x0000000c0e087981 */ /* 0x000ee4000c1e1b00 */
[----:B---3--:R-:W-:-:S05]  /*1bd0*/  IMAD.WIDE R8, R19, 0x8, R8 ;  /* 0x0000000813087825 */ /* 0x008fca00078e0208 */
[----:B------:R0:W-:Y:S04]  /*1be0*/  STG.E.64 desc[UR12][R8.64], R20 ;  /* 0x0000001408007986 */ /* 0x0001e8000c101b0c */
[----:B--2---:R-:W2:Y:S02]  /*1bf0*/  LDG.E.64 R10, desc[UR12][R14.64] ;  /* 0x0000000c0e0a7981 */ /* 0x004ea4000c1e1b00 */
[----:B--2---:R-:W-:-:S05]  /*1c00*/  IMAD.WIDE R10, R23, 0x8, R10 ;  /* 0x00000008170a7825 */ /* 0x004fca00078e020a */
[----:B------:R0:W-:Y:S04]  /*1c10*/  STG.E.64 desc[UR12][R10.64], R20 ;  /* 0x000000140a007986 */ /* 0x0001e8000c101b0c */
[----:B------:R-:W2:Y:S01]  /*1c20*/  LDG.E.64 R12, desc[UR12][R14.64] ;  /* 0x0000000c0e0c7981 */ /* 0x000ea2000c1e1b00 */
[----:B------:R-:W-:Y:S01]  /*1c30*/  UIADD3 UR10, UPT, UPT, UR10, 0x4, URZ ;  /* 0x000000040a0a7890 */ /* 0x000fe2000fffe0ff */
[C---:B------:R-:W-:Y:S02]  /*1c40*/  LEA R5, R2.reuse, R5, 0x2 ;  /* 0x0000000502057211 */ /* 0x040fe400078e10ff */
[C---:B------:R-:W-:Y:S01]  /*1c50*/  LEA R19, R2.reuse, R19, 0x2 ;  /* 0x0000001302137211 */ /* 0x040fe200078e10ff */
[----:B------:R-:W-:Y:S01]  /*1c60*/  UISETP.NE.AND UP0, UPT, UR10, URZ, UPT ;  /* 0x000000ff0a00728c */ /* 0x000fe2000bf05270 */
[C---:B------:R-:W-:Y:S01]  /*1c70*/  LEA R23, R2.reuse, R23, 0x2 ;  /* 0x0000001702177211 */ /* 0x040fe200078e10ff */
[----:B--2---:R-:W-:Y:S01]  /*1c80*/  IMAD.WIDE R12, R25, 0x8, R12 ;  /* 0x00000008190c7825 */ /* 0x004fe200078e020c */
[----:B------:R-:W-:-:S04]  /*1c90*/  LEA R25, R2, R25, 0x2 ;  /* 0x0000001902197211 */ /* 0x000fc800078e10ff */
[----:B------:R0:W-:Y:S02]  /*1ca0*/  STG.E.64 desc[UR12][R12.64], R20 ;  /* 0x000000140c007986 */ /* 0x0001e4000c101b0c */
[----:B------:R-:W-:Y:S05]  /*1cb0*/  BRA.U UP0, `(.L_x_208) ;  /* 0xfffffffd00b47547 */ /* 0x000fea000b83ffff */
[----:B------:R-:W-:-:S05]  /*1cc0*/  UMOV UR8, UR5 ;  /* 0x0000000500087c82 */ /* 0x000fca0008000000 */
.L_x_205:
[----:B------:R-:W-:-:S06]  /*1cd0*/  UISETP.GE.AND UP0, UPT, UR8, UR6, UPT ;  /* 0x000000060800728c */ /* 0x000fcc000bf06270 */
[----:B------:R-:W-:-:S13]  /*1ce0*/  PLOP3.LUT P0, PT, PT, PT, UP0, 0x80, 0x8 ;  /* 0x000000000008781c */ /* 0x000fda0003f0f008 */
[----:B------:R-:W-:Y:S05]  /*1cf0*/  @P0 EXIT ;  /* 0x000000000000094d */ /* 0x000fea0003800000 */
[----:B------:R-:W-:-:S04]  /*1d00*/  UIADD3 UR4, UPT, UPT, UR8, -UR6, URZ ;  /* 0x8000000608047290 */ /* 0x000fc8000fffe0ff */
[----:B------:R-:W-:Y:S02]  /*1d10*/  UISETP.GT.U32.AND UP0, UPT, UR4, -0x4, UPT ;  /* 0xfffffffc0400788c */ /* 0x000fe4000bf04070 */
[----:B------:R-:W-:-:S04]  /*1d20*/  UIADD3 UR4, UPT, UPT, -UR8, UR6, URZ ;  /* 0x0000000608047290 */ /* 0x000fc8000fffe1ff */
[----:B------:R-:W-:Y:S01]  /*1d30*/  PLOP3.LUT P0, PT, PT, PT, UP0, 0x80, 0x8 ;  /* 0x000000000008781c */ /* 0x000fe20003f0f008 */
[----:B------:R-:W-:-:S09]  /*1d40*/  ULOP3.LUT UP0, UR5, UR4, 0x3, URZ, 0xc0, !UPT ;  /* 0x0000000304057892 */ /* 0x000fd2000f80c0ff */
[----:B------:R-:W-:Y:S05]  /*1d50*/  BRA.U !UP0, `(.L_x_209) ;  /* 0x0000000108487547 */ /* 0x000fea000b800000 */
[----:B------:R-:W-:Y:S01]  /*1d60*/  ULOP3.LUT UR4, URZ, UR7, URZ, 0x33, !UPT ;  /* 0x00000007ff047292 */ /* 0x000fe2000f8e33ff */
[----:B0-----:R-:W-:Y:S01]  /*1d70*/  IMAD R9, R2, UR8, R3 ;  /* 0x0000000802097c24 */ /* 0x001fe2000f8e0203 */
[----:B------:R-:W-:Y:S02]  /*1d80*/  UIADD3 UR5, UPT, UPT, -UR5, URZ, URZ ;  /* 0x000000ff05057290 */ /* 0x000fe4000fffe1ff */
[----:B------:R-:W-:-:S06]  /*1d90*/  UIADD3 UR4, UPT, UPT, UR4, UR8, URZ ;  /* 0x0000000804047290 */ /* 0x000fcc000fffe0ff */
[----:B--2---:R-:W-:-:S07]  /*1da0*/  IMAD R11, R0, UR4, R3 ;  /* 0x00000004000b7c24 */ /* 0x004fce000f8e0203 */
.L_x_210:
[----:B----4-:R-:W2:Y:S04]  /*1db0*/  LDG.E.64 R4, desc[UR12][R16.64] ;  /* 0x0000000c10047981 */ /* 0x010ea8000c1e1b00 */
[----:B01----:R-:W4:Y:S01]  /*1dc0*/  LDG.E.64 R6, desc[UR12][R14.64] ;  /* 0x0000000c0e067981 */ /* 0x003f22000c1e1b00 */
[----:B--2---:R-:W-:-:S06]  /*1dd0*/  IMAD.WIDE R4, R11, 0x8, R4 ;  /* 0x000000080b047825 */ /* 0x004fcc00078e0204 */
[----:B------:R-:W3:Y:S01]  /*1de0*/  LDG.E.64 R4, desc[UR12][R4.64] ;  /* 0x0000000c04047981 */ /* 0x000ee2000c1e1b00 */
[----:B----4-:R-:W-:Y:S01]  /*1df0*/  IMAD.WIDE R6, R9, 0x8, R6 ;  /* 0x0000000809067825 */ /* 0x010fe200078e0206 */
[----:B------:R-:W-:-:S04]  /*1e00*/  UIADD3 UR5, UPT, UPT, UR5, 0x1, URZ ;  /* 0x0000000105057890 */ /* 0x000fc8000fffe0ff */
[----:B------:R-:W-:Y:S01]  /*1e10*/  UISETP.NE.AND UP0, UPT, UR5, URZ, UPT ;  /* 0x000000ff0500728c */ /* 0x000fe2000bf05270 */
[----:B------:R-:W-:Y:S02]  /*1e20*/  IADD3 R11, PT, PT, R0, R11, RZ ;  /* 0x0000000b000b7210 */ /* 0x000fe40007ffe0ff */
[----:B------:R-:W-:Y:S01]  /*1e30*/  IADD3 R9, PT, PT, R2, R9, RZ ;  /* 0x0000000902097210 */ /* 0x000fe20007ffe0ff */
[----:B------:R-:W-:Y:S01]  /*1e40*/  UIADD3 UR8, UPT, UPT, UR8, 0x1, URZ ;  /* 0x0000000108087890 */ /* 0x000fe2000fffe0ff */
[----:B---3--:R-:W-:-:S07]  /*1e50*/  DADD R20, -R4, R20 ;  /* 0x0000000004147229 */ /* 0x008fce0000000114 */
[----:B------:R0:W-:Y:S01]  /*1e60*/  STG.E.64 desc[UR12][R6.64], R20 ;  /* 0x0000001406007986 */ /* 0x0001e2000c101b0c */
[----:B------:R-:W-:Y:S05]  /*1e70*/  BRA.U UP0, `(.L_x_210) ;  /* 0xfffffffd00cc7547 */ /* 0x000fea000b83ffff */
.L_x_209:
[----:B------:R-:W-:Y:S05]  /*1e80*/  @P0 EXIT ;  /* 0x000000000000094d */ /* 0x000fea0003800000 */
[----:B------:R-:W-:Y:S02]  /*1e90*/  UIADD3 UR6, UPT, UPT, UR8, -UR6, URZ ;  /* 0x8000000608067290 */ /* 0x000fe4000fffe0ff */
[C---:B01----:R-:W-:Y:S01]  /*1ea0*/  IMAD R6, R2.reuse, UR8, R2 ;  /* 0x0000000802067c24 */ /* 0x043fe2000f8e0202 */
[----:B------:R-:W-:Y:S02]  /*1eb0*/  UIADD3 UR9, UPT, UPT, UR8, -UR7, URZ ;  /* 0x8000000708097290 */ /* 0x000fe4000fffe0ff */
[--C-:B----4-:R-:W-:Y:S01]  /*1ec0*/  IMAD R4, R2, UR8, R3.reuse ;  /* 0x0000000802047c24 */ /* 0x110fe2000f8e0203 */
[----:B------:R-:W-:Y:S02]  /*1ed0*/  UISETP.GE.AND UP0, UPT, UR6, URZ, UPT ;  /* 0x000000ff0600728c */ /* 0x000fe4000bf06270 */
[----:B------:R-:W-:Y:S01]  /*1ee0*/  UIADD3 UR4, UPT, UPT, UR8, 0x2, URZ ;  /* 0x0000000208047890 */ /* 0x000fe2000fffe0ff */
[C---:B------:R-:W-:Y:S01]  /*1ef0*/  IADD3 R13, PT, PT, R3.reuse, R6, RZ ;  /* 0x00000006030d7210 */ /* 0x040fe20007ffe0ff */
[----:B------:R-:W-:Y:S01]  /*1f00*/  UIADD3 UR5, UPT, UPT, UR8, 0x3, URZ ;  /* 0x0000000308057890 */ /* 0x000fe2000fffe0ff */
[C---:B------:R-:W-:Y:S01]  /*1f10*/  IMAD R8, R0.reuse, UR9, R0 ;  /* 0x0000000900087c24 */ /* 0x040fe2000f8e0200 */
[----:B------:R-:W-:Y:S01]  /*1f20*/  UIADD3 UR7, UPT, UPT, UR4, -UR7, URZ ;  /* 0x8000000704077290 */ /* 0x000fe2000fffe0ff */
[--C-:B------:R-:W-:Y:S01]  /*1f30*/  IMAD R19, R0, UR9, R3.reuse ;  /* 0x0000000900137c24 */ /* 0x100fe2000f8e0203 */
[----:B------:R-:W-:Y:S01]  /*1f40*/  UIADD3 UR10, UPT, UPT, UR9, -0x1, URZ ;  /* 0xffffffff090a7890 */ /* 0x000fe2000fffe0ff */
[C-C-:B--2---:R-:W-:Y:S01]  /*1f50*/  IMAD R11, R2.reuse, UR4, R3.reuse ;  /* 0x00000004020b7c24 */ /* 0x144fe2000f8e0203 */
[----:B------:R-:W-:Y:S01]  /*1f60*/  IADD3 R7, PT, PT, R3, R8, RZ ;  /* 0x0000000803077210 */ /* 0x000fe20007ffe0ff */
[----:B------:R-:W-:-:S02]  /*1f70*/  IMAD R5, R2, UR5, R3 ;  /* 0x0000000502057c24 */ /* 0x000fc4000f8e0203 */
[C-C-:B------:R-:W-:Y:S02]  /*1f80*/  IMAD R9, R0.reuse, UR7, R3.reuse ;  /* 0x0000000700097c24 */ /* 0x140fe4000f8e0203 */
[----:B------:R-:W-:Y:S01]  /*1f90*/  IMAD R27, R0, UR10, R3 ;  /* 0x0000000a001b7c24 */ /* 0x000fe2000f8e0203 */
[----:B------:R-:W-:Y:S06]  /*1fa0*/  BRA.U UP0, `(.L_x_211) ;  /* 0x0000000d009c7547 */ /* 0x000fec000b800000 */
[----:B------:R-:W-:Y:S01]  /*1fb0*/  UIADD3 UR4, UPT, UPT, -UR6, URZ, URZ ;  /* 0x000000ff06047290 */ /* 0x000fe2000fffe1ff */
[----:B------:R-:W-:-:S03]  /*1fc0*/  PLOP3.LUT P0, PT, PT, PT, PT, 0x80, 0x8 ;  /* 0x000000000008781c */ /* 0x000fc60003f0f070 */
[----:B------:R-:W-:-:S09]  /*1fd0*/  UISETP.GT.AND UP0, UPT, UR4, 0xc, UPT ;  /* 0x0000000c0400788c */ /* 0x000fd2000bf04270 */
[----:B------:R-:W-:Y:S05]  /*1fe0*/  BRA.U !UP0, `(.L_x_212) ;  /* 0x0000000908507547 */ /* 0x000fea000b800000 */
[----:B------:R-:W-:-:S13]  /*1ff0*/  PLOP3.LUT P0, PT, PT, PT, PT, 0x8, 0x80 ;  /* 0x000000000080781c */ /* 0x000fda0003f0e170 */
.L_x_213:
[----:B------:R-:W3:Y:S02]  /*2000*/  LDG.E.64 R22, desc[UR12][R16.64] ;  /* 0x0000000c10167981 */ /* 0x000ee4000c1e1b00 */
[----:B---3--:R-:W-:Y:S02]  /*2010*/  IMAD.WIDE R24, R27, 0x8, R22 ;  /* 0x000000081b187825 */ /* 0x008fe400078e0216 */
[----:B------:R-:W2:Y:S04]  /*2020*/  LDG.E.64 R22, desc[UR12][R14.64] ;  /* 0x0000000c0e167981 */ /* 0x000ea8000c1e1b00 */
[----:B------:R-:W3:Y:S02]  /*2030*/  LDG.E.64 R28, desc[UR12][R24.64] ;  /* 0x0000000c181c7981 */ /* 0x000ee4000c1e1b00 */
[----:B---3--:R-:W-:Y:S01]  /*2040*/  DADD R28, -R28, R20 ;  /* 0x000000001c1c7229 */ /* 0x008fe20000000114 */
[----:B--2---:R-:W-:-:S06]  /*2050*/  IMAD.WIDE R20, R4, 0x8, R22 ;  /* 0x0000000804147825 */ /* 0x004fcc00078e0216 */
[----:B------:R0:W-:Y:S04]  /*2060*/  STG.E.64 desc[UR12][R20.64], R28 ;  /* 0x0000001c14007986 */ /* 0x0001e8000c101b0c */
[----:B------:R-:W2:Y:S04]  /*2070*/  LDG.E.64 R22, desc[UR12][R16.64] ;  /* 0x0000000c10167981 */ /* 0x000ea8000c1e1b00 */
[----:B0-----:R-:W3:Y:S01]  /*2080*/  LDG.E.64 R20, desc[UR12][R14.64] ;  /* 0x0000000c0e147981 */ /* 0x001ee2000c1e1b00 */
[----:B--2---:R-:W-:-:S06]  /*2090*/  IMAD.WIDE R22, R19, 0x8, R22 ;  /* 0x0000000813167825 */ /* 0x004fcc00078e0216 */
[----:B------:R-:W2:Y:S02]  /*20a0*/  LDG.E.64 R22, desc[UR12][R22.64] ;  /* 0x0000000c16167981 */ /* 0x000ea4000c1e1b00 */
[----:B--2---:R-:W-:Y:S01]  /*20b0*/  DADD R22, R28, -R22 ;  /* 0x000000001c167229 */ /* 0x004fe20000000816 */
[----:B---3--:R-:W-:-:S06]  /*20c0*/  IMAD.WIDE R28, R13, 0x8, R20 ;  /* 0x000000080d1c7825 */ /* 0x008fcc00078e0214 */
[----:B------:R0:W-:Y:S04]  /*20d0*/  STG.E.64 desc[UR12][R28.64], R22 ;  /* 0x000000161c007986 */ /* 0x0001e8000c101b0c */
[----:B------:R-:W2:Y:S04]  /*20e0*/  LDG.E.64 R24, desc[UR12][R16.64] ;  /* 0x0000000c10187981 */ /* 0x000ea8000c1e1b00 */
[----:B------:R-:W0:Y:S01]  /*20f0*/  LDG.E.64 R20, desc[UR12][R14.64] ;  /* 0x0000000c0e147981 */ /* 0x000e22000c1e1b00 */
[----:B--2---:R-:W-:-:S06]  /*2100*/  IMAD.WIDE R24, R7, 0x8, R24 ;  /* 0x0000000807187825 */ /* 0x004fcc00078e0218 */
[----:B------:R-:W2:Y:S01]  /*2110*/  LDG.E.64 R24, desc[UR12][R24.64] ;  /* 0x0000000c18187981 */ /* 0x000ea2000c1e1b00 */
[----:B0-----:R-:W-:Y:S01]  /*2120*/  IMAD.WIDE R28, R11, 0x8, R20 ;  /* 0x000000080b1c7825 */ /* 0x001fe200078e0214 */
[----:B--2---:R-:W-:-:S07]  /*2130*/  DADD R24, R22, -R24 ;  /* 0x0000000016187229 */ /* 0x004fce0000000818 */
        /* <DEDUP_REMOVED lines=8> */
[----:B------:R-:W2:Y:S01]  /*21c0*/  LDG.E.64 R22, desc[UR12][R16.64] ;  /* 0x0000000c10167981 */ /* 0x000ea2000c1e1b00 */
[----:B------:R-:W-:-:S03]  /*21d0*/  LEA R27, R0, R27, 0x2 ;  /* 0x0000001b001b7211 */ /* 0x000fc600078e10ff */
[----:B------:R-:W3:Y:S02]  /*21e0*/  LDG.E.64 R24, desc[UR12][R14.64] ;  /* 0x0000000c0e187981 */ /* 0x000ee4000c1e1b00 */
[----:B--2---:R-:W-:-:S06]  /*21f0*/  IMAD.WIDE R22, R27, 0x8, R22 ;  /* 0x000000081b167825 */ /* 0x004fcc00078e0216 */
[----:B------:R-:W2:Y:S01]  /*2200*/  LDG.E.64 R22, desc[UR12][R22.64] ;  /* 0x0000000c16167981 */ /* 0x000ea2000c1e1b00 */
[----:B------:R-:W-:-:S05]  /*2210*/  LEA R3, R2, R4, 0x2 ;  /* 0x0000000402037211 */ /* 0x000fca00078e10ff */
[----:B---3--:R-:W-:Y:S01]  /*2220*/  IMAD.WIDE R24, R3, 0x8, R24 ;  /* 0x0000000803187825 */ /* 0x008fe200078e0218 */
[----:B--2---:R-:W-:-:S07]  /*2230*/  DADD R22, R20, -R22 ;  /* 0x0000000014167229 */ /* 0x004fce0000000816 */
[----:B------:R1:W-:Y:S04]  /*2240*/  STG.E.64 desc[UR12][R24.64], R22 ;  /* 0x0000001618007986 */ /* 0x0003e8000c101b0c */
[----:B0-----:R-:W2:Y:S04]  /*2250*/  LDG.E.64 R28, desc[UR12][R16.64] ;  /* 0x0000000c101c7981 */ /* 0x001ea8000c1e1b00 */
[----:B------:R-:W3:Y:S01]  /*2260*/  LDG.E.64 R20, desc[UR12][R14.64] ;  /* 0x0000000c0e147981 */ /* 0x000ee2000c1e1b00 */
[----:B-1----:R-:W-:-:S05]  /*2270*/  LEA R25, R0, R19, 0x2 ;  /* 0x0000001300197211 */ /* 0x002fca00078e10ff */
[----:B--2---:R-:W-:-:S05]  /*2280*/  IMAD.WIDE R28, R25, 0x8, R28 ;  /* 0x00000008191c7825 */ /* 0x004fca00078e021c */
[----:B------:R3:W2:Y:S01]  /*2290*/  LDG.E.64 R18, desc[UR12][R28.64] ;  /* 0x0000000c1c127981 */ /* 0x0006a2000c1e1b00 */
[----:B------:R-:W-:-:S05]  /*22a0*/  LEA R13, R2, R13, 0x2 ;  /* 0x0000000d020d7211 */ /* 0x000fca00078e10ff */
[----:B---3--:R-:W-:Y:S01]  /*22b0*/  IMAD.WIDE R28, R13, 0x8, R20 ;  /* 0x000000080d1c7825 */ /* 0x008fe200078e0214 */
[----:B--2---:R-:W-:-:S07]  /*22c0*/  DADD R18, R22, -R18 ;  /* 0x0000000016127229 */ /* 0x004fce0000000812 */
[----:B------:R0:W-:Y:S04]  /*22d0*/  STG.E.64 desc[UR12][R28.64], R18 ;  /* 0x000000121c007986 */ /* 0x0001e8000c101b0c */
[----:B------:R-:W2:Y:S01]  /*22e0*/  LDG.E.64 R20, desc[UR12][R16.64] ;  /* 0x0000000c10147981 */ /* 0x000ea2000c1e1b00 */
[----:B------:R-:W-:-:S05]  /*22f0*/  LEA R23, R0, R7, 0x2 ;  /* 0x0000000700177211 */ /* 0x000fca00078e10ff */
[----:B--2---:R-:W-:Y:S02]  /*2300*/  IMAD.WIDE R6, R23, 0x8, R20 ;  /* 0x0000000817067825 */ /* 0x004fe400078e0214 */
[----:B------:R-:W2:Y:S04]  /*2310*/  LDG.E.64 R20, desc[UR12][R14.64] ;  /* 0x0000000c0e147981 */ /* 0x000ea8000c1e1b00 */
[----:B------:R-:W3:Y:S01]  /*2320*/  LDG.E.64 R6, desc[UR12][R6.64] ;  /* 0x0000000c06067981 */ /* 0x000ee2000c1e1b00 */
[----:B------:R-:W-:-:S05]  /*2330*/  LEA R11, R2, R11, 0x2 ;  /* 0x0000000b020b7211 */ /* 0x000fca00078e10ff */
[----:B--2---:R-:W-:Y:S01]  /*2340*/  IMAD.WIDE R20, R11, 0x8, R20 ;  /* 0x000000080b147825 */ /* 0x004fe200078e0214 */
[----:B---3--:R-:W-:-:S07]  /*2350*/  DADD R6, R18, -R6 ;  /* 0x0000000012067229 */ /* 0x008fce0000000806 */
        /* <DEDUP_REMOVED lines=13> */
[----:B------:R-:W0:Y:S04]  /*2430*/  LDG.E.64 R18, desc[UR12][R14.64] ;  /* 0x0000000c0e127981 */ /* 0x000e28000c1e1b00 */
[----:B------:R-:W2:Y:S01]  /*2440*/  LDG.E.64 R6, desc[UR12][R6.64] ;  /* 0x0000000c06067981 */ /* 0x000ea2000c1e1b00 */
[----:B------:R-:W-:-:S05]  /*2450*/  LEA R3, R2, R3, 0x2 ;  /* 0x0000000302037211 */ /* 0x000fca00078e10ff */
[----:B0-----:R-:W-:Y:S01]  /*2460*/  IMAD.WIDE R28, R3, 0x8, R18 ;  /* 0x00000008031c7825 */ /* 0x001fe200078e0212 */
        /* <DEDUP_REMOVED lines=30> */
[----:B------:R-:W-:-:S03]  /*2650*/  LEA R27, R0, R27, 0x2 ;  /* 0x0000001b001b7211 */ /* 0x000fc600078e10ff */
[----:B------:R-:W0:Y:S02]  /*2660*/  LDG.E.64 R6, desc[UR12][R14.64] ;  /* 0x0000000c0e067981 */ /* 0x000e24000c1e1b00 */
[----:B--2---:R-:W-:-:S06]  /*2670*/  IMAD.WIDE R18, R27, 0x8, R18 ;  /* 0x000000081b127825 */ /* 0x004fcc00078e0212 */
        /* <DEDUP_REMOVED lines=22> */
[----:B------:R1:W-:Y:S01]  /*27e0*/  STG.E.64 desc[UR12][R18.64], R8 ;  /* 0x0000000812007986 */ /* 0x0003e2000c101b0c */
[----:B0-----:R-:W-:-:S03]  /*27f0*/  LEA R29, R0, R21, 0x2 ;  /* 0x00000015001d7211 */ /* 0x001fc600078e10ff */
[----:B------:R-:W2:Y:S04]  /*2800*/  LDG.E.64 R6, desc[UR12][R14.64] ;  /* 0x0000000c0e067981 */ /* 0x000ea8000c1e1b00 */
[----:B-1----:R-:W3:Y:S01]  /*2810*/  LDG.E.64 R18, desc[UR12][R16.64] ;  /* 0x0000000c10127981 */ /* 0x002ee2000c1e1b00 */
[----:B------:R-:W-:Y:S01]  /*2820*/  UIADD3 UR6, UPT, UPT, UR6, 0x10, URZ ;  /* 0x0000001006067890 */ /* 0x000fe2000fffe0ff */
[----:B---3--:R-:W-:-:S06]  /*2830*/  IMAD.WIDE R20, R29, 0x8, R18 ;  /* 0x000000081d147825 */ /* 0x008fcc00078e0212 */
[----:B------:R-:W3:Y:S01]  /*2840*/  LDG.E.64 R20, desc[UR12][R20.64] ;  /* 0x0000000c14147981 */ /* 0x000ee2000c1e1b00 */
[----:B------:R-:W-:Y:S01]  /*2850*/  LEA R5, R2, R5, 0x2 ;  /* 0x0000000502057211 */ /* 0x000fe200078e10ff */
[----:B------:R-:W-:-:S04]  /*2860*/  UISETP.GE.AND UP0, UPT, UR6, -0xc, UPT ;  /* 0xfffffff40600788c */ /* 0x000fc8000bf06270 */
[----:B--2---:R-:W-:Y:S01]  /*2870*/  IMAD.WIDE R6, R5, 0x8, R6 ;  /* 0x0000000805067825 */ /* 0x004fe200078e0206 */
[----:B------:R-:W-:Y:S02]  /*2880*/  LEA R27, R0, R27, 0x2 ;  /* 0x0000001b001b7211 */ /* 0x000fe400078e10ff */
[----:B------:R-:W-:Y:S02]  /*2890*/  LEA R4, R2, R3, 0x2 ;  /* 0x0000000302047211 */ /* 0x000fe400078e10ff */
[----:B------:R-:W-:Y:S02]  /*28a0*/  LEA R19, R0, R25, 0x2 ;  /* 0x0000001900137211 */ /* 0x000fe400078e10ff */
[C---:B------:R-:W-:Y:S02]  /*28b0*/  LEA R13, R2.reuse, R13, 0x2 ;  /* 0x0000000d020d7211 */ /* 0x040fe400078e10ff */
[C---:B------:R-:W-:Y:S02]  /*28c0*/  LEA R11, R2.reuse, R11, 0x2 ;  /* 0x0000000b020b7211 */ /* 0x040fe400078e10ff */
[----:B------:R-:W-:Y:S01]  /*28d0*/  LEA R5, R2, R5, 0x2 ;  /* 0x0000000502057211 */ /* 0x000fe200078e10ff */
[----:B---3--:R-:W-:Y:S01]  /*28e0*/  DADD R20, R8, -R20 ;  /* 0x0000000008147229 */ /* 0x008fe20000000814 */
[----:B------:R-:W-:-:S06]  /*28f0*/  LEA R9, R0, R29, 0x2 ;  /* 0x0000001d00097211 */ /* 0x000fcc00078e10ff */
[----:B------:R0:W-:Y:S02]  /*2900*/  STG.E.64 desc[UR12][R6.64], R20 ;  /* 0x0000001406007986 */ /* 0x0001e4000c101b0c */
[----:B0-----:R-:W-:Y:S01]  /*2910*/  LEA R7, R0, R23, 0x2 ;  /* 0x0000001700077211 */ /* 0x001fe200078e10ff */
[----:B------:R-:W-:Y:S06]  /*2920*/  BRA.U !UP0, `(.L_x_213) ;  /* 0xfffffff508b47547 */ /* 0x000fec000b83ffff */
.L_x_212:
[----:B------:R-:W-:-:S04]  /*2930*/  UIADD3 UR4, UPT, UPT, -UR6, URZ, URZ ;  /* 0x000000ff06047290 */ /* 0x000fc8000fffe1ff */
[----:B------:R-:W-:-:S09]  /*2940*/  UISETP.GT.AND UP0, UPT, UR4, 0x4, UPT ;  /* 0x000000040400788c */ /* 0x000fd2000bf04270 */
[----:B------:R-:W-:Y:S05]  /*2950*/  BRA.U !UP0, `(.L_x_214) ;  /* 0x0000000508287547 */ /* 0x000fea000b800000 */
[----:B------:R-:W3:Y:S02]  /*2960*/  LDG.E.64 R22, desc[UR12][R16.64] ;  /* 0x0000000c10167981 */ /* 0x000ee4000c1e1b00 */
[----:B---3--:R-:W-:Y:S02]  /*2970*/  IMAD.WIDE R24, R27, 0x8, R22 ;  /* 0x000000081b187825 */ /* 0x008fe400078e0216 */
[----:B------:R-:W2:Y:S04]  /*2980*/  LDG.E.64 R22, desc[UR12][R14.64] ;  /* 0x0000000c0e167981 */ /* 0x000ea8000c1e1b00 */
[----:B------:R-:W3:Y:S02]  /*2990*/  LDG.E.64 R28, desc[UR12][R24.64] ;  /* 0x0000000c181c7981 */ /* 0x000ee4000c1e1b00 */
[----:B---3--:R-:W-:Y:S01]  /*29a0*/  DADD R28, R20, -R28 ;  /* 0x00000000141c7229 */ /* 0x008fe2000000081c */
        /* <DEDUP_REMOVED lines=34> */
[----:B-1----:R-:W3:Y:S02]  /*2bd0*/  LDG.E.64 R24, desc[UR12][R16.64] ;  /* 0x0000000c10187981 */ /* 0x002ee4000c1e1b00 */
[----:B---3--:R-:W-:-:S06]  /*2be0*/  IMAD.WIDE R18, R29, 0x8, R24 ;  /* 0x000000081d127825 */ /* 0x008fcc00078e0218 */
[----:B------:R-:W3:Y:S01]  /*2bf0*/  LDG.E.64 R18, desc[UR12][R18.64] ;  /* 0x0000000c12127981 */ /* 0x000ee2000c1e1b00 */
[----:B------:R-:W-:-:S05]  /*2c00*/  LEA R13, R2, R13, 0x2 ;  /* 0x0000000d020d7211 */ /* 0x000fca00078e10ff */
[----:B--2---:R-:W-:Y:S01]  /*2c10*/  IMAD.WIDE R24, R13, 0x8, R20 ;  /* 0x000000080d187825 */ /* 0x004fe200078e0214 */
[----:B---3--:R-:W-:-:S07]  /*2c20*/  DADD R18, R22, -R18 ;  /* 0x0000000016127229 */ /* 0x008fce0000000812 */
[----:B------:R0:W-:Y:S04]  /*2c30*/  STG.E.64 desc[UR12][R24.64], R18 ;  /* 0x0000001218007986 */ /* 0x0001e8000c101b0c */
[----:B------:R-:W2:Y:S01]  /*2c40*/  LDG.E.64 R20, desc[UR12][R16.64] ;  /* 0x0000000c10147981 */ /* 0x000ea2000c1e1b00 */
[----:B------:R-:W-:-:S05]  /*2c50*/  LEA R23, R0, R7, 0x2 ;  /* 0x0000000700177211 */ /* 0x000fca00078e10ff */
[----:B--2---:R-:W-:Y:S02]  /*2c60*/  IMAD.WIDE R6, R23, 0x8, R20 ;  /* 0x0000000817067825 */ /* 0x004fe400078e0214 */
[----:B------:R-:W0:Y:S04]  /*2c70*/  LDG.E.64 R20, desc[UR12][R14.64] ;  /* 0x0000000c0e147981 */ /* 0x000e28000c1e1b00 */
[----:B------:R-:W2:Y:S01]  /*2c80*/  LDG.E.64 R6, desc[UR12][R6.64] ;  /* 0x0000000c06067981 */ /* 0x000ea2000c1e1b00 */
[----:B------:R-:W-:Y:S01]  /*2c90*/  LEA R11, R2, R11, 0x2 ;  /* 0x0000000b020b7211 */ /* 0x000fe200078e10ff */
[----:B--2---:R-:W-:-:S04]  /*2ca0*/  DADD R6, R18, -R6 ;  /* 0x0000000012067229 */ /* 0x004fc80000000806 */
[----:B0-----:R-:W-:-:S05]  /*2cb0*/  IMAD.WIDE R18, R11, 0x8, R20 ;  /* 0x000000080b127825 */ /* 0x001fca00078e0214 */
        /* <DEDUP_REMOVED lines=8> */
[----:B------:R-:W-:Y:S02]  /*2d40*/  PLOP3.LUT P0, PT, PT, PT, PT, 0x8, 0x80 ;  /* 0x000000000080781c */ /* 0x000fe40003f0e170 */
[----:B------:R-:W-:Y:S02]  /*2d50*/  LEA R27, R0, R27, 0x2 ;  /* 0x0000001b001b7211 */ /* 0x000fe400078e10ff */
[----:B------:R-:W-:Y:S02]  /*2d60*/  LEA R4, R2, R3, 0x2 ;  /* 0x0000000302047211 */ /* 0x000fe400078e10ff */
[----:B0-----:R-:W-:Y:S02]  /*2d70*/  LEA R19, R0, R29, 0x2 ;  /* 0x0000001d00137211 */ /* 0x001fe400078e10ff */
[C---:B------:R-:W-:Y:S02]  /*2d80*/  LEA R13, R2.reuse, R13, 0x2 ;  /* 0x0000000d020d7211 */ /* 0x040fe400078e10ff */
[----:B------:R-:W-:-:S02]  /*2d90*/  LEA R11, R2, R11, 0x2 ;  /* 0x0000000b020b7211 */ /* 0x000fc400078e10ff */
[----:B------:R-:W-:Y:S01]  /*2da0*/  LEA R5, R2, R5, 0x2 ;  /* 0x0000000502057211 */ /* 0x000fe200078e10ff */
[----:B------:R-:W-:Y:S01]  /*2db0*/  UIADD3 UR6, UPT, UPT, UR6, 0x8, URZ ;  /* 0x0000000806067890 */ /* 0x000fe2000fffe0ff */
[----:B--2---:R-:W-:Y:S01]  /*2dc0*/  DADD R20, R6, -R20 ;  /* 0x0000000006147229 */ /* 0x004fe20000000814 */
[----:B------:R-:W-:-:S06]  /*2dd0*/  LEA R7, R0, R23, 0x2 ;  /* 0x0000001700077211 */ /* 0x000fcc00078e10ff */
[----:B------:R0:W-:Y:S02]  /*2de0*/  STG.E.64 desc[UR12][R8.64], R20 ;  /* 0x0000001408007986 */ /* 0x0001e4000c101b0c */
[----:B0-----:R-:W-:-:S07]  /*2df0*/  LEA R9, R0, R25, 0x2 ;  /* 0x0000001900097211 */ /* 0x001fce00078e10ff */
.L_x_214:
[----:B------:R-:W-:-:S13]  /*2e00*/  ISETP.NE.OR P0, PT, RZ, UR6, P0 ;  /* 0x00000006ff007c0c */ /* 0x000fda0008705670 */
[----:B------:R-:W-:Y:S05]  /*2e10*/  @!P0 EXIT ;  /* 0x000000000000894d */ /* 0x000fea0003800000 */
.L_x_211:
[----:B0-----:R-:W3:Y:S02]  /*2e20*/  LDG.E.64 R22, desc[UR12][R16.64] ;  /* 0x0000000c10167981 */ /* 0x001ee4000c1e1b00 */
        /* <DEDUP_REMOVED lines=21> */
[----:B------:R-:W3:Y:S01]  /*2f80*/  LDG.E.64 R22, desc[UR12][R14.64] ;  /* 0x0000000c0e167981 */ /* 0x000ee2000c1e1b00 */
        /* <DEDUP_REMOVED lines=13> */
[----:B--2---:R-:W-:-:S07]  /*3060*/  DADD R20, R24, -R20 ;  /* 0x0000000018147229 */ /* 0x004fce0000000814 */
[----:B------:R0:W-:Y:S01]  /*3070*/  STG.E.64 desc[UR12][R22.64], R20 ;  /* 0x0000001416007986 */ /* 0x0001e2000c101b0c */
[----:B------:R-:W-:Y:S05]  /*3080*/  BRA.U UP0, `(.L_x_211) ;  /* 0xfffffffd00647547 */ /* 0x000fea000b83ffff */
[----:B------:R-:W-:Y:S05]  /*3090*/  EXIT ;  /* 0x000000000000794d */ /* 0x000fea0003800000 */
.L_x_215:
        /* <DEDUP_REMOVED lines=14> */
.L_x_280:


//--------------------- .text.batchGradients2d    --------------------------
	.section	.text.batchGradients2d,"ax",@progbits
	.align	128
        .global         batchGradients2d
        .type           batchGradients2d,@function
        .size           batchGradients2d,(.L_x_272 - batchGradients2d)
        .other          batchGradients2d,@"STO_CUDA_ENTRY STV_DEFAULT"
batchGradients2d:
.text.batchGradients2d:
        /* <DEDUP_REMOVED lines=10> */
[----:B------:R-:W-:Y:S01]  /*00a0*/  IABS R13, R8 ;  /* 0x00000008000d7213 */ /* 0x000fe20000000000 */
[----:B------:R-:W1:Y:S01]  /*00b0*/  LDCU.64 UR4, c[0x0][0x398] ;  /* 0x00007300ff0477ac */ /* 0x000e620008000a00 */
[----:B0-----:R-:W2:Y:S04]  /*00c0*/  LDG.E R7, desc[UR6][R2.64+0x18] ;  /* 0x0000180602077981 */ /* 0x001ea8000c1e1900 */
[----:B------:R-:W3:Y:S04]  /*00d0*/  LDG.E R6, desc[UR6][R2.64+0x14] ;  /* 0x0000140602067981 */ /* 0x000ee8000c1e1900 */
[----:B------:R-:W4:Y:S01]  /*00e0*/  LDG.E R0, desc[UR6][R2.64+0x10] ;  /* 0x0000100602007981 */ /* 0x000f22000c1e1900 */
[----:B--2---:R-:W-:-:S02]  /*00f0*/  IABS R12, R7 ;  /* 0x00000007000c7213 */ /* 0x004fc40000000000 */
[----:B------:R-:W-:Y:S02]  /*0100*/  IABS R10, R7 ;  /* 0x00000007000a7213 */ /* 0x000fe40000000000 */
[----:B------:R-:W0:Y:S08]  /*0110*/  I2F.RP R9, R12 ;  /* 0x0000000c00097306 */ /* 0x000e300000209400 */
[----:B0-----:R-:W0:Y:S02]  /*0120*/  MUFU.RCP R9, R9 ;  /* 0x0000000900097308 */ /* 0x001e240000001000 */
[----:B0-----:R-:W-:Y:S01]  /*0130*/  VIADD R4, R9, 0xffffffe ;  /* 0x0ffffffe09047836 */ /* 0x001fe20000000000 */
[----:B------:R-:W-:-:S05]  /*0140*/  IADD3 R9, PT, PT, RZ, -R10, RZ ;  /* 0x8000000aff097210 */ /* 0x000fca0007ffe0ff */
[----:B------:R0:W2:Y:S02]  /*0150*/  F2I.FTZ.U32.TRUNC.NTZ R5, R4 ;  /* 0x0000000400057305 */ /* 0x0000a4000021f000 */
[----:B0-----:R-:W-:Y:S02]  /*0160*/  IMAD.MOV.U32 R4, RZ, RZ, RZ ;  /* 0x000000ffff047224 */ /* 0x001fe400078e00ff */
[----:B--2---:R-:W-:-:S04]  /*0170*/  IMAD.MOV R11, RZ, RZ, -R5 ;  /* 0x000000ffff0b7224 */ /* 0x004fc800078e0a05 */
[----:B------:R-:W-:-:S04]  /*0180*/  IMAD R11, R11, R12, RZ ;  /* 0x0000000c0b0b7224 */ /* 0x000fc800078e02ff */
[----:B------:R-:W-:Y:S01]  /*0190*/  IMAD.HI.U32 R5, R5, R11, R4 ;  /* 0x0000000b05057227 */ /* 0x000fe200078e0004 */
[----:B---3--:R-:W-:-:S05]  /*01a0*/  IABS R11, R6 ;  /* 0x00000006000b7213 */ /* 0x008fca0000000000 */
[----:B------:R-:W-:Y:S02]  /*01b0*/  IMAD.MOV.U32 R10, RZ, RZ, R11 ;  /* 0x000000ffff0a7224 */ /* 0x000fe400078e000b */
[----:B------:R-:W-:Y:S02]  /*01c0*/  IMAD.HI.U32 R4, R5, R13, RZ ;  /* 0x0000000d05047227 */ /* 0x000fe400078e00ff */
[----:B------:R-:W0:Y:S02]  /*01d0*/  I2F.RP R11, R10 ;  /* 0x0000000a000b7306 */ /* 0x000e240000209400 */
[----:B------:R-:W-:Y:S01]  /*01e0*/  IMAD R5, R4, R9, R13 ;  /* 0x0000000904057224 */ /* 0x000fe200078e020d */
[----:B------:R-:W-:-:S04]  /*01f0*/  IABS R13, R6 ;  /* 0x00000006000d7213 */ /* 0x000fc80000000000 */
[----:B------:R-:W-:Y:S01]  /*0200*/  ISETP.GT.U32.AND P1, PT, R12, R5, PT ;  /* 0x000000050c00720c */ /* 0x000fe20003f24070 */
[----:B------:R-:W-:Y:S01]  /*0210*/  IMAD.MOV R14, RZ, RZ, -R13 ;  /* 0x000000ffff0e7224 */ /* 0x000fe200078e0a0d */
[----:B0-----:R-:W0:Y:S11]  /*0220*/  MUFU.RCP R11, R11 ;  /* 0x0000000b000b7308 */ /* 0x001e360000001000 */
[----:B------:R-:W-:Y:S01]  /*0230*/  @!P1 IMAD.IADD R5, R5, 0x1, -R12 ;  /* 0x0000000105059824 */ /* 0x000fe200078e0a0c */
[----:B------:R-:W-:-:S02]  /*0240*/  @!P1 IADD3 R4, PT, PT, R4, 0x1, RZ ;  /* 0x0000000104049810 */ /* 0x000fc40007ffe0ff */
[----:B------:R-:W-:Y:S02]  /*0250*/  ISETP.NE.AND P1, PT, R7, RZ, PT ;  /* 0x000000ff0700720c */ /* 0x000fe40003f25270 */
[----:B------:R-:W-:Y:S02]  /*0260*/  ISETP.GE.U32.AND P0, PT, R5, R12, PT ;  /* 0x0000000c0500720c */ /* 0x000fe40003f06070 */
[----:B------:R-:W-:-:S04]  /*0270*/  LOP3.LUT R5, R8, R7, RZ, 0x3c, !PT ;  /* 0x0000000708057212 */ /* 0x000fc800078e3cff */
[----:B------:R-:W-:Y:S01]  /*0280*/  ISETP.GE.AND P2, PT, R5, RZ, PT ;  /* 0x000000ff0500720c */ /* 0x000fe20003f46270 */
[----:B0-----:R-:W-:-:S06]  /*0290*/  VIADD R9, R11, 0xffffffe ;  /* 0x0ffffffe0b097836 */ /* 0x001fcc0000000000 */
[----:B------:R-:W0:Y:S01]  /*02a0*/  F2I.FTZ.U32.TRUNC.NTZ R9, R9 ;  /* 0x0000000900097305 */ /* 0x000e22000021f000 */
[----:B------:R-:W-:-:S05]  /*02b0*/  @P0 VIADD R4, R4, 0x1 ;  /* 0x0000000104040836 */ /* 0x000fca0000000000 */
[----:B------:R-:W-:Y:S01]  /*02c0*/  @!P2 IMAD.MOV R4, RZ, RZ, -R4 ;  /* 0x000000ffff04a224 */ /* 0x000fe200078e0a04 */
[----:B------:R-:W-:-:S04]  /*02d0*/  @!P1 LOP3.LUT R4, RZ, R7, RZ, 0x33, !PT ;  /* 0x00000007ff049212 */ /* 0x000fc800078e33ff */
[----:B------:R-:W-:Y:S01]  /*02e0*/  IADD3 R5, PT, PT, -R4, RZ, RZ ;  /* 0x000000ff04057210 */ /* 0x000fe20007ffe1ff */
[----:B0-----:R-:W-:-:S04]  /*02f0*/  IMAD.MOV R11, RZ, RZ, -R9 ;  /* 0x000000ffff0b7224 */ /* 0x001fc800078e0a09 */
[----:B------:R-:W-:Y:S02]  /*0300*/  IMAD R7, R7, R5, R8 ;  /* 0x0000000507077224 */ /* 0x000fe400078e0208 */
[----:B------:R-:W-:Y:S02]  /*0310*/  IMAD R5, R11, R10, RZ ;  /* 0x0000000a0b057224 */ /* 0x000fe400078e02ff */
[----:B------:R-:W-:Y:S01]  /*0320*/  IMAD.MOV.U32 R8, RZ, RZ, RZ ;  /* 0x000000ffff087224 */ /* 0x000fe200078e00ff */
[----:B------:R-:W-:-:S03]  /*0330*/  IABS R11, R7 ;  /* 0x00000007000b7213 */ /* 0x000fc60000000000 */
[----:B------:R-:W-:Y:S01]  /*0340*/  IMAD.HI.U32 R12, R9, R5, R8 ;  /* 0x00000005090c7227 */ /* 0x000fe200078e0008 */
[----:B----4-:R-:W-:Y:S01]  /*0350*/  IABS R8, R0 ;  /* 0x0000000000087213 */ /* 0x010fe20000000000 */
[----:B------:R-:W2:Y:S02]  /*0360*/  LDG.E R5, desc[UR6][R2.64] ;  /* 0x0000000602057981 */ /* 0x000ea4000c1e1900 */
[----:B------:R-:W-:-:S04]  /*0370*/  IMAD.MOV.U32 R9, RZ, RZ, R11 ;  /* 0x000000ffff097224 */ /* 0x000fc800078e000b */
[----:B------:R-:W-:Y:S02]  /*0380*/  IMAD.HI.U32 R13, R12, R9, RZ ;  /* 0x000000090c0d7227 */ /* 0x000fe400078e00ff */
[----:B------:R-:W0:Y:S02]  /*0390*/  I2F.RP R12, R8 ;  /* 0x00000008000c7306 */ /* 0x000e240000209400 */
[----:B------:R-:W-:-:S05]  /*03a0*/  IMAD R11, R13, R14, R9 ;  /* 0x0000000e0d0b7224 */ /* 0x000fca00078e0209 */
[----:B------:R-:W-:Y:S01]  /*03b0*/  ISETP.GT.U32.AND P1, PT, R10, R11, PT ;  /* 0x0000000b0a00720c */ /* 0x000fe20003f24070 */
[----:B0-----:R-:W0:-:S12]  /*03c0*/  MUFU.RCP R12, R12 ;  /* 0x0000000c000c7308 */ /* 0x001e180000001000 */
[----:B------:R-:W-:-:S04]  /*03d0*/  @!P1 IADD3 R11, PT, PT, R11, -R10, RZ ;  /* 0x8000000a0b0b9210 */ /* 0x000fc80007ffe0ff */
[----:B------:R-:W-:Y:S02]  /*03e0*/  ISETP.GE.U32.AND P0, PT, R11, R10, PT ;  /* 0x0000000a0b00720c */ /* 0x000fe40003f06070 */
[----:B------:R-:W-:Y:S01]  /*03f0*/  LOP3.LUT R10, R7, R6, RZ, 0x3c, !PT ;  /* 0x00000006070a7212 */ /* 0x000fe200078e3cff */
[----:B------:R-:W-:Y:S01]  /*0400*/  @!P1 VIADD R13, R13, 0x1 ;  /* 0x000000010d0d9836 */ /* 0x000fe20000000000 */
[----:B------:R-:W-:Y:S02]  /*0410*/  ISETP.NE.AND P1, PT, R6, RZ, PT ;  /* 0x000000ff0600720c */ /* 0x000fe40003f25270 */
[----:B------:R-:W-:Y:S01]  /*0420*/  ISETP.GE.AND P2, PT, R10, RZ, PT ;  /* 0x000000ff0a00720c */ /* 0x000fe20003f46270 */
[----:B0-----:R-:W-:-:S04]  /*0430*/  VIADD R10, R12, 0xffffffe ;  /* 0x0ffffffe0c0a7836 */ /* 0x001fc80000000000 */
[----:B------:R-:W0:Y:S02]  /*0440*/  F2I.FTZ.U32.TRUNC.NTZ R11, R10 ;  /* 0x0000000a000b7305 */ /* 0x000e24000021f000 */
[----:B------:R-:W-:-:S06]  /*0450*/  @P0 IADD3 R13, PT, PT, R13, 0x1, RZ ;  /* 0x000000010d0d0810 */ /* 0x000fcc0007ffe0ff */
[----:B------:R-:W-:Y:S01]  /*0460*/  @!P2 IMAD.MOV R13, RZ, RZ, -R13 ;  /* 0x000000ffff0da224 */ /* 0x000fe200078e0a0d */
[----:B------:R-:W-:-:S04]  /*0470*/  @!P1 LOP3.LUT R13, RZ, R6, RZ, 0x33, !PT ;  /* 0x00000006ff0d9212 */ /* 0x000fc800078e33ff */
[----:B------:R-:W-:Y:S01]  /*0480*/  IADD3 R15, PT, PT, -R13, RZ, RZ ;  /* 0x000000ff0d0f7210 */ /* 0x000fe20007ffe1ff */
[----:B0-----:R-:W-:-:S04]  /*0490*/  IMAD.MOV R17, RZ, RZ, -R11 ;  /* 0x000000ffff117224 */ /* 0x001fc800078e0a0b */
[----:B------:R-:W-:Y:S02]  /*04a0*/  IMAD R15, R6, R15, R7 ;  /* 0x0000000f060f7224 */ /* 0x000fe400078e0207 */
[----:B------:R-:W-:Y:S02]  /*04b0*/  IMAD R17, R17, R8, RZ ;  /* 0x0000000811117224 */ /* 0x000fe400078e02ff */
[----:B------:R-:W-:Y:S01]  /*04c0*/  IMAD.MOV.U32 R10, RZ, RZ, RZ ;  /* 0x000000ffff0a7224 */ /* 0x000fe200078e00ff */
[----:B------:R-:W-:Y:S02]  /*04d0*/  IABS R6, R15 ;  /* 0x0000000f00067213 */ /* 0x000fe40000000000 */
[----:B------:R-:W-:Y:S01]  /*04e0*/  IABS R14, R0 ;  /* 0x00000000000e7213 */ /* 0x000fe20000000000 */
[----:B------:R-:W-:Y:S01]  /*04f0*/  IMAD.HI.U32 R12, R11, R17, R10 ;  /* 0x000000110b0c7227 */ /* 0x000fe200078e000a */
[----:B------:R-:W-:-:S03]  /*0500*/  MOV R11, R6 ;  /* 0x00000006000b7202 */ /* 0x000fc60000000f00 */
[----:B------:R-:W-:Y:S02]  /*0510*/  IMAD.MOV R18, RZ, RZ, -R14 ;  /* 0x000000ffff127224 */ /* 0x000fe400078e0a0e */
[----:B------:R-:W-:-:S04]  /*0520*/  IMAD.HI.U32 R6, R12, R11, RZ ;  /* 0x0000000b0c067227 */ /* 0x000fc800078e00ff */
[----:B------:R-:W-:-:S05]  /*0530*/  IMAD R11, R6, R18, R11 ;  /* 0x00000012060b7224 */ /* 0x000fca00078e020b */
[----:B------:R-:W-:Y:S02]  /*0540*/  ISETP.GT.U32.AND P1, PT, R8, R11, PT ;  /* 0x0000000b0800720c */ /* 0x000fe40003f24070 */
[----:B------:R-:W-:-:S11]  /*0550*/  LOP3.LUT R15, R15, R0, RZ, 0x3c, !PT ;  /* 0x000000000f0f7212 */ /* 0x000fd600078e3cff */
[----:B------:R-:W-:-:S05]  /*0560*/  @!P1 IMAD.IADD R11, R11, 0x1, -R8 ;  /* 0x000000010b0b9824 */ /* 0x000fca00078e0a08 */
[----:B------:R-:W-:Y:S02]  /*0570*/  ISETP.GE.U32.AND P0, PT, R11, R8, PT ;  /* 0x000000080b00720c */ /* 0x000fe40003f06070 */
[----:B------:R-:W-:Y:S01]  /*0580*/  ISETP.GE.AND P2, PT, R15, RZ, PT ;  /* 0x000000ff0f00720c */ /* 0x000fe20003f46270 */
[----:B------:R-:W-:Y:S01]  /*0590*/  @!P1 VIADD R6, R6, 0x1 ;  /* 0x0000000106069836 */ /* 0x000fe20000000000 */
[----:B------:R-:W0:Y:S01]  /*05a0*/  LDC.64 R14, c[0x0][0x390] ;  /* 0x0000e400ff0e7b82 */ /* 0x000e220000000a00 */
[----:B------:R-:W-:Y:S02]  /*05b0*/  ISETP.NE.AND P1, PT, R0, RZ, PT ;  /* 0x000000ff0000720c */ /* 0x000fe40003f25270 */
[----:B------:R-:W-:-:S06]  /*05c0*/  LOP3.LUT R11, RZ, R0, RZ, 0x33, !PT ;  /* 0x00000000ff0b7212 */ /* 0x000fcc00078e33ff */
[----:B------:R-:W-:-:S05]  /*05d0*/  @P0 IADD3 R6, PT, PT, R6, 0x1, RZ ;  /* 0x0000000106060810 */ /* 0x000fca0007ffe0ff */
[----:B------:R-:W-:-:S05]  /*05e0*/  @!P2 IMAD.MOV R6, RZ, RZ, -R6 ;  /* 0x000000ffff06a224 */ /* 0x000fca00078e0a06 */
[----:B------:R-:W-:-:S05]  /*05f0*/  SEL R10, R11, R6, !P1 ;  /* 0x000000060b0a7207 */ /* 0x000fca0004800000 */
[----:B-1----:R-:W-:-:S04]  /*0600*/  IMAD R17, R13, UR4, R10 ;  /* 0x000000040d117c24 */ /* 0x002fc8000f8e020a */
[----:B0-----:R-:W-:-:S05]  /*0610*/  IMAD.WIDE R14, R17, 0x4, R14 ;  /* 0x00000004110e7825 */ /* 0x001fca00078e020e */
[----:B------:R0:W3:Y:S01]  /*0620*/  LDG.E R6, desc[UR6][R14.64] ;  /* 0x000000060e067981 */ /* 0x0000e2000c1e1900 */
[----:B------:R-:W-:-:S04]  /*0630*/  IMAD.HI.U32 R12, R12, R9, RZ ;  /* 0x000000090c0c7227 */ /* 0x000fc800078e00ff */
[----:B------:R-:W-:-:S05]  /*0640*/  IMAD R17, R12, R18, R9 ;  /* 0x000000120c117224 */ /* 0x000fca00078e0209 */
[----:B------:R-:W-:-:S13]  /*0650*/  ISETP.GT.U32.AND P0, PT, R8, R17, PT ;  /* 0x000000110800720c */ /* 0x000fda0003f04070 */
[----:B------:R-:W-:-:S05]  /*0660*/  @!P0 IMAD.IADD R17, R17, 0x1, -R8 ;  /* 0x0000000111118824 */ /* 0x000fca00078e0a08 */
[----:B------:R-:W-:Y:S02]  /*0670*/  ISETP.GT.U32.AND P2, PT, R8, R17, PT ;  /* 0x000000110800720c */ /* 0x000fe40003f44070 */
[----:B------:R-:W-:Y:S01]  /*0680*/  ISETP.GE.AND P0, PT, R7, RZ, PT ;  /* 0x000000ff0700720c */ /* 0x000fe20003f06270 */
[----:B0-----:R-:W-:-:S10]  /*0690*/  IMAD.MOV.U32 R14, RZ, RZ, RZ ;  /* 0x000000ffff0e7224 */ /* 0x001fd400078e00ff */
[----:B------:R-:W-:-:S05]  /*06a0*/  @!P2 IMAD.IADD R17, R17, 0x1, -R8 ;  /* 0x000000011111a824 */ /* 0x000fca00078e0a08 */
[----:B------:R-:W-:Y:S02]  /*06b0*/  @!P0 IADD3 R17, PT, PT, -R17, RZ, RZ ;  /* 0x000000ff11118210 */ /* 0x000fe40007ffe1ff */
[----:B--2---:R-:W-:-:S04]  /*06c0*/  IABS R0, R5 ;  /* 0x0000000500007213 */ /* 0x004fc80000000000 */
[----:B------:R-:W0:Y:S08]  /*06d0*/  I2F.RP R16, R0 ;  /* 0x0000000000107306 */ /* 0x000e300000209400 */
[----:B0-----:R-:W0:Y:S02]  /*06e0*/  MUFU.RCP R16, R16 ;  /* 0x0000001000107308 */ /* 0x001e240000001000 */
[----:B0-----:R-:W-:-:S06]  /*06f0*/  IADD3 R12, PT, PT, R16, 0xffffffe, RZ ;  /* 0x0ffffffe100c7810 */ /* 0x001fcc0007ffe0ff */
[----:B------:R-:W0:Y:S01]  /*0700*/  F2I.FTZ.U32.TRUNC.NTZ R15, R12 ;  /* 0x0000000c000f7305 */ /* 0x000e22000021f000 */
[----:B------:R-:W-:Y:S02]  /*0710*/  IABS R8, R5 ;  /* 0x0000000500087213 */ /* 0x000fe40000000000 */
[----:B------:R-:W-:Y:S01]  /*0720*/  SEL R16, R11, R17, !P1 ;  /* 0x000000110b107207 */ /* 0x000fe20004800000 */
[----:B0-----:R-:W-:-:S04]  /*0730*/  IMAD.MOV R7, RZ, RZ, -R15 ;  /* 0x000000ffff077224 */ /* 0x001fc800078e0a0f */
[----:B------:R-:W-:-:S04]  /*0740*/  IMAD R7, R7, R0, RZ ;  /* 0x0000000007077224 */ /* 0x000fc800078e02ff */
[----:B------:R-:W-:Y:S01]  /*0750*/  IMAD.HI.U32 R14, R15, R7, R14 ;  /* 0x000000070f0e7227 */ /* 0x000fe200078e000e */
[----:B------:R-:W-:-:S03]  /*0760*/  IABS R11, R16 ;  /* 0x00000010000b7213 */ /* 0x000fc60000000000 */
[----:B------:R-:W-:Y:S02]  /*0770*/  IMAD.MOV R7, RZ, RZ, -R8 ;  /* 0x000000ffff077224 */ /* 0x000fe400078e0a08 */
[----:B------:R-:W-:-:S04]  /*0780*/  IMAD.HI.U32 R8, R14, R9, RZ ;  /* 0x000000090e087227 */ /* 0x000fc800078e00ff */
[----:B------:R-:W-:Y:S02]  /*0790*/  IMAD R9, R8, R7, R9 ;  /* 0x0000000708097224 */ /* 0x000fe400078e0209 */
[----:B------:R-:W-:-:S03]  /*07a0*/  IMAD.HI.U32 R14, R14, R11, RZ ;  /* 0x0000000b0e0e7227 */ /* 0x000fc600078e00ff */
[----:B------:R-:W-:Y:S01]  /*07b0*/  ISETP.GT.U32.AND P2, PT, R0, R9, PT ;  /* 0x000000090000720c */ /* 0x000fe20003f44070 */
[----:B------:R-:W-:-:S05]  /*07c0*/  IMAD R7, R14, R7, R11 ;  /* 0x000000070e077224 */ /* 0x000fca00078e020b */
[----:B------:R-:W-:-:S07]  /*07d0*/  ISETP.GT.U32.AND P1, PT, R0, R7, PT ;  /* 0x000000070000720c */ /* 0x000fce0003f24070 */
[----:B------:R-:W-:-:S04]  /*07e0*/  @!P2 IADD3 R9, PT, PT, R9, -R0, RZ ;  /* 0x800000000909a210 */ /* 0x000fc80007ffe0ff */
[----:B------:R-:W-:Y:S02]  /*07f0*/  ISETP.GT.U32.AND P4, PT, R0, R9, PT ;  /* 0x000000090000720c */ /* 0x000fe40003f84070 */
[----:B------:R-:W-:Y:S01]  /*0800*/  @!P1 IMAD.IADD R7, R7, 0x1, -R0 ;  /* 0x0000000107079824 */ /* 0x000fe200078e0a00 */
[----:B------:R-:W-:-:S04]  /*0810*/  LOP3.LUT R16, R16, R5, RZ, 0x3c, !PT ;  /* 0x0000000510107212 */ /* 0x000fc800078e3cff */
[----:B------:R-:W-:Y:S02]  /*0820*/  ISETP.GE.U32.AND P3, PT, R7, R0, PT ;  /* 0x000000000700720c */ /* 0x000fe40003f66070 */
[----:B------:R-:W-:Y:S01]  /*0830*/  ISETP.GE.AND P2, PT, R16, RZ, PT ;  /* 0x000000ff1000720c */ /* 0x000fe20003f46270 */
[----:B------:R-:W-:-:S03]  /*0840*/  @!P1 VIADD R14, R14, 0x1 ;  /* 0x000000010e0e9836 */ /* 0x000fc60000000000 */
[----:B------:R-:W-:-:S05]  /*0850*/  @!P4 IADD3 R9, PT, PT, R9, -R0, RZ ;  /* 0x800000000909c210 */ /* 0x000fca0007ffe0ff */
[----:B------:R-:W-:Y:S01]  /*0860*/  @!P0 IMAD.MOV R9, RZ, RZ, -R9 ;  /* 0x000000ffff098224 */ /* 0x000fe200078e0a09 */
[----:B------:R-:W-:Y:S01]  /*0870*/  ISETP.NE.AND P0, PT, R4, 0x1, PT ;  /* 0x000000010400780c */ /* 0x000fe20003f05270 */
[----:B------:R-:W-:Y:S01]  /*0880*/  @P3 VIADD R14, R14, 0x1 ;  /* 0x000000010e0e3836 */ /* 0x000fe20000000000 */
[----:B------:R-:W-:Y:S02]  /*0890*/  ISETP.NE.AND P1, PT, R5, RZ, PT ;  /* 0x000000ff0500720c */ /* 0x000fe40003f25270 */
[----:B------:R-:W-:Y:S02]  /*08a0*/  LOP3.LUT R0, RZ, R5, RZ, 0x33, !PT ;  /* 0x00000005ff007212 */ /* 0x000fe400078e33ff */
[----:B------:R-:W-:Y:S02]  /*08b0*/  @!P2 IADD3 R14, PT, PT, -R14, RZ, RZ ;  /* 0x000000ff0e0ea210 */ /* 0x000fe40007ffe1ff */
[C---:B------:R-:W-:Y:S02]  /*08c0*/  SEL R11, R0.reuse, R9, !P1 ;  /* 0x00000009000b7207 */ /* 0x040fe40004800000 */
[----:B------:R-:W-:Y:S01]  /*08d0*/  SEL R0, R0, R14, !P1 ;  /* 0x0000000e00007207 */ /* 0x000fe20004800000 */
[----:B------:R-:W-:Y:S01]  /*08e0*/  IMAD R8, R13, UR5, R10 ;  /* 0x000000050d087c24 */ /* 0x000fe2000f8e020a */
[----:B------:R-:W-:Y:S01]  /*08f0*/  UMOV UR4, URZ ;  /* 0x000000ff00047c82 */ /* 0x000fe20008000000 */
[----:B------:R-:W-:-:S02]  /*0900*/  IMAD.MOV.U32 R7, RZ, RZ, 0x40280000 ;  /* 0x40280000ff077424 */ /* 0x000fc400078e00ff */
[----:B---3--:R-:W-:Y:S01]  /*0910*/  IMAD R9, R0, R6, R11 ;  /* 0x0000000600097224 */ /* 0x008fe200078e020b */
[----:B------:R-:W-:Y:S06]  /*0920*/  @!P0 BRA `(.L_x_216) ;  /* 0x0000000400a88947 */ /* 0x000fec0003800000 */
[----:B------:R-:W-:-:S13]  /*0930*/  ISETP.NE.AND P0, PT, R4, RZ, PT ;  /* 0x000000ff0400720c */ /* 0x000fda0003f05270 */
[----:B------:R-:W-:Y:S05]  /*0940*/  @P0 EXIT ;  /* 0x000000000000094d */ /* 0x000fea0003800000 */
[----:B------:R0:W2:Y:S02]  /*0950*/  LDG.E R4, desc[UR6][R2.64+0x4] ;  /* 0x0000040602047981 */ /* 0x0000a4000c1e1900 */
[----:B0-----:R-:W-:Y:S02]  /*0960*/  CS2R R2, SRZ ;  /* 0x0000000000027805 */ /* 0x001fe4000001ff00 */
[----:B--2---:R-:W-:-:S13]  /*0970*/  ISETP.NE.AND P0, PT, R4, 0x1, PT ;  /* 0x000000010400780c */ /* 0x004fda0003f05270 */
[----:B------:R-:W-:Y:S05]  /*0980*/  @!P0 BRA `(.L_x_217) ;  /* 0x0000000400588947 */ /* 0x000fea0003800000 */
[----:B------:R-:W-:Y:S01]  /*0990*/  ISETP.NE.AND P0, PT, R0, RZ, PT ;  /* 0x000000ff0000720c */ /* 0x000fe20003f05270 */
[----:B------:R-:W-:-:S12]  /*09a0*/  BSSY.RECONVERGENT B0, `(.L_x_217) ;  /* 0x0000054000007945 */ /* 0x000fd80003800200 */
[----:B------:R-:W-:Y:S05]  /*09b0*/  @P0 BRA `(.L_x_218) ;  /* 0x00000000002c0947 */ /* 0x000fea0003800000 */
[----:B------:R-:W0:Y:S02]  /*09c0*/  LDC.64 R4, c[0x0][0x388] ;  /* 0x0000e200ff047b82 */ /* 0x000e240000000a00 */
[----:B0-----:R-:W-:-:S06]  /*09d0*/  IMAD.WIDE R4, R8, 0x8, R4 ;  /* 0x0000000808047825 */ /* 0x001fcc00078e0204 */
[----:B------:R-:W2:Y:S01]  /*09e0*/  LDG.E.64 R4, desc[UR6][R4.64] ;  /* 0x0000000604047981 */ /* 0x000ea2000c1e1b00 */
[----:B------:R-:W-:-:S04]  /*09f0*/  IMAD.IADD R7, R6, 0x1, R9 ;  /* 0x0000000106077824 */ /* 0x000fc800078e0209 */
[----:B--2---:R-:W-:-:S04]  /*0a00*/  IMAD.WIDE R6, R7, 0x4, R4 ;  /* 0x0000000407067825 */ /* 0x004fc800078e0204 */
[----:B------:R-:W-:Y:S02]  /*0a10*/  IMAD.WIDE R8, R9, 0x4, R4 ;  /* 0x0000000409087825 */ /* 0x000fe400078e0204 */
[----:B------:R-:W2:Y:S04]  /*0a20*/  LDG.E R6, desc[UR6][R6.64] ;  /* 0x0000000606067981 */ /* 0x000ea8000c1e1900 */
[----:B------:R-:W2:Y:S02]  /*0a30*/  LDG.E R9, desc[UR6][R8.64] ;  /* 0x0000000608097981 */ /* 0x000ea4000c1e1900 */
[----:B--2---:R-:W-:-:S06]  /*0a40*/  FADD R2, R6, -R9 ;  /* 0x8000000906027221 */ /* 0x004fcc0000000000 */
[----:B------:R-:W1:Y:S01]  /*0a50*/  F2F.F64.F32 R2, R2 ;  /* 0x0000000200027310 */ /* 0x000e620000201800 */
[----:B------:R-:W-:Y:S05]  /*0a60*/  BRA `(.L_x_219) ;  /* 0x00000004001c7947 */ /* 0x000fea0003800000 */
.L_x_218:
[----:B------:R-:W-:-:S04]  /*0a70*/  IADD3 R3, PT, PT, R4, -0x1, RZ ;  /* 0xffffffff04037810 */ /* 0x000fc80007ffe0ff */
[----:B------:R-:W-:-:S13]  /*0a80*/  ISETP.NE.AND P0, PT, R0, R3, PT ;  /* 0x000000030000720c */ /* 0x000fda0003f05270 */
[----:B------:R-:W-:Y:S05]  /*0a90*/  @P0 BRA `(.L_x_220) ;  /* 0x00000000002c0947 */ /* 0x000fea0003800000 */
[----:B------:R-:W0:Y:S02]  /*0aa0*/  LDC.64 R2, c[0x0][0x388] ;  /* 0x0000e200ff027b82 */ /* 0x000e240000000a00 */
[----:B0-----:R-:W-:-:S06]  /*0ab0*/  IMAD.WIDE R14, R8, 0x8, R2 ;  /* 0x00000008080e7825 */ /* 0x001fcc00078e0202 */
[----:B------:R-:W2:Y:S01]  /*0ac0*/  LDG.E.64 R14, desc[UR6][R14.64] ;  /* 0x000000060e0e7981 */ /* 0x000ea2000c1e1b00 */
[C---:B------:R-:W-:Y:S02]  /*0ad0*/  IMAD.IADD R5, R9.reuse, 0x1, -R6 ;  /* 0x0000000109057824 */ /* 0x040fe400078e0a06 */
[----:B--2---:R-:W-:-:S04]  /*0ae0*/  IMAD.WIDE R6, R9, 0x4, R14 ;  /* 0x0000000409067825 */ /* 0x004fc800078e020e */
[----:B------:R-:W-:Y:S02]  /*0af0*/  IMAD.WIDE R4, R5, 0x4, R14 ;  /* 0x0000000405047825 */ /* 0x000fe400078e020e */
[----:B------:R-:W2:Y:S04]  /*0b00*/  LDG.E R7, desc[UR6][R6.64] ;  /* 0x0000000606077981 */ /* 0x000ea8000c1e1900 */
[----:B------:R-:W2:Y:S02]  /*0b10*/  LDG.E R4, desc[UR6][R4.64] ;  /* 0x0000000604047981 */ /* 0x000ea4000c1e1900 */
[----:B--2---:R-:W-:-:S06]  /*0b20*/  FADD R2, R7, -R4 ;  /* 0x8000000407027221 */ /* 0x004fcc0000000000 */
[----:B------:R-:W0:Y:S01]  /*0b30*/  F2F.F64.F32 R2, R2 ;  /* 0x0000000200027310 */ /* 0x000e220000201800 */
[----:B------:R-:W-:Y:S05]  /*0b40*/  BRA `(.L_x_219) ;  /* 0x0000000000e47947 */ /* 0x000fea0003800000 */
.L_x_220:
[----:B------:R-:W-:Y:S01]  /*0b50*/  VIADD R3, R4, 0xfffffffe ;  /* 0xfffffffe04037836 */ /* 0x000fe20000000000 */
[----:B------:R-:W-:-:S04]  /*0b60*/  ISETP.NE.AND P1, PT, R0, 0x1, PT ;  /* 0x000000010000780c */ /* 0x000fc80003f25270 */
[----:B------:R-:W-:-:S13]  /*0b70*/  ISETP.NE.AND P0, PT, R0, R3, PT ;  /* 0x000000030000720c */ /* 0x000fda0003f05270 */
[----:B------:R-:W-:Y:S05]  /*0b80*/  @P0 BRA P1, `(.L_x_221) ;  /* 0x0000000000340947 */ /* 0x000fea0000800000 */
[----:B------:R-:W0:Y:S02]  /*0b90*/  LDC.64 R2, c[0x0][0x388] ;  /* 0x0000e200ff027b82 */ /* 0x000e240000000a00 */
[----:B0-----:R-:W-:-:S06]  /*0ba0*/  IMAD.WIDE R4, R8, 0x8, R2 ;  /* 0x0000000808047825 */ /* 0x001fcc00078e0202 */
[----:B------:R-:W2:Y:S01]  /*0bb0*/  LDG.E.64 R4, desc[UR6][R4.64] ;  /* 0x0000000604047981 */ /* 0x000ea2000c1e1b00 */
[----:B------:R-:W-:Y:S01]  /*0bc0*/  IADD3 R7, PT, PT, R6, R9, RZ ;  /* 0x0000000906077210 */ /* 0x000fe20007ffe0ff */
[----:B------:R-:W-:-:S04]  /*0bd0*/  IMAD.IADD R9, R9, 0x1, -R6 ;  /* 0x0000000109097824 */ /* 0x000fc800078e0a06 */
[----:B--2---:R-:W-:-:S04]  /*0be0*/  IMAD.WIDE R6, R7, 0x4, R4 ;  /* 0x0000000407067825 */ /* 0x004fc800078e0204 */
[----:B------:R-:W-:Y:S02]  /*0bf0*/  IMAD.WIDE R8, R9, 0x4, R4 ;  /* 0x0000000409087825 */ /* 0x000fe400078e0204 */
[----:B------:R-:W2:Y:S04]  /*0c00*/  LDG.E R6, desc[UR6][R6.64] ;  /* 0x0000000606067981 */ /* 0x000ea8000c1e1900 */
[----:B------:R-:W2:Y:S02]  /*0c10*/  LDG.E R9, desc[UR6][R8.64] ;  /* 0x0000000608097981 */ /* 0x000ea4000c1e1900 */
[----:B--2---:R-:W-:-:S04]  /*0c20*/  FADD R12, R6, -R9 ;  /* 0x80000009060c7221 */ /* 0x004fc80000000000 */
[----:B------:R-:W0:Y:S02]  /*0c30*/  F2F.F64.F32 R2, R12 ;  /* 0x0000000c00027310 */ /* 0x000e240000201800 */
[----:B0-----:R-:W-:Y:S01]  /*0c40*/  DMUL R2, R2, 0.5 ;  /* 0x3fe0000002027828 */ /* 0x001fe20000000000 */
[----:B------:R-:W-:Y:S10]  /*0c50*/  BRA `(.L_x_219) ;  /* 0x0000000000a07947 */ /* 0x000ff40003800000 */
.L_x_221:
[----:B------:R-:W0:Y:S02]  /*0c60*/  LDC.64 R2, c[0x0][0x388] ;  /* 0x0000e200ff027b82 */ /* 0x000e240000000a00 */
[----:B0-----:R-:W-:-:S06]  /*0c70*/  IMAD.WIDE R2, R8, 0x8, R2 ;  /* 0x0000000808027825 */ /* 0x001fcc00078e0202 */
[----:B------:R-:W2:Y:S01]  /*0c80*/  LDG.E.64 R2, desc[UR6][R2.64] ;  /* 0x0000000602027981 */ /* 0x000ea2000c1e1b00 */
[C-C-:B------:R-:W-:Y:S02]  /*0c90*/  IMAD R5, R6.reuse, -0x2, R9.reuse ;  /* 0xfffffffe06057824 */ /* 0x140fe400078e0209 */
[----:B------:R-:W-:Y:S02]  /*0ca0*/  IMAD.IADD R23, R6, 0x1, R9 ;  /* 0x0000000106177824 */ /* 0x000fe400078e0209 */
[----:B------:R-:W0:Y:S01]  /*0cb0*/  MUFU.RCP64H R9, 12 ;  /* 0x4028000000097908 */ /* 0x000e220000001800 */
[----:B--2---:R-:W-:-:S05]  /*0cc0*/  IMAD.WIDE R4, R5, 0x4, R2 ;  /* 0x0000000405047825 */ /* 0x004fca00078e0202 */
[----:B------:R0:W2:Y:S01]  /*0cd0*/  LDG.E R12, desc[UR6][R4.64] ;  /* 0x00000006040c7981 */ /* 0x0000a2000c1e1900 */
[----:B------:R-:W-:-:S05]  /*0ce0*/  IMAD.WIDE R18, R6, 0x4, R4 ;  /* 0x0000000406127825 */ /* 0x000fca00078e0204 */
[----:B------:R1:W3:Y:S01]  /*0cf0*/  LDG.E R24, desc[UR6][R18.64] ;  /* 0x0000000612187981 */ /* 0x0002e2000c1e1900 */
[----:B------:R-:W-:-:S05]  /*0d00*/  IMAD.WIDE R22, R23, 0x4, R2 ;  /* 0x0000000417167825 */ /* 0x000fca00078e0202 */
[----:B------:R-:W4:Y:S01]  /*0d10*/  LDG.E R25, desc[UR6][R22.64] ;  /* 0x0000000616197981 */ /* 0x000f22000c1e1900 */
[----:B------:R-:W-:-:S06]  /*0d20*/  IMAD.WIDE R20, R6, 0x4, R22 ;  /* 0x0000000406147825 */ /* 0x000fcc00078e0216 */
[----:B------:R-:W5:Y:S01]  /*0d30*/  LDG.E R20, desc[UR6][R20.64] ;  /* 0x0000000614147981 */ /* 0x000f62000c1e1900 */
[----:B------:R-:W-:Y:S01]  /*0d40*/  MOV R2, 0x0 ;  /* 0x0000000000027802 */ /* 0x000fe20000000f00 */
[----:B------:R-:W-:Y:S02]  /*0d50*/  IMAD.MOV.U32 R3, RZ, RZ, 0x40280000 ;  /* 0x40280000ff037424 */ /* 0x000fe400078e00ff */
[----:B------:R-:W-:-:S06]  /*0d60*/  IMAD.MOV.U32 R8, RZ, RZ, 0x1 ;  /* 0x00000001ff087424 */ /* 0x000fcc00078e00ff */
[----:B0-----:R-:W-:-:S08]  /*0d70*/  DFMA R4, R8, -R2, 1 ;  /* 0x3ff000000804742b */ /* 0x001fd00000000802 */
[----:B-1----:R-:W-:-:S08]  /*0d80*/  DFMA R18, R4, R4, R4 ;  /* 0x000000040412722b */ /* 0x002fd00000000004 */
[----:B------:R-:W-:-:S08]  /*0d90*/  DFMA R8, R8, R18, R8 ;  /* 0x000000120808722b */ /* 0x000fd00000000008 */
[----:B------:R-:W-:-:S08]  /*0da0*/  DFMA R2, R8, -R2, 1 ;  /* 0x3ff000000802742b */ /* 0x000fd00000000802 */
[----:B------:R-:W-:Y:S01]  /*0db0*/  DFMA R2, R8, R2, R8 ;  /* 0x000000020802722b */ /* 0x000fe20000000008 */
[----:B------:R-:W-:Y:S01]  /*0dc0*/  BSSY.RECONVERGENT B1, `(.L_x_219) ;  /* 0x0000011000017945 */ /* 0x000fe20003800200 */
[----:B--2---:R-:W-:Y:S08]  /*0dd0*/  F2F.F64.F32 R14, R12 ;  /* 0x0000000c000e7310 */ /* 0x004ff00000201800 */
[----:B---3--:R-:W0:Y:S08]  /*0de0*/  F2F.F64.F32 R16, R24 ;  /* 0x0000001800107310 */ /* 0x008e300000201800 */
[----:B----4-:R-:W1:Y:S01]  /*0df0*/  F2F.F64.F32 R4, R25 ;  /* 0x0000001900047310 */ /* 0x010e620000201800 */
[----:B0-----:R-:W-:-:S07]  /*0e00*/  DFMA R14, R16, -8, R14 ;  /* 0xc0200000100e782b */ /* 0x001fce000000000e */
[----:B-----5:R-:W0:Y:S01]  /*0e10*/  F2F.F64.F32 R16, R20 ;  /* 0x0000001400107310 */ /* 0x020e220000201800 */
[----:B-1----:R-:W-:-:S08]  /*0e20*/  DFMA R4, R4, 8, R14 ;  /* 0x402000000404782b */ /* 0x002fd0000000000e */
[----:B0-----:R-:W-:-:S08]  /*0e30*/  DADD R16, R4, -R16 ;  /* 0x0000000004107229 */ /* 0x001fd00000000810 */
[----:B------:R-:W-:-:S08]  /*0e40*/  DMUL R4, R16, R2 ;  /* 0x0000000210047228 */ /* 0x000fd00000000000 */
[----:B------:R-:W-:-:S08]  /*0e50*/  DFMA R8, R4, -12, R16 ;  /* 0xc02800000408782b */ /* 0x000fd00000000010 */
[----:B------:R-:W-:Y:S01]  /*0e60*/  DFMA R2, R2, R8, R4 ;  /* 0x000000080202722b */ /* 0x000fe20000000004 */
[----:B------:R-:W-:-:S09]  /*0e70*/  FSETP.GEU.AND P1, PT, |R17|, 6.5827683646048100446e-37, PT ;  /* 0x036000001100780b */ /* 0x000fd20003f2e200 */
[----:B------:R-:W-:-:S05]  /*0e80*/  FFMA R4, RZ, 2.625, R3 ;  /* 0x40280000ff047823 */ /* 0x000fca0000000003 */
[----:B------:R-:W-:-:S13]  /*0e90*/  FSETP.GT.AND P0, PT, |R4|, 1.469367938527859385e-39, PT ;  /* 0x001000000400780b */ /* 0x000fda0003f04200 */
[----:B------:R-:W-:Y:S05]  /*0ea0*/  @P0 BRA P1, `(.L_x_222) ;  /* 0x0000000000080947 */ /* 0x000fea0000800000 */
[----:B------:R-:W-:-:S07]  /*0eb0*/  MOV R22, 0xed0 ;  /* 0x00000ed000167802 */ /* 0x000fce0000000f00 */
[----:B------:R-:W-:Y:S05]  /*0ec0*/  CALL.REL.NOINC `($__internal_7_$__cuda_sm20_div_rn_f64_full) ;  /* 0x0000000400ac7944 */ /* 0x000fea0003c00000 */
.L_x_222:
[----:B------:R-:W-:Y:S05]  /*0ed0*/  BSYNC.RECONVERGENT B1 ;  /* 0x0000000000017941 */ /* 0x000fea0003800200 */
.L_x_219:
[----:B------:R-:W-:Y:S05]  /*0ee0*/  BSYNC.RECONVERGENT B0 ;  /* 0x0000000000007941 */ /* 0x000fea0003800200 */
.L_x_217:
[----:B------:R-:W2:Y:S01]  /*0ef0*/  LDC.64 R6, c[0x0][0x3a8] ;  /* 0x0000ea00ff067b82 */ /* 0x000ea20000000a00 */
[----:B------:R-:W3:Y:S07]  /*0f00*/  LDCU.64 UR8, c[0x0][0x3b0] ;  /* 0x00007600ff0877ac */ /* 0x000eee0008000a00 */
[----:B------:R-:W4:Y:S01]  /*0f10*/  LDC.64 R4, c[0x0][0x3a0] ;  /* 0x0000e800ff047b82 */ /* 0x000f220000000a00 */
[C-C-:B---3--:R-:W-:Y:S02]  /*0f20*/  IMAD R9, R13.reuse, UR8, R10.reuse ;  /* 0x000000080d097c24 */ /* 0x148fe4000f8e020a */
[----:B------:R-:W-:-:S02]  /*0f30*/  IMAD R13, R13, UR9, R10 ;  /* 0x000000090d0d7c24 */ /* 0x000fc4000f8e020a */
[----:B--2---:R-:W-:-:S06]  /*0f40*/  IMAD.WIDE R6, R9, 0x4, R6 ;  /* 0x0000000409067825 */ /* 0x004fcc00078e0206 */
[----:B------:R-:W2:Y:S01]  /*0f50*/  LDG.E R6, desc[UR6][R6.64] ;  /* 0x0000000606067981 */ /* 0x000ea2000c1e1900 */
[----:B----4-:R-:W-:-:S06]  /*0f60*/  IMAD.WIDE R4, R13, 0x8, R4 ;  /* 0x000000080d047825 */ /* 0x010fcc00078e0204 */
[----:B------:R-:W3:Y:S01]  /*0f70*/  LDG.E.64 R4, desc[UR6][R4.64] ;  /* 0x0000000604047981 */ /* 0x000ee2000c1e1b00 */
[----:B01----:R-:W0:Y:S01]  /*0f80*/  F2F.F32.F64 R3, R2 ;  /* 0x0000000200037310 */ /* 0x003e220000301000 */
[----:B--2---:R-:W-:-:S04]  /*0f90*/  IMAD R9, R0, R6, R11 ;  /* 0x0000000600097224 */ /* 0x004fc800078e020b */
[----:B---3--:R-:W-:-:S05]  /*0fa0*/  IMAD.WIDE R8, R9, 0x4, R4 ;  /* 0x0000000409087825 */ /* 0x008fca00078e0204 */
[----:B0-----:R-:W-:Y:S01]  /*0fb0*/  STG.E desc[UR6][R8.64], R3 ;  /* 0x0000000308007986 */ /* 0x001fe2000c101906 */
[----:B------:R-:W-:Y:S05]  /*0fc0*/  EXIT ;  /* 0x000000000000794d */ /* 0x000fea0003800000 */
.L_x_216:
[----:B------:R-:W-:Y:S02]  /*0fd0*/  ISETP.NE.AND P0, PT, R5, 0x1, PT ;  /* 0x000000010500780c */ /* 0x000fe40003f05270 */
[----:B------:R-:W-:-:S11]  /*0fe0*/  CS2R R2, SRZ ;  /* 0x0000000000027805 */ /* 0x000fd6000001ff00 */
[----:B------:R-:W-:Y:S05]  /*0ff0*/  @!P0 BRA `(.L_x_223) ;  /* 0x0000000400288947 */ /* 0x000fea0003800000 */
[----:B------:R-:W-:Y:S01]  /*1000*/  ISETP.NE.AND P0, PT, R11, RZ, PT ;  /* 0x000000ff0b00720c */ /* 0x000fe20003f05270 */
[----:B------:R-:W-:-:S12]  /*1010*/  BSSY.RECONVERGENT B0, `(.L_x_223) ;  /* 0x0000048000007945 */ /* 0x000fd80003800200 */
[----:B------:R-:W-:Y:S05]  /*1020*/  @P0 BRA `(.L_x_224) ;  /* 0x0000000000240947 */ /* 0x000fea0003800000 */
[----:B------:R-:W0:Y:S02]  /*1030*/  LDC.64 R2, c[0x0][0x388] ;  /* 0x0000e200ff027b82 */ /* 0x000e240000000a00 */
[----:B0-----:R-:W-:-:S05]  /*1040*/  IMAD.WIDE R6, R8, 0x8, R2 ;  /* 0x0000000808067825 */ /* 0x001fca00078e0202 */
[----:B------:R-:W2:Y:S02]  /*1050*/  LDG.E.64 R2, desc[UR6][R6.64] ;  /* 0x0000000606027981 */ /* 0x000ea4000c1e1b00 */
[----:B--2---:R-:W-:-:S05]  /*1060*/  IMAD.WIDE R4, R9, 0x4, R2 ;  /* 0x0000000409047825 */ /* 0x004fca00078e0202 */
[----:B------:R-:W2:Y:S04]  /*1070*/  LDG.E R2, desc[UR6][R4.64+0x4] ;  /* 0x0000040604027981 */ /* 0x000ea8000c1e1900 */
[----:B------:R-:W2:Y:S02]  /*1080*/  LDG.E R3, desc[UR6][R4.64] ;  /* 0x0000000604037981 */ /* 0x000ea4000c1e1900 */
[----:B--2---:R-:W-:-:S06]  /*1090*/  FADD R2, R2, -R3 ;  /* 0x8000000302027221 */ /* 0x004fcc0000000000 */
[----:B------:R-:W0:Y:S01]  /*10a0*/  F2F.F64.F32 R2, R2 ;  /* 0x0000000200027310 */ /* 0x000e220000201800 */
[----:B------:R-:W-:Y:S05]  /*10b0*/  BRA `(.L_x_225) ;  /* 0x0000000000f47947 */ /* 0x000fea0003800000 */
.L_x_224:
[----:B------:R-:W-:-:S04]  /*10c0*/  IADD3 R2, PT, PT, R5, -0x1, RZ ;  /* 0xffffffff05027810 */ /* 0x000fc80007ffe0ff */
[----:B------:R-:W-:-:S13]  /*10d0*/  ISETP.NE.AND P0, PT, R11, R2, PT ;  /* 0x000000020b00720c */ /* 0x000fda0003f05270 */
[----:B------:R-:W-:Y:S05]  /*10e0*/  @P0 BRA `(.L_x_226) ;  /* 0x0000000000240947 */ /* 0x000fea0003800000 */
[----:B------:R-:W0:Y:S02]  /*10f0*/  LDC.64 R2, c[0x0][0x388] ;  /* 0x0000e200ff027b82 */ /* 0x000e240000000a00 */
[----:B0-----:R-:W-:-:S06]  /*1100*/  IMAD.WIDE R4, R8, 0x8, R2 ;  /* 0x0000000808047825 */ /* 0x001fcc00078e0202 */
[----:B------:R-:W2:Y:S02]  /*1110*/  LDG.E.64 R4, desc[UR6][R4.64] ;  /* 0x0000000604047981 */ /* 0x000ea4000c1e1b00 */
[----:B--2---:R-:W-:-:S05]  /*1120*/  IMAD.WIDE R6, R9, 0x4, R4 ;  /* 0x0000000409067825 */ /* 0x004fca00078e0204 */
[----:B------:R-:W2:Y:S04]  /*1130*/  LDG.E R3, desc[UR6][R6.64] ;  /* 0x0000000606037981 */ /* 0x000ea8000c1e1900 */
[----:B------:R-:W2:Y:S02]  /*1140*/  LDG.E R2, desc[UR6][R6.64+-0x4] ;  /* 0xfffffc0606027981 */ /* 0x000ea4000c1e1900 */
[----:B--2---:R-:W-:-:S06]  /*1150*/  FADD R2, R3, -R2 ;  /* 0x8000000203027221 */ /* 0x004fcc0000000000 */
[----:B------:R-:W1:Y:S01]  /*1160*/  F2F.F64.F32 R2, R2 ;  /* 0x0000000200027310 */ /* 0x000e620000201800 */
[----:B------:R-:W-:Y:S05]  /*1170*/  BRA `(.L_x_225) ;  /* 0x0000000000c47947 */ /* 0x000fea0003800000 */
.L_x_226:
[----:B------:R-:W-:Y:S01]  /*1180*/  VIADD R2, R5, 0xfffffffe ;  /* 0xfffffffe05027836 */ /* 0x000fe20000000000 */
[----:B------:R-:W-:-:S04]  /*1190*/  ISETP.NE.AND P1, PT, R11, 0x1, PT ;  /* 0x000000010b00780c */ /* 0x000fc80003f25270 */
[----:B------:R-:W-:-:S13]  /*11a0*/  ISETP.NE.AND P0, PT, R11, R2, PT ;  /* 0x000000020b00720c */ /* 0x000fda0003f05270 */
[----:B------:R-:W-:Y:S05]  /*11b0*/  @P0 BRA P1, `(.L_x_227) ;  /* 0x0000000000280947 */ /* 0x000fea0000800000 */
[----:B------:R-:W0:Y:S02]  /*11c0*/  LDC.64 R2, c[0x0][0x388] ;  /* 0x0000e200ff027b82 */ /* 0x000e240000000a00 */
[----:B0-----:R-:W-:-:S06]  /*11d0*/  IMAD.WIDE R4, R8, 0x8, R2 ;  /* 0x0000000808047825 */ /* 0x001fcc00078e0202 */
[----:B------:R-:W2:Y:S02]  /*11e0*/  LDG.E.64 R4, desc[UR6][R4.64] ;  /* 0x0000000604047981 */ /* 0x000ea4000c1e1b00 */
[----:B--2---:R-:W-:-:S05]  /*11f0*/  IMAD.WIDE R6, R9, 0x4, R4 ;  /* 0x0000000409067825 */ /* 0x004fca00078e0204 */
[----:B------:R-:W2:Y:S04]  /*1200*/  LDG.E R8, desc[UR6][R6.64+0x4] ;  /* 0x0000040606087981 */ /* 0x000ea8000c1e1900 */
[----:B------:R-:W2:Y:S02]  /*1210*/  LDG.E R3, desc[UR6][R6.64+-0x4] ;  /* 0xfffffc0606037981 */ /* 0x000ea4000c1e1900 */
[----:B--2---:R-:W-:-:S04]  /*1220*/  FADD R8, R8, -R3 ;  /* 0x8000000308087221 */ /* 0x004fc80000000000 */
[----:B------:R-:W0:Y:S02]  /*1230*/  F2F.F64.F32 R2, R8 ;  /* 0x0000000800027310 */ /* 0x000e240000201800 */
[----:B0-----:R-:W-:Y:S01]  /*1240*/  DMUL R2, R2, 0.5 ;  /* 0x3fe0000002027828 */ /* 0x001fe20000000000 */
[----:B------:R-:W-:Y:S10]  /*1250*/  BRA `(.L_x_225) ;  /* 0x00000000008c7947 */ /* 0x000ff40003800000 */
.L_x_227:
[----:B------:R-:W0:Y:S02]  /*1260*/  LDC.64 R2, c[0x0][0x388] ;  /* 0x0000e200ff027b82 */ /* 0x000e240000000a00 */
[----:B0-----:R-:W-:-:S06]  /*1270*/  IMAD.WIDE R4, R8, 0x8, R2 ;  /* 0x0000000808047825 */ /* 0x001fcc00078e0202 */
[----:B------:R-:W2:Y:S01]  /*1280*/  LDG.E.64 R4, desc[UR6][R4.64] ;  /* 0x0000000604047981 */ /* 0x000ea2000c1e1b00 */
[----:B------:R-:W-:Y:S01]  /*1290*/  IMAD.MOV.U32 R2, RZ, RZ, 0x0 ;  /* 0x00000000ff027424 */ /* 0x000fe200078e00ff */
[----:B------:R-:W-:Y:S01]  /*12a0*/  MOV R3, 0x40280000 ;  /* 0x4028000000037802 */ /* 0x000fe20000000f00 */
[----:B--2---:R-:W-:-:S05]  /*12b0*/  IMAD.WIDE R18, R9, 0x4, R4 ;  /* 0x0000000409127825 */ /* 0x004fca00078e0204 */
[----:B------:R-:W2:Y:S04]  /*12c0*/  LDG.E R6, desc[UR6][R18.64+-0x8] ;  /* 0xfffff80612067981 */ /* 0x000ea8000c1e1900 */
[----:B------:R-:W3:Y:S04]  /*12d0*/  LDG.E R22, desc[UR6][R18.64+-0x4] ;  /* 0xfffffc0612167981 */ /* 0x000ee8000c1e1900 */
[----:B------:R-:W4:Y:S04]  /*12e0*/  LDG.E R23, desc[UR6][R18.64+0x4] ;  /* 0x0000040612177981 */ /* 0x000f28000c1e1900 */
[----:B------:R-:W5:Y:S01]  /*12f0*/  LDG.E R12, desc[UR6][R18.64+0x8] ;  /* 0x00000806120c7981 */ /* 0x000f62000c1e1900 */
[----:B------:R-:W0:Y:S01]  /*1300*/  MUFU.RCP64H R9, 12 ;  /* 0x4028000000097908 */ /* 0x000e220000001800 */
[----:B------:R-:W-:Y:S01]  /*1310*/  IMAD.MOV.U32 R8, RZ, RZ, 0x1 ;  /* 0x00000001ff087424 */ /* 0x000fe200078e00ff */
[----:B------:R-:W-:Y:S05]  /*1320*/  BSSY.RECONVERGENT B1, `(.L_x_225) ;  /* 0x0000016000017945 */ /* 0x000fea0003800200 */
[----:B0-----:R-:W-:-:S08]  /*1330*/  DFMA R20, R8, -R2, 1 ;  /* 0x3ff000000814742b */ /* 0x001fd00000000802 */
[----:B------:R-:W-:-:S08]  /*1340*/  DFMA R20, R20, R20, R20 ;  /* 0x000000141414722b */ /* 0x000fd00000000014 */
[----:B------:R-:W-:-:S08]  /*1350*/  DFMA R8, R8, R20, R8 ;  /* 0x000000140808722b */ /* 0x000fd00000000008 */
[----:B------:R-:W-:-:S08]  /*1360*/  DFMA R2, R8, -R2, 1 ;  /* 0x3ff000000802742b */ /* 0x000fd00000000802 */
[----:B------:R-:W-:Y:S01]  /*1370*/  DFMA R8, R8, R2, R8 ;  /* 0x000000020808722b */ /* 0x000fe20000000008 */
[----:B--2---:R-:W-:Y:S08]  /*1380*/  F2F.F64.F32 R14, R6 ;  /* 0x00000006000e7310 */ /* 0x004ff00000201800 */
[----:B---3--:R-:W0:Y:S08]  /*1390*/  F2F.F64.F32 R16, R22 ;  /* 0x0000001600107310 */ /* 0x008e300000201800 */
[----:B----4-:R-:W1:Y:S01]  /*13a0*/  F2F.F64.F32 R4, R23 ;  /* 0x0000001700047310 */ /* 0x010e620000201800 */
[----:B0-----:R-:W-:-:S07]  /*13b0*/  DFMA R14, R16, -8, R14 ;  /* 0xc0200000100e782b */ /* 0x001fce000000000e */
[----:B-----5:R-:W0:Y:S01]  /*13c0*/  F2F.F64.F32 R16, R12 ;  /* 0x0000000c00107310 */ /* 0x020e220000201800 */
[----:B-1----:R-:W-:-:S08]  /*13d0*/  DFMA R4, R4, 8, R14 ;  /* 0x402000000404782b */ /* 0x002fd0000000000e */
[----:B0-----:R-:W-:-:S08]  /*13e0*/  DADD R16, R4, -R16 ;  /* 0x0000000004107229 */ /* 0x001fd00000000810 */
[----:B------:R-:W-:Y:S02]  /*13f0*/  DMUL R2, R8, R16 ;  /* 0x0000001008027228 */ /* 0x000fe40000000000 */
[----:B------:R-:W-:-:S06]  /*1400*/  FSETP.GEU.AND P1, PT, |R17|, 6.5827683646048100446e-37, PT ;  /* 0x036000001100780b */ /* 0x000fcc0003f2e200 */
[----:B------:R-:W-:-:S08]  /*1410*/  DFMA R4, R2, -12, R16 ;  /* 0xc02800000204782b */ /* 0x000fd00000000010 */
[----:B------:R-:W-:-:S10]  /*1420*/  DFMA R2, R8, R4, R2 ;  /* 0x000000040802722b */ /* 0x000fd40000000002 */
[----:B------:R-:W-:-:S05]  /*1430*/  FFMA R4, RZ, 2.625, R3 ;  /* 0x40280000ff047823 */ /* 0x000fca0000000003 */
[----:B------:R-:W-:-:S13]  /*1440*/  FSETP.GT.AND P0, PT, |R4|, 1.469367938527859385e-39, PT ;  /* 0x001000000400780b */ /* 0x000fda0003f04200 */
[----:B------:R-:W-:Y:S05]  /*1450*/  @P0 BRA P1, `(.L_x_228) ;  /* 0x0000000000080947 */ /* 0x000fea0000800000 */
[----:B------:R-:W-:-:S07]  /*1460*/  MOV R22, 0x1480 ;  /* 0x0000148000167802 */ /* 0x000fce0000000f00 */
[----:B------:R-:W-:Y:S05]  /*1470*/  CALL.REL.NOINC `($__internal_7_$__cuda_sm20_div_rn_f64_full) ;  /* 0x0000000000407944 */ /* 0x000fea0003c00000 */
.L_x_228:
[----:B------:R-:W-:Y:S05]  /*1480*/  BSYNC.RECONVERGENT B1 ;  /* 0x0000000000017941 */ /* 0x000fea0003800200 */
.L_x_225:
[----:B------:R-:W-:Y:S05]  /*1490*/  BSYNC.RECONVERGENT B0 ;  /* 0x0000000000007941 */ /* 0x000fea0003800200 */
.L_x_223:
        /* <DEDUP_REMOVED lines=14> */
        .weak           $__internal_7_$__cuda_sm20_div_rn_f64_full
        .type           $__internal_7_$__cuda_sm20_div_rn_f64_full,@function
        .size           $__internal_7_$__cuda_sm20_div_rn_f64_full,(.L_x_272 - $__internal_7_$__cuda_sm20_div_rn_f64_full)
$__internal_7_$__cuda_sm20_div_rn_f64_full:
[C---:B------:R-:W-:Y:S01]  /*1580*/  FSETP.GEU.AND P0, PT, |R7|.reuse, 1.469367938527859385e-39, PT ;  /* 0x001000000700780b */ /* 0x040fe20003f0e200 */
[----:B------:R-:W-:Y:S01]  /*1590*/  IMAD.U32 R6, RZ, RZ, UR4 ;  /* 0x00000004ff067e24 */ /* 0x000fe2000f8e00ff */
[----:B------:R-:W-:Y:S01]  /*15a0*/  LOP3.LUT R2, R7, 0x800fffff, RZ, 0xc0, !PT ;  /* 0x800fffff07027812 */ /* 0x000fe200078ec0ff */
[----:B------:R-:W-:Y:S01]  /*15b0*/  IMAD.MOV.U32 R3, RZ, RZ, R17 ;  /* 0x000000ffff037224 */ /* 0x000fe200078e0011 */
[----:B------:R-:W-:Y:S01]  /*15c0*/  MOV R4, UR4 ;  /* 0x0000000400047c02 */ /* 0x000fe20008000f00 */
[----:B------:R-:W-:Y:S01]  /*15d0*/  IMAD.MOV.U32 R12, RZ, RZ, 0x1ca00000 ;  /* 0x1ca00000ff0c7424 */ /* 0x000fe200078e00ff */
[----:B------:R-:W-:Y:S01]  /*15e0*/  LOP3.LUT R5, R2, 0x3ff00000, RZ, 0xfc, !PT ;  /* 0x3ff0000002057812 */ /* 0x000fe200078efcff */
[----:B------:R-:W-:Y:S01]  /*15f0*/  IMAD.MOV.U32 R2, RZ, RZ, R16 ;  /* 0x000000ffff027224 */ /* 0x000fe200078e0010 */
[----:B------:R-:W-:Y:S01]  /*1600*/  FSETP.GEU.AND P2, PT, |R3|, 1.469367938527859385e-39, PT ;  /* 0x001000000300780b */ /* 0x000fe20003f4e200 */
[----:B------:R-:W-:Y:S01]  /*1610*/  BSSY.RECONVERGENT B2, `(.L_x_229) ;  /* 0x0000051000027945 */ /* 0x000fe20003800200 */
[----:B------:R-:W-:-:S02]  /*1620*/  MOV R14, 0x1 ;  /* 0x00000001000e7802 */ /* 0x000fc40000000f00 */
[----:B------:R-:W-:Y:S01]  /*1630*/  LOP3.LUT R20, R3, 0x7ff00000, RZ, 0xc0, !PT ;  /* 0x7ff0000003147812 */ /* 0x000fe200078ec0ff */
[----:B------:R-:W-:Y:S01]  /*1640*/  @!P0 DMUL R4, R6, 8.98846567431157953865e+307 ;  /* 0x7fe0000006048828 */ /* 0x000fe20000000000 */
[----:B------:R-:W-:-:S03]  /*1650*/  LOP3.LUT R21, R7, 0x7ff00000, RZ, 0xc0, !PT ;  /* 0x7ff0000007157812 */ /* 0x000fc600078ec0ff */
[----:B------:R-:W-:Y:S01]  /*1660*/  IMAD.MOV.U32 R23, RZ, RZ, R20 ;  /* 0x000000ffff177224 */ /* 0x000fe200078e0014 */
[C---:B------:R-:W-:Y:S01]  /*1670*/  ISETP.GE.U32.AND P1, PT, R20.reuse, R21, PT ;  /* 0x000000151400720c */ /* 0x040fe20003f26070 */
[----:B------:R-:W0:Y:S02]  /*1680*/  MUFU.RCP64H R15, R5 ;  /* 0x00000005000f7308 */ /* 0x000e240000001800 */
[----:B------:R-:W-:Y:S02]  /*1690*/  @!P2 LOP3.LUT R17, R7, 0x7ff00000, RZ, 0xc0, !PT ;  /* 0x7ff000000711a812 */ /* 0x000fe400078ec0ff */
[----:B------:R-:W-:Y:S02]  /*16a0*/  @!P0 LOP3.LUT R21, R5, 0x7ff00000, RZ, 0xc0, !PT ;  /* 0x7ff0000005158812 */ /* 0x000fe400078ec0ff */
[----:B------:R-:W-:Y:S02]  /*16b0*/  @!P2 ISETP.GE.U32.AND P3, PT, R20, R17, PT ;  /* 0x000000111400a20c */ /* 0x000fe40003f66070 */
[----:B------:R-:W-:-:S02]  /*16c0*/  IADD3 R25, PT, PT, R21, -0x1, RZ ;  /* 0xffffffff15197810 */ /* 0x000fc40007ffe0ff */
[----:B------:R-:W-:-:S04]  /*16d0*/  @!P2 SEL R17, R12, 0x63400000, !P3 ;  /* 0x634000000c11a807 */ /* 0x000fc80005800000 */
[----:B------:R-:W-:Y:S01]  /*16e0*/  @!P2 LOP3.LUT R18, R17, 0x80000000, R3, 0xf8, !PT ;  /* 0x800000001112a812 */ /* 0x000fe200078ef803 */
[----:B0-----:R-:W-:-:S03]  /*16f0*/  DFMA R8, R14, -R4, 1 ;  /* 0x3ff000000e08742b */ /* 0x001fc60000000804 */
[----:B------:R-:W-:Y:S02]  /*1700*/  @!P2 LOP3.LUT R19, R18, 0x100000, RZ, 0xfc, !PT ;  /* 0x001000001213a812 */ /* 0x000fe400078efcff */
[----:B------:R-:W-:-:S03]  /*1710*/  @!P2 MOV R18, RZ ;  /* 0x000000ff0012a202 */ /* 0x000fc60000000f00 */
[----:B------:R-:W-:-:S08]  /*1720*/  DFMA R8, R8, R8, R8 ;  /* 0x000000080808722b */ /* 0x000fd00000000008 */
[----:B------:R-:W-:Y:S01]  /*1730*/  DFMA R14, R14, R8, R14 ;  /* 0x000000080e0e722b */ /* 0x000fe2000000000e */
[----:B------:R-:W-:Y:S01]  /*1740*/  SEL R9, R12, 0x63400000, !P1 ;  /* 0x634000000c097807 */ /* 0x000fe20004800000 */
[----:B------:R-:W-:-:S03]  /*1750*/  IMAD.MOV.U32 R8, RZ, RZ, R2 ;  /* 0x000000ffff087224 */ /* 0x000fc600078e0002 */
[----:B------:R-:W-:-:S03]  /*1760*/  LOP3.LUT R9, R9, 0x800fffff, R3, 0xf8, !PT ;  /* 0x800fffff09097812 */ /* 0x000fc600078ef803 */
[----:B------:R-:W-:-:S03]  /*1770*/  DFMA R16, R14, -R4, 1 ;  /* 0x3ff000000e10742b */ /* 0x000fc60000000804 */
[----:B------:R-:W-:-:S05]  /*1780*/  @!P2 DFMA R8, R8, 2, -R18 ;  /* 0x400000000808a82b */ /* 0x000fca0000000812 */
[----:B------:R-:W-:-:S05]  /*1790*/  DFMA R16, R14, R16, R14 ;  /* 0x000000100e10722b */ /* 0x000fca000000000e */
[----:B------:R-:W-:-:S03]  /*17a0*/  @!P2 LOP3.LUT R23, R9, 0x7ff00000, RZ, 0xc0, !PT ;  /* 0x7ff000000917a812 */ /* 0x000fc600078ec0ff */
[----:B------:R-:W-:Y:S02]  /*17b0*/  DMUL R14, R16, R8 ;  /* 0x00000008100e7228 */ /* 0x000fe40000000000 */
[----:B------:R-:W-:-:S05]  /*17c0*/  VIADD R24, R23, 0xffffffff ;  /* 0xffffffff17187836 */ /* 0x000fca0000000000 */
[----:B------:R-:W-:Y:S01]  /*17d0*/  ISETP.GT.U32.AND P0, PT, R24, 0x7feffffe, PT ;  /* 0x7feffffe1800780c */ /* 0x000fe20003f04070 */
[----:B------:R-:W-:-:S03]  /*17e0*/  DFMA R18, R14, -R4, R8 ;  /* 0x800000040e12722b */ /* 0x000fc60000000008 */
[----:B------:R-:W-:-:S05]  /*17f0*/  ISETP.GT.U32.OR P0, PT, R25, 0x7feffffe, P0 ;  /* 0x7feffffe1900780c */ /* 0x000fca0000704470 */
[----:B------:R-:W-:-:S08]  /*1800*/  DFMA R18, R16, R18, R14 ;  /* 0x000000121012722b */ /* 0x000fd0000000000e */
        /* <DEDUP_REMOVED lines=19> */
[----:B------:R-:W-:Y:S01]  /*1940*/  MOV R4, RZ ;  /* 0x000000ff00047202 */ /* 0x000fe20000000f00 */
[----:B------:R-:W-:-:S05]  /*1950*/  DMUL.RP R2, R18, R2 ;  /* 0x0000000212027228 */ /* 0x000fca0000008000 */
[----:B------:R-:W-:-:S05]  /*1960*/  DFMA R4, R14, -R4, R18 ;  /* 0x800000040e04722b */ /* 0x000fca0000000012 */
[----:B------:R-:W-:Y:S02]  /*1970*/  LOP3.LUT R7, R3, R7, RZ, 0x3c, !PT ;  /* 0x0000000703077212 */ /* 0x000fe400078e3cff */
[----:B------:R-:W-:-:S04]  /*1980*/  IADD3 R4, PT, PT, -R12, -0x43300000, RZ ;  /* 0xbcd000000c047810 */ /* 0x000fc80007ffe1ff */
[----:B------:R-:W-:-:S04]  /*1990*/  FSETP.NEU.AND P0, PT, |R5|, R4, PT ;  /* 0x000000040500720b */ /* 0x000fc80003f0d200 */
[----:B------:R-:W-:Y:S02]  /*19a0*/  FSEL R14, R2, R14, !P0 ;  /* 0x0000000e020e7208 */ /* 0x000fe40004000000 */
[----:B------:R-:W-:Y:S01]  /*19b0*/  FSEL R15, R7, R15, !P0 ;  /* 0x0000000f070f7208 */ /* 0x000fe20004000000 */
[----:B------:R-:W-:Y:S06]  /*19c0*/  BRA `(.L_x_231) ;  /* 0x0000000000547947 */ /* 0x000fec0003800000 */
.L_x_230:
        /* <DEDUP_REMOVED lines=16> */
.L_x_233:
[----:B------:R-:W-:Y:S02]  /*1ad0*/  LOP3.LUT R15, R7, 0x80000, RZ, 0xfc, !PT ;  /* 0x00080000070f7812 */ /* 0x000fe400078efcff */
[----:B------:R-:W-:Y:S01]  /*1ae0*/  MOV R14, R6 ;  /* 0x00000006000e7202 */ /* 0x000fe20000000f00 */
[----:B------:R-:W-:Y:S06]  /*1af0*/  BRA `(.L_x_231) ;  /* 0x0000000000087947 */ /* 0x000fec0003800000 */
.L_x_232:
[----:B------:R-:W-:Y:S01]  /*1b00*/  LOP3.LUT R15, R3, 0x80000, RZ, 0xfc, !PT ;  /* 0x00080000030f7812 */ /* 0x000fe200078efcff */
[----:B------:R-:W-:-:S07]  /*1b10*/  IMAD.MOV.U32 R14, RZ, RZ, R2 ;  /* 0x000000ffff0e7224 */ /* 0x000fce00078e0002 */
.L_x_231:
[----:B------:R-:W-:Y:S05]  /*1b20*/  BSYNC.RECONVERGENT B2 ;  /* 0x0000000000027941 */ /* 0x000fea0003800200 */
.L_x_229:
[----:B------:R-:W-:Y:S01]  /*1b30*/  IMAD.MOV.U32 R23, RZ, RZ, 0x0 ;  /* 0x00000000ff177424 */ /* 0x000fe200078e00ff */
[----:B------:R-:W-:Y:S01]  /*1b40*/  MOV R3, R15 ;  /* 0x0000000f00037202 */ /* 0x000fe20000000f00 */
[----:B------:R-:W-:Y:S02]  /*1b50*/  IMAD.MOV.U32 R2, RZ, RZ, R14 ;  /* 0x000000ffff027224 */ /* 0x000fe400078e000e */
[----:B------:R-:W-:Y:S05]  /*1b60*/  RET.REL.NODEC R22 `(batchGradients2d) ;  /* 0xffffffe416247950 */ /* 0x000fea0003c3ffff */
.L_x_234:
        /* <DEDUP_REMOVED lines=9> */
.L_x_272:


//--------------------- .text.batchGradients3d    --------------------------
	.section	.text.batchGradients3d,"ax",@progbits
	.align	128
        .global         batchGradients3d
        .type           batchGradients3d,@function
        .size           batchGradients3d,(.L_x_273 - batchGradients3d)
        .other          batchGradients3d,@"STO_CUDA_ENTRY STV_DEFAULT"
batchGradients3d:
.text.batchGradients3d:
        /* <DEDUP_REMOVED lines=15> */
[----:B--2---:R-:W-:-:S04]  /*00f0*/  IABS R13, R10 ;  /* 0x0000000a000d7213 */ /* 0x004fc80000000000 */
[----:B------:R-:W0:Y:S08]  /*0100*/  I2F.RP R0, R13 ;  /* 0x0000000d00007306 */ /* 0x000e300000209400 */
[----:B0-----:R-:W0:Y:S02]  /*0110*/  MUFU.RCP R0, R0 ;  /* 0x0000000000007308 */ /* 0x001e240000001000 */
[----:B0-----:R-:W-:Y:S01]  /*0120*/  VIADD R8, R0, 0xffffffe ;  /* 0x0ffffffe00087836 */ /* 0x001fe20000000000 */
[----:B---3--:R-:W-:-:S05]  /*0130*/  IABS R0, R5 ;  /* 0x0000000500007213 */ /* 0x008fca0000000000 */
[----:B------:R0:W2:Y:S02]  /*0140*/  F2I.FTZ.U32.TRUNC.NTZ R9, R8 ;  /* 0x0000000800097305 */ /* 0x0000a4000021f000 */
[----:B0-----:R-:W-:Y:S02]  /*0150*/  HFMA2 R8, -RZ, RZ, 0, 0 ;  /* 0x00000000ff087431 */ /* 0x001fe400000001ff */
[----:B--2---:R-:W-:-:S04]  /*0160*/  IMAD.MOV R6, RZ, RZ, -R9 ;  /* 0x000000ffff067224 */ /* 0x004fc800078e0a09 */
[----:B------:R-:W-:Y:S01]  /*0170*/  IMAD R11, R6, R13, RZ ;  /* 0x0000000d060b7224 */ /* 0x000fe200078e02ff */
[----:B------:R-:W-:-:S03]  /*0180*/  IABS R6, R10 ;  /* 0x0000000a00067213 */ /* 0x000fc60000000000 */
[----:B------:R-:W-:Y:S02]  /*0190*/  IMAD.HI.U32 R9, R9, R11, R8 ;  /* 0x0000000b09097227 */ /* 0x000fe400078e0008 */
[----:B------:R-:W0:Y:S02]  /*01a0*/  I2F.RP R11, R0 ;  /* 0x00000000000b7306 */ /* 0x000e240000209400 */
[----:B------:R-:W-:Y:S02]  /*01b0*/  IMAD.MOV R15, RZ, RZ, -R6 ;  /* 0x000000ffff0f7224 */ /* 0x000fe400078e0a06 */
[----:B------:R-:W-:-:S04]  /*01c0*/  IMAD.HI.U32 R6, R9, R12, RZ ;  /* 0x0000000c09067227 */ /* 0x000fc800078e00ff */
[----:B------:R-:W-:Y:S01]  /*01d0*/  IMAD R8, R6, R15, R12 ;  /* 0x0000000f06087224 */ /* 0x000fe200078e020c */
[----:B------:R-:W-:-:S04]  /*01e0*/  IABS R12, R5 ;  /* 0x00000005000c7213 */ /* 0x000fc80000000000 */
[----:B------:R-:W-:Y:S01]  /*01f0*/  ISETP.GT.U32.AND P1, PT, R13, R8, PT ;  /* 0x000000080d00720c */ /* 0x000fe20003f24070 */
[----:B0-----:R-:W0:-:S12]  /*0200*/  MUFU.RCP R11, R11 ;  /* 0x0000000b000b7308 */ /* 0x001e180000001000 */
[----:B------:R-:W-:Y:S02]  /*0210*/  @!P1 IMAD.IADD R8, R8, 0x1, -R13 ;  /* 0x0000000108089824 */ /* 0x000fe400078e0a0d */
[----:B------:R-:W-:Y:S01]  /*0220*/  @!P1 VIADD R6, R6, 0x1 ;  /* 0x0000000106069836 */ /* 0x000fe20000000000 */
[----:B------:R-:W-:Y:S02]  /*0230*/  ISETP.NE.AND P1, PT, R10, RZ, PT ;  /* 0x000000ff0a00720c */ /* 0x000fe40003f25270 */
[----:B------:R-:W-:Y:S02]  /*0240*/  ISETP.GE.U32.AND P0, PT, R8, R13, PT ;  /* 0x0000000d0800720c */ /* 0x000fe40003f06070 */
[----:B------:R-:W-:-:S04]  /*0250*/  LOP3.LUT R8, R7, R10, RZ, 0x3c, !PT ;  /* 0x0000000a07087212 */ /* 0x000fc800078e3cff */
[----:B------:R-:W-:Y:S02]  /*0260*/  ISETP.GE.AND P2, PT, R8, RZ, PT ;  /* 0x000000ff0800720c */ /* 0x000fe40003f46270 */
[----:B0-----:R-:W-:-:S04]  /*0270*/  IADD3 R8, PT, PT, R11, 0xffffffe, RZ ;  /* 0x0ffffffe0b087810 */ /* 0x001fc80007ffe0ff */
[----:B------:R0:W2:Y:S01]  /*0280*/  F2I.FTZ.U32.TRUNC.NTZ R9, R8 ;  /* 0x0000000800097305 */ /* 0x0000a2000021f000 */
[----:B------:R-:W-:-:S06]  /*0290*/  @P0 VIADD R6, R6, 0x1 ;  /* 0x0000000106060836 */ /* 0x000fcc0000000000 */
[----:B------:R-:W-:Y:S02]  /*02a0*/  @!P2 IADD3 R6, PT, PT, -R6, RZ, RZ ;  /* 0x000000ff0606a210 */ /* 0x000fe40007ffe1ff */
[----:B------:R-:W-:Y:S02]  /*02b0*/  @!P1 LOP3.LUT R6, RZ, R10, RZ, 0x33, !PT ;  /* 0x0000000aff069212 */ /* 0x000fe400078e33ff */
[----:B0-----:R-:W-:-:S03]  /*02c0*/  MOV R8, RZ ;  /* 0x000000ff00087202 */ /* 0x001fc60000000f00 */
[----:B------:R-:W-:Y:S02]  /*02d0*/  IMAD.MOV R11, RZ, RZ, -R6 ;  /* 0x000000ffff0b7224 */ /* 0x000fe400078e0a06 */
[----:B--2---:R-:W-:Y:S02]  /*02e0*/  IMAD.MOV R13, RZ, RZ, -R9 ;  /* 0x000000ffff0d7224 */ /* 0x004fe400078e0a09 */
[----:B------:R-:W-:Y:S02]  /*02f0*/  IMAD R10, R10, R11, R7 ;  /* 0x0000000b0a0a7224 */ /* 0x000fe400078e0207 */
[----:B------:R-:W-:-:S03]  /*0300*/  IMAD R7, R13, R0, RZ ;  /* 0x000000000d077224 */ /* 0x000fc600078e02ff */
[----:B------:R-:W-:Y:S01]  /*0310*/  IABS R11, R10 ;  /* 0x0000000a000b7213 */ /* 0x000fe20000000000 */
[----:B------:R-:W-:Y:S01]  /*0320*/  IMAD.HI.U32 R8, R9, R7, R8 ;  /* 0x0000000709087227 */ /* 0x000fe200078e0008 */
[----:B----4-:R-:W-:-:S03]  /*0330*/  IABS R7, R4 ;  /* 0x0000000400077213 */ /* 0x010fc60000000000 */
[----:B------:R-:W-:Y:S01]  /*0340*/  IMAD.MOV R9, RZ, RZ, -R12 ;  /* 0x000000ffff097224 */ /* 0x000fe200078e0a0c */
[----:B------:R-:W0:Y:S01]  /*0350*/  I2F.RP R14, R7 ;  /* 0x00000007000e7306 */ /* 0x000e220000209400 */
[----:B------:R-:W-:Y:S02]  /*0360*/  IMAD.HI.U32 R12, R8, R11, RZ ;  /* 0x0000000b080c7227 */ /* 0x000fe400078e00ff */
[----:B------:R-:W2:Y:S01]  /*0370*/  LDG.E R8, desc[UR4][R2.64] ;  /* 0x0000000402087981 */ /* 0x000ea2000c1e1900 */
[----:B------:R-:W-:Y:S01]  /*0380*/  IABS R16, R4 ;  /* 0x0000000400107213 */ /* 0x000fe20000000000 */
[----:B------:R-:W-:-:S04]  /*0390*/  IMAD R9, R12, R9, R11 ;  /* 0x000000090c097224 */ /* 0x000fc800078e020b */
[----:B------:R-:W-:Y:S01]  /*03a0*/  IMAD.MOV R18, RZ, RZ, -R16 ;  /* 0x000000ffff127224 */ /* 0x000fe200078e0a10 */
[----:B------:R-:W-:Y:S01]  /*03b0*/  ISETP.GT.U32.AND P1, PT, R0, R9, PT ;  /* 0x000000090000720c */ /* 0x000fe20003f24070 */
[----:B0-----:R-:W0:-:S12]  /*03c0*/  MUFU.RCP R14, R14 ;  /* 0x0000000e000e7308 */ /* 0x001e180000001000 */
[----:B------:R-:W-:Y:S02]  /*03d0*/  @!P1 IMAD.IADD R9, R9, 0x1, -R0 ;  /* 0x0000000109099824 */ /* 0x000fe400078e0a00 */
[----:B------:R-:W-:Y:S01]  /*03e0*/  @!P1 VIADD R12, R12, 0x1 ;  /* 0x000000010c0c9836 */ /* 0x000fe20000000000 */
[----:B------:R-:W-:Y:S02]  /*03f0*/  ISETP.NE.AND P1, PT, R5, RZ, PT ;  /* 0x000000ff0500720c */ /* 0x000fe40003f25270 */
[----:B------:R-:W-:Y:S02]  /*0400*/  ISETP.GE.U32.AND P0, PT, R9, R0, PT ;  /* 0x000000000900720c */ /* 0x000fe40003f06070 */
[----:B------:R-:W-:Y:S02]  /*0410*/  LOP3.LUT R0, R10, R5, RZ, 0x3c, !PT ;  /* 0x000000050a007212 */ /* 0x000fe400078e3cff */
[----:B0-----:R-:W-:Y:S02]  /*0420*/  IADD3 R13, PT, PT, R14, 0xffffffe, RZ ;  /* 0x0ffffffe0e0d7810 */ /* 0x001fe40007ffe0ff */
[----:B------:R-:W-:-:S04]  /*0430*/  ISETP.GE.AND P2, PT, R0, RZ, PT ;  /* 0x000000ff0000720c */ /* 0x000fc80003f46270 */
[----:B------:R-:W0:Y:S03]  /*0440*/  F2I.FTZ.U32.TRUNC.NTZ R13, R13 ;  /* 0x0000000d000d7305 */ /* 0x000e26000021f000 */
[----:B------:R-:W-:-:S05]  /*0450*/  @P0 VIADD R12, R12, 0x1 ;  /* 0x000000010c0c0836 */ /* 0x000fca0000000000 */
[----:B------:R-:W-:-:S05]  /*0460*/  MOV R0, R12 ;  /* 0x0000000c00007202 */ /* 0x000fca0000000f00 */
[----:B------:R-:W-:Y:S01]  /*0470*/  @!P2 IMAD.MOV R0, RZ, RZ, -R0 ;  /* 0x000000ffff00a224 */ /* 0x000fe200078e0a00 */
[----:B------:R-:W-:Y:S01]  /*0480*/  @!P1 LOP3.LUT R0, RZ, R5, RZ, 0x33, !PT ;  /* 0x00000005ff009212 */ /* 0x000fe200078e33ff */
[----:B0-----:R-:W-:-:S03]  /*0490*/  IMAD.MOV R12, RZ, RZ, -R13 ;  /* 0x000000ffff0c7224 */ /* 0x001fc600078e0a0d */
[----:B------:R-:W-:-:S05]  /*04a0*/  IADD3 R9, PT, PT, -R0, RZ, RZ ;  /* 0x000000ff00097210 */ /* 0x000fca0007ffe1ff */
[----:B------:R-:W-:Y:S02]  /*04b0*/  IMAD R5, R5, R9, R10 ;  /* 0x0000000905057224 */ /* 0x000fe400078e020a */
[----:B------:R-:W-:Y:S02]  /*04c0*/  IMAD R9, R12, R7, RZ ;  /* 0x000000070c097224 */ /* 0x000fe400078e02ff */
[----:B------:R-:W-:Y:S01]  /*04d0*/  IMAD.MOV.U32 R12, RZ, RZ, RZ ;  /* 0x000000ffff0c7224 */ /* 0x000fe200078e00ff */
[----:B------:R-:W-:Y:S02]  /*04e0*/  IABS R15, R5 ;  /* 0x00000005000f7213 */ /* 0x000fe40000000000 */
[----:B------:R-:W-:Y:S01]  /*04f0*/  LOP3.LUT R5, R5, R4, RZ, 0x3c, !PT ;  /* 0x0000000405057212 */ /* 0x000fe200078e3cff */
[----:B------:R-:W-:Y:S01]  /*0500*/  IMAD.HI.U32 R14, R13, R9, R12 ;  /* 0x000000090d0e7227 */ /* 0x000fe200078e000c */
[----:B------:R-:W-:Y:S02]  /*0510*/  MOV R12, R15 ;  /* 0x0000000f000c7202 */ /* 0x000fe40000000f00 */
[----:B------:R-:W-:-:S02]  /*0520*/  ISETP.GE.AND P2, PT, R5, RZ, PT ;  /* 0x000000ff0500720c */ /* 0x000fc40003f46270 */
[----:B------:R-:W-:Y:S01]  /*0530*/  LOP3.LUT R15, RZ, R4, RZ, 0x33, !PT ;  /* 0x00000004ff0f7212 */ /* 0x000fe200078e33ff */
[----:B------:R-:W-:-:S04]  /*0540*/  IMAD.HI.U32 R9, R14, R12, RZ ;  /* 0x0000000c0e097227 */ /* 0x000fc800078e00ff */
[----:B------:R-:W-:-:S05]  /*0550*/  IMAD R12, R9, R18, R12 ;  /* 0x00000012090c7224 */ /* 0x000fca00078e020c */
[----:B------:R-:W-:-:S13]  /*0560*/  ISETP.GT.U32.AND P1, PT, R7, R12, PT ;  /* 0x0000000c0700720c */ /* 0x000fda0003f24070 */
[----:B------:R-:W-:Y:S02]  /*0570*/  @!P1 IMAD.IADD R12, R12, 0x1, -R7 ;  /* 0x000000010c0c9824 */ /* 0x000fe400078e0a07 */
[----:B------:R-:W-:Y:S01]  /*0580*/  @!P1 VIADD R9, R9, 0x1 ;  /* 0x0000000109099836 */ /* 0x000fe20000000000 */
[----:B------:R-:W-:Y:S02]  /*0590*/  ISETP.NE.AND P1, PT, R4, RZ, PT ;  /* 0x000000ff0400720c */ /* 0x000fe40003f25270 */
[----:B------:R-:W-:Y:S02]  /*05a0*/  ISETP.GE.U32.AND P0, PT, R12, R7, PT ;  /* 0x000000070c00720c */ /* 0x000fe40003f06070 */
[----:B------:R-:W0:Y:S11]  /*05b0*/  LDC.64 R12, c[0x0][0x390] ;  /* 0x0000e400ff0c7b82 */ /* 0x000e360000000a00 */
        /* <DEDUP_REMOVED lines=8> */
[----:B------:R-:W-:Y:S01]  /*0640*/  ISETP.GT.U32.AND P0, PT, R7, R18, PT ;  /* 0x000000120700720c */ /* 0x000fe20003f04070 */
[----:B0-----:R-:W-:-:S12]  /*0650*/  IMAD.MOV.U32 R12, RZ, RZ, RZ ;  /* 0x000000ffff0c7224 */ /* 0x001fd800078e00ff */
[----:B------:R-:W-:Y:S01]  /*0660*/  @!P0 IMAD.IADD R18, R18, 0x1, -R7 ;  /* 0x0000000112128824 */ /* 0x000fe200078e0a07 */
[----:B------:R-:W-:-:S04]  /*0670*/  ISETP.GE.AND P0, PT, R10, RZ, PT ;  /* 0x000000ff0a00720c */ /* 0x000fc80003f06270 */
[----:B------:R-:W-:-:S13]  /*0680*/  ISETP.GT.U32.AND P2, PT, R7, R18, PT ;  /* 0x000000120700720c */ /* 0x000fda0003f44070 */
[----:B------:R-:W-:-:S05]  /*0690*/  @!P2 IMAD.IADD R18, R18, 0x1, -R7 ;  /* 0x000000011212a824 */ /* 0x000fca00078e0a07 */
[----:B------:R-:W-:-:S04]  /*06a0*/  @!P0 IADD3 R18, PT, PT, -R18, RZ, RZ ;  /* 0x000000ff12128210 */ /* 0x000fc80007ffe1ff */
[----:B------:R-:W-:Y:S02]  /*06b0*/  SEL R15, R15, R18, !P1 ;  /* 0x000000120f0f7207 */ /* 0x000fe40004800000 */
[-C--:B--2---:R-:W-:Y:S02]  /*06c0*/  IABS R4, R8.reuse ;  /* 0x0000000800047213 */ /* 0x084fe40000000000 */
[----:B------:R-:W-:Y:S02]  /*06d0*/  IABS R10, R8 ;  /* 0x00000008000a7213 */ /* 0x000fe40000000000 */
[----:B------:R-:W0:Y:S08]  /*06e0*/  I2F.RP R16, R4 ;  /* 0x0000000400107306 */ /* 0x000e300000209400 */
[----:B0-----:R-:W0:Y:S02]  /*06f0*/  MUFU.RCP R16, R16 ;  /* 0x0000001000107308 */ /* 0x001e240000001000 */
[----:B0-----:R-:W-:-:S02]  /*0700*/  IADD3 R14, PT, PT, R16, 0xffffffe, RZ ;  /* 0x0ffffffe100e7810 */ /* 0x001fc40007ffe0ff */
[----:B------:R-:W-:-:S04]  /*0710*/  IABS R16, R15 ;  /* 0x0000000f00107213 */ /* 0x000fc80000000000 */
[----:B------:R-:W0:Y:S01]  /*0720*/  F2I.FTZ.U32.TRUNC.NTZ R13, R14 ;  /* 0x0000000e000d7305 */ /* 0x000e22000021f000 */
[----:B------:R-:W-:Y:S01]  /*0730*/  LOP3.LUT R15, R15, R8, RZ, 0x3c, !PT ;  /* 0x000000080f0f7212 */ /* 0x000fe200078e3cff */
[----:B0-----:R-:W-:-:S04]  /*0740*/  IMAD.MOV R7, RZ, RZ, -R13 ;  /* 0x000000ffff077224 */ /* 0x001fc800078e0a0d */
[----:B------:R-:W-:-:S04]  /*0750*/  IMAD R7, R7, R4, RZ ;  /* 0x0000000407077224 */ /* 0x000fc800078e02ff */
[----:B------:R-:W-:Y:S01]  /*0760*/  IMAD.HI.U32 R12, R13, R7, R12 ;  /* 0x000000070d0c7227 */ /* 0x000fe200078e000c */
[----:B------:R-:W-:-:S03]  /*0770*/  MOV R13, R16 ;  /* 0x00000010000d7202 */ /* 0x000fc60000000f00 */
[----:B------:R-:W-:Y:S02]  /*0780*/  IMAD.MOV R7, RZ, RZ, -R10 ;  /* 0x000000ffff077224 */ /* 0x000fe400078e0a0a */
[----:B------:R-:W-:-:S04]  /*0790*/  IMAD.HI.U32 R10, R12, R11, RZ ;  /* 0x0000000b0c0a7227 */ /* 0x000fc800078e00ff */
[----:B------:R-:W-:Y:S01]  /*07a0*/  IMAD R11, R10, R7, R11 ;  /* 0x000000070a0b7224 */ /* 0x000fe200078e020b */
[----:B------:R-:W-:Y:S01]  /*07b0*/  LOP3.LUT R10, RZ, R8, RZ, 0x33, !PT ;  /* 0x00000008ff0a7212 */ /* 0x000fe200078e33ff */
[----:B------:R-:W-:-:S03]  /*07c0*/  IMAD.HI.U32 R12, R12, R13, RZ ;  /* 0x0000000d0c0c7227 */ /* 0x000fc600078e00ff */
[----:B------:R-:W-:Y:S01]  /*07d0*/  ISETP.GT.U32.AND P2, PT, R4, R11, PT ;  /* 0x0000000b0400720c */ /* 0x000fe20003f44070 */
[----:B------:R-:W-:-:S05]  /*07e0*/  IMAD R7, R12, R7, R13 ;  /* 0x000000070c077224 */ /* 0x000fca00078e020d */
[----:B------:R-:W-:-:S07]  /*07f0*/  ISETP.GT.U32.AND P1, PT, R4, R7, PT ;  /* 0x000000070400720c */ /* 0x000fce0003f24070 */
[----:B------:R-:W-:Y:S01]  /*0800*/  @!P2 IMAD.IADD R11, R11, 0x1, -R4 ;  /* 0x000000010b0ba824 */ /* 0x000fe200078e0a04 */
[----:B------:R-:W-:-:S04]  /*0810*/  ISETP.GE.AND P2, PT, R15, RZ, PT ;  /* 0x000000ff0f00720c */ /* 0x000fc80003f46270 */
[----:B------:R-:W-:Y:S01]  /*0820*/  ISETP.GT.U32.AND P4, PT, R4, R11, PT ;  /* 0x0000000b0400720c */ /* 0x000fe20003f84070 */
[----:B------:R-:W-:Y:S01]  /*0830*/  @!P1 IMAD.IADD R7, R7, 0x1, -R4 ;  /* 0x0000000107079824 */ /* 0x000fe200078e0a04 */
[----:B------:R-:W-:Y:S02]  /*0840*/  @!P1 IADD3 R12, PT, PT, R12, 0x1, RZ ;  /* 0x000000010c0c9810 */ /* 0x000fe40007ffe0ff */
[----:B------:R-:W-:Y:S02]  /*0850*/  ISETP.NE.AND P1, PT, R8, RZ, PT ;  /* 0x000000ff0800720c */ /* 0x000fe40003f25270 */
[----:B------:R-:W-:-:S07]  /*0860*/  ISETP.GE.U32.AND P3, PT, R7, R4, PT ;  /* 0x000000040700720c */ /* 0x000fce0003f66070 */
[----:B------:R-:W-:-:S05]  /*0870*/  @!P4 IMAD.IADD R11, R11, 0x1, -R4 ;  /* 0x000000010b0bc824 */ /* 0x000fca00078e0a04 */
[----:B------:R-:W-:Y:S01]  /*0880*/  @!P0 IADD3 R11, PT, PT, -R11, RZ, RZ ;  /* 0x000000ff0b0b8210 */ /* 0x000fe20007ffe1ff */
[----:B------:R-:W-:Y:S01]  /*0890*/  @P3 VIADD R12, R12, 0x1 ;  /* 0x000000010c0c3836 */ /* 0x000fe20000000000 */
[----:B------:R-:W-:Y:S02]  /*08a0*/  ISETP.NE.AND P0, PT, R6, 0x2, PT ;  /* 0x000000020600780c */ /* 0x000fe40003f05270 */
[----:B------:R-:W-:Y:S01]  /*08b0*/  SEL R4, R10, R11, !P1 ;  /* 0x0000000b0a047207 */ /* 0x000fe20004800000 */
[----:B------:R-:W-:Y:S02]  /*08c0*/  @!P2 IMAD.MOV R12, RZ, RZ, -R12 ;  /* 0x000000ffff0ca224 */ /* 0x000fe400078e0a0c */
[----:B------:R-:W-:-:S03]  /*08d0*/  IMAD R11, R0, UR7, R5 ;  /* 0x00000007000b7c24 */ /* 0x000fc6000f8e0205 */
[----:B------:R-:W-:-:S05]  /*08e0*/  SEL R7, R10, R12, !P1 ;  /* 0x0000000c0a077207 */ /* 0x000fca0004800000 */
[----:B---3--:R-:W-:Y:S01]  /*08f0*/  IMAD R10, R7, R9, R4 ;  /* 0x00000009070a7224 */ /* 0x008fe200078e0204 */
[----:B------:R-:W-:Y:S06]  /*0900*/  @!P0 BRA `(.L_x_235) ;  /* 0x0000000c00348947 */ /* 0x000fec0003800000 */
[----:B------:R-:W-:-:S13]  /*0910*/  ISETP.NE.AND P0, PT, R6, 0x1, PT ;  /* 0x000000010600780c */ /* 0x000fda0003f05270 */
[----:B------:R-:W-:Y:S05]  /*0920*/  @!P0 BRA `(.L_x_236) ;  /* 0x0000000400b08947 */ /* 0x000fea0003800000 */
        /* <DEDUP_REMOVED lines=18> */
[----:B------:R-:W0:Y:S01]  /*0a50*/  F2F.F64.F32 R2, R2 ;  /* 0x0000000200027310 */ /* 0x000e220000201800 */
[----:B------:R-:W-:Y:S05]  /*0a60*/  BRA `(.L_x_239) ;  /* 0x0000000400247947 */ /* 0x000fea0003800000 */
.L_x_238:
        /* <DEDUP_REMOVED lines=12> */
[----:B------:R-:W1:Y:S01]  /*0b30*/  F2F.F64.F32 R2, R2 ;  /* 0x0000000200027310 */ /* 0x000e620000201800 */
[----:B------:R-:W-:Y:S05]  /*0b40*/  BRA `(.L_x_239) ;  /* 0x0000000000ec7947 */ /* 0x000fea0003800000 */
.L_x_240:
        /* <DEDUP_REMOVED lines=17> */
.L_x_241:
[----:B------:R-:W0:Y:S02]  /*0c60*/  LDC.64 R2, c[0x0][0x388] ;  /* 0x0000e200ff027b82 */ /* 0x000e240000000a00 */
[----:B0-----:R-:W-:-:S06]  /*0c70*/  IMAD.WIDE R2, R11, 0x8, R2 ;  /* 0x000000080b027825 */ /* 0x001fcc00078e0202 */
[----:B------:R-:W2:Y:S01]  /*0c80*/  LDG.E.64 R2, desc[UR4][R2.64] ;  /* 0x0000000402027981 */ /* 0x000ea2000c1e1b00 */
[C-C-:B------:R-:W-:Y:S02]  /*0c90*/  IMAD R15, R9.reuse, -0x2, R10.reuse ;  /* 0xfffffffe090f7824 */ /* 0x140fe400078e020a */
[----:B------:R-:W-:Y:S01]  /*0ca0*/  IMAD.IADD R21, R9, 0x1, R10 ;  /* 0x0000000109157824 */ /* 0x000fe200078e020a */
[----:B------:R-:W0:Y:S01]  /*0cb0*/  MUFU.RCP64H R11, 12 ;  /* 0x40280000000b7908 */ /* 0x000e220000001800 */
[----:B--2---:R-:W-:-:S05]  /*0cc0*/  IMAD.WIDE R14, R15, 0x4, R2 ;  /* 0x000000040f0e7825 */ /* 0x004fca00078e0202 */
[----:B------:R-:W2:Y:S01]  /*0cd0*/  LDG.E R6, desc[UR4][R14.64] ;  /* 0x000000040e067981 */ /* 0x000ea2000c1e1900 */
        /* <DEDUP_REMOVED lines=29> */
[----:B------:R-:W-:Y:S01]  /*0eb0*/  MOV R10, RZ ;  /* 0x000000ff000a7202 */ /* 0x000fe20000000f00 */
[----:B------:R-:W-:Y:S01]  /*0ec0*/  IMAD.MOV.U32 R11, RZ, RZ, 0x40280000 ;  /* 0x40280000ff0b7424 */ /* 0x000fe200078e00ff */
[----:B------:R-:W-:-:S07]  /*0ed0*/  MOV R24, 0xef0 ;  /* 0x00000ef000187802 */ /* 0x000fce0000000f00 */
[----:B------:R-:W-:Y:S05]  /*0ee0*/  CALL.REL.NOINC `($__internal_8_$__cuda_sm20_div_rn_f64_full) ;  /* 0x0000000c00e47944 */ /* 0x000fea0003c00000 */
.L_x_242:
[----:B------:R-:W-:Y:S05]  /*0ef0*/  BSYNC.RECONVERGENT B1 ;  /* 0x0000000000017941 */ /* 0x000fea0003800200 */
.L_x_239:
[----:B------:R-:W-:Y:S05]  /*0f00*/  BSYNC.RECONVERGENT B0 ;  /* 0x0000000000007941 */ /* 0x000fea0003800200 */
.L_x_237:
        /* <DEDUP_REMOVED lines=14> */
.L_x_236:
        /* <DEDUP_REMOVED lines=15> */
.L_x_244:
[----:B------:R-:W-:-:S05]  /*10e0*/  VIADD R3, R8, 0xffffffff ;  /* 0xffffffff08037836 */ /* 0x000fca0000000000 */
        /* <DEDUP_REMOVED lines=11> */
.L_x_246:
[----:B------:R-:W-:Y:S02]  /*11a0*/  IADD3 R3, PT, PT, R8, -0x2, RZ ;  /* 0xfffffffe08037810 */ /* 0x000fe40007ffe0ff */
[C---:B------:R-:W-:Y:S02]  /*11b0*/  ISETP.NE.AND P1, PT, R4.reuse, 0x1, PT ;  /* 0x000000010400780c */ /* 0x040fe40003f25270 */
        /* <DEDUP_REMOVED lines=12> */
.L_x_247:
[----:B------:R-:W0:Y:S02]  /*1280*/  LDC.64 R2, c[0x0][0x388] ;  /* 0x0000e200ff027b82 */ /* 0x000e240000000a00 */
[----:B0-----:R-:W-:-:S06]  /*1290*/  IMAD.WIDE R8, R11, 0x8, R2 ;  /* 0x000000080b087825 */ /* 0x001fcc00078e0202 */
[----:B------:R-:W2:Y:S01]  /*12a0*/  LDG.E.64 R8, desc[UR4][R8.64] ;  /* 0x0000000408087981 */ /* 0x000ea2000c1e1b00 */
[----:B------:R-:W0:Y:S01]  /*12b0*/  MUFU.RCP64H R11, 12 ;  /* 0x40280000000b7908 */ /* 0x000e220000001800 */
[----:B------:R-:W-:Y:S02]  /*12c0*/  IMAD.MOV.U32 R2, RZ, RZ, 0x0 ;  /* 0x00000000ff027424 */ /* 0x000fe400078e00ff */
[----:B--2---:R-:W-:-:S05]  /*12d0*/  IMAD.WIDE R16, R10, 0x4, R8 ;  /* 0x000000040a107825 */ /* 0x004fca00078e0208 */
[----:B------:R-:W2:Y:S04]  /*12e0*/  LDG.E R6, desc[UR4][R16.64+-0x8] ;  /* 0xfffff80410067981 */ /* 0x000ea8000c1e1900 */
[----:B------:R-:W3:Y:S04]  /*12f0*/  LDG.E R14, desc[UR4][R16.64+-0x4] ;  /* 0xfffffc04100e7981 */ /* 0x000ee8000c1e1900 */
[----:B------:R-:W4:Y:S04]  /*1300*/  LDG.E R21, desc[UR4][R16.64+0x4] ;  /* 0x0000040410157981 */ /* 0x000f28000c1e1900 */
[----:B------:R-:W5:Y:S01]  /*1310*/  LDG.E R20, desc[UR4][R16.64+0x8] ;  /* 0x0000080410147981 */ /* 0x000f62000c1e1900 */
[----:B------:R-:W-:Y:S01]  /*1320*/  IMAD.MOV.U32 R3, RZ, RZ, 0x40280000 ;  /* 0x40280000ff037424 */ /* 0x000fe200078e00ff */
[----:B------:R-:W-:Y:S01]  /*1330*/  MOV R10, 0x1 ;  /* 0x00000001000a7802 */ /* 0x000fe20000000f00 */
        /* <DEDUP_REMOVED lines=20> */
[----:B------:R-:W-:Y:S01]  /*1480*/  IMAD.MOV.U32 R12, RZ, RZ, R10 ;  /* 0x000000ffff0c7224 */ /* 0x000fe200078e000a */
[----:B------:R-:W-:Y:S01]  /*1490*/  MOV R10, RZ ;  /* 0x000000ff000a7202 */ /* 0x000fe20000000f00 */
[----:B------:R-:W-:Y:S01]  /*14a0*/  IMAD.MOV.U32 R13, RZ, RZ, R11 ;  /* 0x000000ffff0d7224 */ /* 0x000fe200078e000b */
[----:B------:R-:W-:Y:S01]  /*14b0*/  MOV R24, 0x14e0 ;  /* 0x000014e000187802 */ /* 0x000fe20000000f00 */
[----:B------:R-:W-:-:S07]  /*14c0*/  IMAD.MOV.U32 R11, RZ, RZ, 0x40280000 ;  /* 0x40280000ff0b7424 */ /* 0x000fce00078e00ff */
[----:B------:R-:W-:Y:S05]  /*14d0*/  CALL.REL.NOINC `($__internal_8_$__cuda_sm20_div_rn_f64_full) ;  /* 0x0000000800687944 */ /* 0x000fea0003c00000 */
.L_x_248:
[----:B------:R-:W-:Y:S05]  /*14e0*/  BSYNC.RECONVERGENT B1 ;  /* 0x0000000000017941 */ /* 0x000fea0003800200 */
.L_x_245:
[----:B------:R-:W-:Y:S05]  /*14f0*/  BSYNC.RECONVERGENT B0 ;  /* 0x0000000000007941 */ /* 0x000fea0003800200 */
.L_x_243:
        /* <DEDUP_REMOVED lines=14> */
.L_x_235:
[----:B------:R-:W2:Y:S01]  /*15e0*/  LDG.E R2, desc[UR4][R2.64+0x8] ;  /* 0x0000080402027981 */ /* 0x000ea2000c1e1900 */
[----:B------:R-:W-:Y:S02]  /*15f0*/  CS2R R8, SRZ ;  /* 0x0000000000087805 */ /* 0x000fe4000001ff00 */
[----:B--2---:R-:W-:-:S13]  /*1600*/  ISETP.NE.AND P0, PT, R2, 0x1, PT ;  /* 0x000000010200780c */ /* 0x004fda0003f05270 */
[----:B------:R-:W-:Y:S05]  /*1610*/  @!P0 BRA `(.L_x_249) ;  /* 0x0000000400708947 */ /* 0x000fea0003800000 */
[----:B------:R-:W-:Y:S01]  /*1620*/  ISETP.NE.AND P0, PT, R5, RZ, PT ;  /* 0x000000ff0500720c */ /* 0x000fe20003f05270 */
[----:B------:R-:W-:-:S12]  /*1630*/  BSSY.RECONVERGENT B0, `(.L_x_249) ;  /* 0x000005a000007945 */ /* 0x000fd80003800200 */
[----:B------:R-:W-:Y:S05]  /*1640*/  @P0 BRA `(.L_x_250) ;  /* 0x00000000002c0947 */ /* 0x000fea0003800000 */
[----:B------:R-:W0:Y:S02]  /*1650*/  LDC.64 R2, c[0x0][0x388] ;  /* 0x0000e200ff027b82 */ /* 0x000e240000000a00 */
[----:B0-----:R-:W-:-:S05]  /*1660*/  IMAD.WIDE R12, R11, 0x8, R2 ;  /* 0x000000080b0c7825 */ /* 0x001fca00078e0202 */
[----:B------:R-:W2:Y:S04]  /*1670*/  LDG.E.64 R2, desc[UR4][R12.64+0x8] ;  /* 0x000008040c027981 */ /* 0x000ea8000c1e1b00 */
[----:B------:R-:W3:Y:S01]  /*1680*/  LDG.E.64 R8, desc[UR4][R12.64] ;  /* 0x000000040c087981 */ /* 0x000ee2000c1e1b00 */
[----:B--2---:R-:W-:-:S04]  /*1690*/  IMAD.WIDE R2, R10, 0x4, R2 ;  /* 0x000000040a027825 */ /* 0x004fc800078e0202 */
[----:B---3--:R-:W-:Y:S02]  /*16a0*/  IMAD.WIDE R10, R10, 0x4, R8 ;  /* 0x000000040a0a7825 */ /* 0x008fe400078e0208 */
[----:B------:R-:W2:Y:S04]  /*16b0*/  LDG.E R2, desc[UR4][R2.64] ;  /* 0x0000000402027981 */ /* 0x000ea8000c1e1900 */
[----:B------:R-:W2:Y:S02]  /*16c0*/  LDG.E R11, desc[UR4][R10.64] ;  /* 0x000000040a0b7981 */ /* 0x000ea4000c1e1900 */
[----:B--2---:R-:W-:-:S06]  /*16d0*/  FADD R8, R2, -R11 ;  /* 0x8000000b02087221 */ /* 0x004fcc0000000000 */
[----:B------:R-:W0:Y:S01]  /*16e0*/  F2F.F64.F32 R8, R8 ;  /* 0x0000000800087310 */ /* 0x000e220000201800 */
[----:B------:R-:W-:Y:S05]  /*16f0*/  BRA `(.L_x_251) ;  /* 0x0000000400347947 */ /* 0x000fea0003800000 */
.L_x_250:
[----:B------:R-:W-:-:S05]  /*1700*/  VIADD R6, R2, 0xffffffff ;  /* 0xffffffff02067836 */ /* 0x000fca0000000000 */
[----:B------:R-:W-:-:S13]  /*1710*/  ISETP.NE.AND P0, PT, R5, R6, PT ;  /* 0x000000060500720c */ /* 0x000fda0003f05270 */
        /* <DEDUP_REMOVED lines=10> */
[----:B------:R-:W1:Y:S01]  /*17c0*/  F2F.F64.F32 R8, R8 ;  /* 0x0000000800087310 */ /* 0x000e620000201800 */
[----:B------:R-:W-:Y:S05]  /*17d0*/  BRA `(.L_x_251) ;  /* 0x0000000000fc7947 */ /* 0x000fea0003800000 */
.L_x_252:
[----:B------:R-:W-:Y:S02]  /*17e0*/  IADD3 R2, PT, PT, R2, -0x2, RZ ;  /* 0xfffffffe02027810 */ /* 0x000fe40007ffe0ff */
[C---:B------:R-:W-:Y:S02]  /*17f0*/  ISETP.NE.AND P1, PT, R5.reuse, 0x1, PT ;  /* 0x000000010500780c */ /* 0x040fe40003f25270 */
[----:B------:R-:W-:-:S13]  /*1800*/  ISETP.NE.AND P0, PT, R5, R2, PT ;  /* 0x000000020500720c */ /* 0x000fda0003f05270 */
[----:B------:R-:W-:Y:S05]  /*1810*/  @P0 BRA P1, `(.L_x_253) ;  /* 0x0000000000300947 */ /* 0x000fea0000800000 */
        /* <DEDUP_REMOVED lines=8> */
[----:B--2---:R-:W-:-:S04]  /*18a0*/  FADD R6, R6, -R15 ;  /* 0x8000000f06067221 */ /* 0x004fc80000000000 */
[----:B------:R-:W0:Y:S02]  /*18b0*/  F2F.F64.F32 R8, R6 ;  /* 0x0000000600087310 */ /* 0x000e240000201800 */
[----:B0-----:R-:W-:Y:S01]  /*18c0*/  DMUL R8, R8, 0.5 ;  /* 0x3fe0000008087828 */ /* 0x001fe20000000000 */
[----:B------:R-:W-:Y:S10]  /*18d0*/  BRA `(.L_x_251) ;  /* 0x0000000000bc7947 */ /* 0x000ff40003800000 */
.L_x_253:
[----:B------:R-:W0:Y:S02]  /*18e0*/  LDC.64 R2, c[0x0][0x388] ;  /* 0x0000e200ff027b82 */ /* 0x000e240000000a00 */
[----:B0-----:R-:W-:-:S05]  /*18f0*/  IMAD.WIDE R12, R11, 0x8, R2 ;  /* 0x000000080b0c7825 */ /* 0x001fca00078e0202 */
[----:B------:R-:W2:Y:S04]  /*1900*/  LDG.E.64 R8, desc[UR4][R12.64+-0x10] ;  /* 0xfffff0040c087981 */ /* 0x000ea8000c1e1b00 */
[----:B------:R-:W3:Y:S04]  /*1910*/  LDG.E.64 R14, desc[UR4][R12.64+-0x8] ;  /* 0xfffff8040c0e7981 */ /* 0x000ee8000c1e1b00 */
[----:B------:R-:W4:Y:S04]  /*1920*/  LDG.E.64 R16, desc[UR4][R12.64+0x8] ;  /* 0x000008040c107981 */ /* 0x000f28000c1e1b00 */
[----:B------:R-:W5:Y:S01]  /*1930*/  LDG.E.64 R2, desc[UR4][R12.64+0x10] ;  /* 0x000010040c027981 */ /* 0x000f62000c1e1b00 */
[----:B------:R-:W0:Y:S01]  /*1940*/  MUFU.RCP64H R11, 12 ;  /* 0x40280000000b7908 */ /* 0x000e220000001800 */
[----:B--2---:R-:W-:-:S04]  /*1950*/  IMAD.WIDE R8, R10, 0x4, R8 ;  /* 0x000000040a087825 */ /* 0x004fc800078e0208 */
[C---:B---3--:R-:W-:Y:S01]  /*1960*/  IMAD.WIDE R18, R10.reuse, 0x4, R14 ;  /* 0x000000040a127825 */ /* 0x048fe200078e020e */
[----:B------:R-:W2:Y:S04]  /*1970*/  LDG.E R6, desc[UR4][R8.64] ;  /* 0x0000000408067981 */ /* 0x000ea8000c1e1900 */
[----:B------:R-:W3:Y:S01]  /*1980*/  LDG.E R14, desc[UR4][R18.64] ;  /* 0x00000004120e7981 */ /* 0x000ee2000c1e1900 */
[----:B----4-:R-:W-:-:S04]  /*1990*/  IMAD.WIDE R20, R10, 0x4, R16 ;  /* 0x000000040a147825 */ /* 0x010fc800078e0210 */
[----:B-----5:R-:W-:Y:S02]  /*19a0*/  IMAD.WIDE R16, R10, 0x4, R2 ;  /* 0x000000040a107825 */ /* 0x020fe400078e0202 */
[----:B------:R-:W4:Y:S04]  /*19b0*/  LDG.E R20, desc[UR4][R20.64] ;  /* 0x0000000414147981 */ /* 0x000f28000c1e1900 */
[----:B------:R-:W5:Y:S01]  /*19c0*/  LDG.E R16, desc[UR4][R16.64] ;  /* 0x0000000410107981 */ /* 0x000f62000c1e1900 */
[----:B------:R-:W-:Y:S01]  /*19d0*/  IMAD.MOV.U32 R2, RZ, RZ, 0x0 ;  /* 0x00000000ff027424 */ /* 0x000fe200078e00ff */
[----:B------:R-:W-:Y:S01]  /*19e0*/  MOV R3, 0x40280000 ;  /* 0x4028000000037802 */ /* 0x000fe20000000f00 */
        /* <DEDUP_REMOVED lines=21> */
[----:B------:R-:W-:Y:S01]  /*1b40*/  MOV R12, R10 ;  /* 0x0000000a000c7202 */ /* 0x000fe20000000f00 */
[----:B------:R-:W-:Y:S01]  /*1b50*/  IMAD.MOV.U32 R13, RZ, RZ, R11 ;  /* 0x000000ffff0d7224 */ /* 0x000fe200078e000b */
[----:B------:R-:W-:Y:S01]  /*1b60*/  MOV R10, RZ ;  /* 0x000000ff000a7202 */ /* 0x000fe20000000f00 */
[----:B------:R-:W-:Y:S01]  /*1b70*/  IMAD.MOV.U32 R11, RZ, RZ, 0x40280000 ;  /* 0x40280000ff0b7424 */ /* 0x000fe200078e00ff */
[----:B------:R-:W-:-:S07]  /*1b80*/  MOV R24, 0x1ba0 ;  /* 0x00001ba000187802 */ /* 0x000fce0000000f00 */
[----:B------:R-:W-:Y:S05]  /*1b90*/  CALL.REL.NOINC `($__internal_8_$__cuda_sm20_div_rn_f64_full) ;  /* 0x0000000000b87944 */ /* 0x000fea0003c00000 */
.L_x_255:
[----:B------:R-:W-:Y:S05]  /*1ba0*/  BSYNC.RECONVERGENT B1 ;  /* 0x0000000000017941 */ /* 0x000fea0003800200 */
.L_x_254:
[----:B------:R-:W-:Y:S01]  /*1bb0*/  MOV R8, R2 ;  /* 0x0000000200087202 */ /* 0x000fe20000000f00 */
[----:B------:R-:W-:-:S07]  /*1bc0*/  IMAD.MOV.U32 R9, RZ, RZ, R3 ;  /* 0x000000ffff097224 */ /* 0x000fce00078e0003 */
.L_x_251:
[----:B------:R-:W-:Y:S05]  /*1bd0*/  BSYNC.RECONVERGENT B0 ;  /* 0x0000000000007941 */ /* 0x000fea0003800200 */
.L_x_249:
[----:B------:R-:W2:Y:S01]  /*1be0*/  LDCU UR6, c[0x0][0x3f4] ;  /* 0x00007e80ff0677ac */ /* 0x000ea20008000800 */
[----:B------:R-:W3:Y:S01]  /*1bf0*/  LDC.64 R10, c[0x0][0x3f0] ;  /* 0x0000fc00ff0a7b82 */ /* 0x000ee20000000a00 */
[----:B------:R-:W-:Y:S01]  /*1c00*/  HFMA2 R2, -RZ, RZ, 0, 5.9604644775390625e-08 ;  /* 0x00000001ff027431 */ /* 0x000fe200000001ff */
[----:B01----:R-:W-:Y:S01]  /*1c10*/  FSETP.GEU.AND P2, PT, |R9|, 6.5827683646048100446e-37, PT ;  /* 0x036000000900780b */ /* 0x003fe20003f4e200 */
[----:B------:R-:W-:Y:S01]  /*1c20*/  BSSY.RECONVERGENT B0, `(.L_x_256) ;  /* 0x0000015000007945 */ /* 0x000fe20003800200 */
[----:B--2---:R-:W0:Y:S01]  /*1c30*/  MUFU.RCP64H R3, UR6 ;  /* 0x0000000600037d08 */ /* 0x004e220008001800 */
[----:B---3--:R-:W-:Y:S02]  /*1c40*/  DSETP.NEU.AND P1, PT, R10, 1, PT ;  /* 0x3ff000000a00742a */ /* 0x008fe40003f2d000 */
[----:B0-----:R-:W-:-:S08]  /*1c50*/  DFMA R12, R2, -R10, 1 ;  /* 0x3ff00000020c742b */ /* 0x001fd0000000080a */
[----:B------:R-:W-:-:S08]  /*1c60*/  DFMA R12, R12, R12, R12 ;  /* 0x0000000c0c0c722b */ /* 0x000fd0000000000c */
[----:B------:R-:W-:-:S08]  /*1c70*/  DFMA R12, R2, R12, R2 ;  /* 0x0000000c020c722b */ /* 0x000fd00000000002 */
[----:B------:R-:W-:-:S08]  /*1c80*/  DFMA R2, R12, -R10, 1 ;  /* 0x3ff000000c02742b */ /* 0x000fd0000000080a */
[----:B------:R-:W-:-:S08]  /*1c90*/  DFMA R2, R12, R2, R12 ;  /* 0x000000020c02722b */ /* 0x000fd0000000000c */
[----:B------:R-:W-:-:S08]  /*1ca0*/  DMUL R12, R2, R8 ;  /* 0x00000008020c7228 */ /* 0x000fd00000000000 */
[----:B------:R-:W-:-:S08]  /*1cb0*/  DFMA R14, R12, -R10, R8 ;  /* 0x8000000a0c0e722b */ /* 0x000fd00000000008 */
[----:B------:R-:W-:-:S10]  /*1cc0*/  DFMA R2, R2, R14, R12 ;  /* 0x0000000e0202722b */ /* 0x000fd4000000000c */
[----:B------:R-:W-:-:S05]  /*1cd0*/  FFMA R6, RZ, UR6, R3 ;  /* 0x00000006ff067c23 */ /* 0x000fca0008000003 */
[----:B------:R-:W-:-:S13]  /*1ce0*/  FSETP.GT.AND P0, PT, |R6|, 1.469367938527859385e-39, PT ;  /* 0x001000000600780b */ /* 0x000fda0003f04200 */
[----:B------:R-:W-:Y:S05]  /*1cf0*/  @P0 BRA P2, `(.L_x_257) ;  /* 0x00000000001c0947 */ /* 0x000fea0001000000 */
[----:B------:R-:W0:Y:S01]  /*1d00*/  LDCU.64 UR6, c[0x0][0x3f0] ;  /* 0x00007e00ff0677ac */ /* 0x000e220008000a00 */
[----:B------:R-:W-:Y:S01]  /*1d10*/  IMAD.MOV.U32 R12, RZ, RZ, R8 ;  /* 0x000000ffff0c7224 */ /* 0x000fe200078e0008 */
[----:B------:R-:W-:Y:S02]  /*1d20*/  MOV R13, R9 ;  /* 0x00000009000d7202 */ /* 0x000fe40000000f00 */
[----:B------:R-:W-:Y:S02]  /*1d30*/  MOV R24, 0x1d70 ;  /* 0x00001d7000187802 */ /* 0x000fe40000000f00 */
[----:B0-----:R-:W-:Y:S01]  /*1d40*/  MOV R10, UR6 ;  /* 0x00000006000a7c02 */ /* 0x001fe20008000f00 */
[----:B------:R-:W-:-:S07]  /*1d50*/  IMAD.U32 R11, RZ, RZ, UR7 ;  /* 0x00000007ff0b7e24 */ /* 0x000fce000f8e00ff */
[----:B------:R-:W-:Y:S05]  /*1d60*/  CALL.REL.NOINC `($__internal_8_$__cuda_sm20_div_rn_f64_full) ;  /* 0x0000000000447944 */ /* 0x000fea0003c00000 */
.L_x_257:
[----:B------:R-:W-:Y:S05]  /*1d70*/  BSYNC.RECONVERGENT B0 ;  /* 0x0000000000007941 */ /* 0x000fea0003800200 */
.L_x_256:
[----:B------:R-:W0:Y:S01]  /*1d80*/  LDC.64 R12, c[0x0][0x3d8] ;  /* 0x0000f600ff0c7b82 */ /* 0x000e220000000a00 */
[----:B------:R-:W1:Y:S07]  /*1d90*/  LDCU.64 UR6, c[0x0][0x3e0] ;  /* 0x00007c00ff0677ac */ /* 0x000e6e0008000a00 */
[----:B------:R-:W2:Y:S01]  /*1da0*/  LDC.64 R10, c[0x0][0x3d0] ;  /* 0x0000f400ff0a7b82 */ /* 0x000ea20000000a00 */
[C-C-:B-1----:R-:W-:Y:S02]  /*1db0*/  IMAD R15, R0.reuse, UR6, R5.reuse ;  /* 0x00000006000f7c24 */ /* 0x142fe4000f8e0205 */
[----:B------:R-:W-:-:S02]  /*1dc0*/  IMAD R5, R0, UR7, R5 ;  /* 0x0000000700057c24 */ /* 0x000fc4000f8e0205 */
[----:B0-----:R-:W-:-:S06]  /*1dd0*/  IMAD.WIDE R12, R15, 0x4, R12 ;  /* 0x000000040f0c7825 */ /* 0x001fcc00078e020c */
[----:B------:R-:W3:Y:S01]  /*1de0*/  LDG.E R12, desc[UR4][R12.64] ;  /* 0x000000040c0c7981 */ /* 0x000ee2000c1e1900 */
[----:B--2---:R-:W-:-:S06]  /*1df0*/  IMAD.WIDE R10, R5, 0x8, R10 ;  /* 0x00000008050a7825 */ /* 0x004fcc00078e020a */
[----:B------:R-:W2:Y:S01]  /*1e00*/  LDG.E.64 R10, desc[UR4][R10.64] ;  /* 0x000000040a0a7981 */ /* 0x000ea2000c1e1b00 */
[----:B------:R-:W-:Y:S02]  /*1e10*/  FSEL R9, R9, R3, !P1 ;  /* 0x0000000309097208 */ /* 0x000fe40004800000 */
[----:B------:R-:W-:-:S04]  /*1e20*/  FSEL R8, R8, R2, !P1 ;  /* 0x0000000208087208 */ /* 0x000fc80004800000 */
[----:B------:R-:W0:Y:S01]  /*1e30*/  F2F.F32.F64 R9, R8 ;  /* 0x0000000800097310 */ /* 0x000e220000301000 */
[----:B---3--:R-:W-:-:S04]  /*1e40*/  IMAD R3, R7, R12, R4 ;  /* 0x0000000c07037224 */ /* 0x008fc800078e0204 */
[----:B--2---:R-:W-:-:S05]  /*1e50*/  IMAD.WIDE R2, R3, 0x4, R10 ;  /* 0x0000000403027825 */ /* 0x004fca00078e020a */
[----:B0-----:R-:W-:Y:S01]  /*1e60*/  STG.E desc[UR4][R2.64], R9 ;  /* 0x0000000902007986 */ /* 0x001fe2000c101904 */
[----:B------:R-:W-:Y:S05]  /*1e70*/  EXIT ;  /* 0x000000000000794d */ /* 0x000fea0003800000 */
        .weak           $__internal_8_$__cuda_sm20_div_rn_f64_full
        .type           $__internal_8_$__cuda_sm20_div_rn_f64_full,@function
        .size           $__internal_8_$__cuda_sm20_div_rn_f64_full,(.L_x_273 - $__internal_8_$__cuda_sm20_div_rn_f64_full)
$__internal_8_$__cuda_sm20_div_rn_f64_full:
[C---:B------:R-:W-:Y:S01]  /*1e80*/  FSETP.GEU.AND P0, PT, |R11|.reuse, 1.469367938527859385e-39, PT ;  /* 0x001000000b00780b */ /* 0x040fe20003f0e200 */
[----:B------:R-:W-:Y:S01]  /*1e90*/  IMAD.MOV.U32 R6, RZ, RZ, 0x1ca00000 ;  /* 0x1ca00000ff067424 */ /* 0x000fe200078e00ff */
[----:B------:R-:W-:Y:S01]  /*1ea0*/  LOP3.LUT R2, R11, 0x800fffff, RZ, 0xc0, !PT ;  /* 0x800fffff0b027812 */ /* 0x000fe200078ec0ff */
[----:B------:R-:W-:Y:S01]  /*1eb0*/  BSSY.RECONVERGENT B2, `(.L_x_258) ;  /* 0x0000054000027945 */ /* 0x000fe20003800200 */
[C---:B------:R-:W-:Y:S02]  /*1ec0*/  FSETP.GEU.AND P3, PT, |R13|.reuse, 1.469367938527859385e-39, PT ;  /* 0x001000000d00780b */ /* 0x040fe40003f6e200 */
[----:B------:R-:W-:Y:S01]  /*1ed0*/  LOP3.LUT R3, R2, 0x3ff00000, RZ, 0xfc, !PT ;  /* 0x3ff0000002037812 */ /* 0x000fe200078efcff */
[----:B------:R-:W-:Y:S01]  /*1ee0*/  IMAD.MOV.U32 R2, RZ, RZ, R10 ;  /* 0x000000ffff027224 */ /* 0x000fe200078e000a */
[----:B------:R-:W-:Y:S02]  /*1ef0*/  MOV R16, 0x1 ;  /* 0x0000000100107802 */ /* 0x000fe40000000f00 */
[----:B------:R-:W-:-:S02]  /*1f00*/  LOP3.LUT R22, R13, 0x7ff00000, RZ, 0xc0, !PT ;  /* 0x7ff000000d167812 */ /* 0x000fc400078ec0ff */
[C---:B------:R-:W-:Y:S01]  /*1f10*/  LOP3.LUT R23, R11.reuse, 0x7ff00000, RZ, 0xc0, !PT ;  /* 0x7ff000000b177812 */ /* 0x040fe200078ec0ff */
[----:B------:R-:W-:Y:S01]  /*1f20*/  @!P0 DMUL R2, R10, 8.98846567431157953865e+307 ;  /* 0x7fe000000a028828 */ /* 0x000fe20000000000 */
[----:B------:R-:W-:Y:S02]  /*1f30*/  MOV R25, R22 ;  /* 0x0000001600197202 */ /* 0x000fe40000000f00 */
[C---:B------:R-:W-:Y:S02]  /*1f40*/  ISETP.GE.U32.AND P2, PT, R22.reuse, R23, PT ;  /* 0x000000171600720c */ /* 0x040fe40003f46070 */
[----:B------:R-:W-:Y:S01]  /*1f50*/  @!P3 LOP3.LUT R19, R11, 0x7ff00000, RZ, 0xc0, !PT ;  /* 0x7ff000000b13b812 */ /* 0x000fe200078ec0ff */
[----:B------:R-:W0:Y:S03]  /*1f60*/  MUFU.RCP64H R17, R3 ;  /* 0x0000000300117308 */ /* 0x000e260000001800 */
[----:B------:R-:W-:-:S02]  /*1f70*/  @!P3 ISETP.GE.U32.AND P4, PT, R22, R19, PT ;  /* 0x000000131600b20c */ /* 0x000fc40003f86070 */
[----:B------:R-:W-:Y:S02]  /*1f80*/  @!P0 LOP3.LUT R23, R3, 0x7ff00000, RZ, 0xc0, !PT ;  /* 0x7ff0000003178812 */ /* 0x000fe400078ec0ff */
[----:B------:R-:W-:-:S04]  /*1f90*/  @!P3 SEL R19, R6, 0x63400000, !P4 ;  /* 0x634000000613b807 */ /* 0x000fc80006000000 */
[----:B------:R-:W-:-:S04]  /*1fa0*/  @!P3 LOP3.LUT R20, R19, 0x80000000, R13, 0xf8, !PT ;  /* 0x800000001314b812 */ /* 0x000fc800078ef80d */
[----:B------:R-:W-:Y:S01]  /*1fb0*/  @!P3 LOP3.LUT R21, R20, 0x100000, RZ, 0xfc, !PT ;  /* 0x001000001415b812 */ /* 0x000fe200078efcff */
[----:B------:R-:W-:Y:S01]  /*1fc0*/  @!P3 IMAD.MOV.U32 R20, RZ, RZ, RZ ;  /* 0x000000ffff14b224 */ /* 0x000fe200078e00ff */
[----:B0-----:R-:W-:-:S08]  /*1fd0*/  DFMA R14, R16, -R2, 1 ;  /* 0x3ff00000100e742b */ /* 0x001fd00000000802 */
[----:B------:R-:W-:-:S08]  /*1fe0*/  DFMA R14, R14, R14, R14 ;  /* 0x0000000e0e0e722b */ /* 0x000fd0000000000e */
[----:B------:R-:W-:Y:S01]  /*1ff0*/  DFMA R16, R16, R14, R16 ;  /* 0x0000000e1010722b */ /* 0x000fe20000000010 */
[----:B------:R-:W-:Y:S02]  /*2000*/  SEL R15, R6, 0x63400000, !P2 ;  /* 0x63400000060f7807 */ /* 0x000fe40005000000 */
[----:B------:R-:W-:Y:S02]  /*2010*/  MOV R14, R12 ;  /* 0x0000000c000e7202 */ /* 0x000fe40000000f00 */
        /* <DEDUP_REMOVED lines=8> */
[----:B------:R-:W-:Y:S01]  /*20a0*/  DFMA R20, R16, -R2, R14 ;  /* 0x800000021014722b */ /* 0x000fe2000000000e */
[----:B------:R-:W-:-:S04]  /*20b0*/  IADD3 R26, PT, PT, R23, -0x1, RZ ;  /* 0xffffffff171a7810 */ /* 0x000fc80007ffe0ff */
[----:B------:R-:W-:-:S03]  /*20c0*/  ISETP.GT.U32.OR P0, PT, R26, 0x7feffffe, P0 ;  /* 0x7feffffe1a00780c */ /* 0x000fc60000704470 */
[----:B------:R-:W-:-:S10]  /*20d0*/  DFMA R20, R18, R20, R16 ;  /* 0x000000141214722b */ /* 0x000fd40000000010 */
[----:B------:R-:W-:Y:S05]  /*20e0*/  @P0 BRA `(.L_x_259) ;  /* 0x00000000006c0947 */ /* 0x000fea0003800000 */
[----:B------:R-:W-:-:S04]  /*20f0*/  LOP3.LUT R13, R11, 0x7ff00000, RZ, 0xc0, !PT ;  /* 0x7ff000000b0d7812 */ /* 0x000fc800078ec0ff */
[CC--:B------:R-:W-:Y:S02]  /*2100*/  VIADDMNMX R12, R22.reuse, -R13.reuse, 0xb9600000, !PT ;  /* 0xb9600000160c7446 */ /* 0x0c0fe4000780090d */
[----:B------:R-:W-:Y:S02]  /*2110*/  ISETP.GE.U32.AND P0, PT, R22, R13, PT ;  /* 0x0000000d1600720c */ /* 0x000fe40003f06070 */
[----:B------:R-:W-:Y:S02]  /*2120*/  VIMNMX R12, PT, PT, R12, 0x46a00000, PT ;  /* 0x46a000000c0c7848 */ /* 0x000fe40003fe0100 */
[----:B------:R-:W-:-:S05]  /*2130*/  SEL R13, R6, 0x63400000, !P0 ;  /* 0x63400000060d7807 */ /* 0x000fca0004000000 */
[----:B------:R-:W-:Y:S02]  /*2140*/  IMAD.IADD R6, R12, 0x1, -R13 ;  /* 0x000000010c067824 */ /* 0x000fe400078e0a0d */
[----:B------:R-:W-:-:S03]  /*2150*/  IMAD.MOV.U32 R12, RZ, RZ, RZ ;  /* 0x000000ffff0c7224 */ /* 0x000fc600078e00ff */
[----:B------:R-:W-:-:S06]  /*2160*/  IADD3 R13, PT, PT, R6, 0x7fe00000, RZ ;  /* 0x7fe00000060d7810 */ /* 0x000fcc0007ffe0ff */
[----:B------:R-:W-:-:S10]  /*2170*/  DMUL R16, R20, R12 ;  /* 0x0000000c14107228 */ /* 0x000fd40000000000 */
[----:B------:R-:W-:-:S13]  /*2180*/  FSETP.GTU.AND P0, PT, |R17|, 1.469367938527859385e-39, PT ;  /* 0x001000001100780b */ /* 0x000fda0003f0c200 */
[----:B------:R-:W-:Y:S05]  /*2190*/  @P0 BRA `(.L_x_260) ;  /* 0x0000000000940947 */ /* 0x000fea0003800000 */
[----:B------:R-:W-:Y:S01]  /*21a0*/  DFMA R2, R20, -R2, R14 ;  /* 0x800000021402722b */ /* 0x000fe2000000000e */
[----:B------:R-:W-:-:S09]  /*21b0*/  MOV R12, RZ ;  /* 0x000000ff000c7202 */ /* 0x000fd20000000f00 */
        /* <DEDUP_REMOVED lines=14> */
.L_x_259:
[----:B------:R-:W-:-:S14]  /*22a0*/  DSETP.NAN.AND P0, PT, R12, R12, PT ;  /* 0x0000000c0c00722a */ /* 0x000fdc0003f08000 */
[----:B------:R-:W-:Y:S05]  /*22b0*/  @P0 BRA `(.L_x_261) ;  /* 0x0000000000440947 */ /* 0x000fea0003800000 */
[----:B------:R-:W-:-:S14]  /*22c0*/  DSETP.NAN.AND P0, PT, R10, R10, PT ;  /* 0x0000000a0a00722a */ /* 0x000fdc0003f08000 */
[----:B------:R-:W-:Y:S05]  /*22d0*/  @P0 BRA `(.L_x_262) ;  /* 0x0000000000300947 */ /* 0x000fea0003800000 */
[----:B------:R-:W-:Y:S01]  /*22e0*/  ISETP.NE.AND P0, PT, R25, R23, PT ;  /* 0x000000171900720c */ /* 0x000fe20003f05270 */
[----:B------:R-:W-:Y:S01]  /*22f0*/  IMAD.MOV.U32 R16, RZ, RZ, 0x0 ;  /* 0x00000000ff107424 */ /* 0x000fe200078e00ff */
[----:B------:R-:W-:-:S11]  /*2300*/  MOV R17, 0xfff80000 ;  /* 0xfff8000000117802 */ /* 0x000fd60000000f00 */
        /* <DEDUP_REMOVED lines=9> */
.L_x_262:
[----:B------:R-:W-:Y:S02]  /*23a0*/  LOP3.LUT R17, R11, 0x80000, RZ, 0xfc, !PT ;  /* 0x000800000b117812 */ /* 0x000fe400078efcff */
[----:B------:R-:W-:Y:S01]  /*23b0*/  MOV R16, R10 ;  /* 0x0000000a00107202 */ /* 0x000fe20000000f00 */
[----:B------:R-:W-:Y:S06]  /*23c0*/  BRA `(.L_x_260) ;  /* 0x0000000000087947 */ /* 0x000fec0003800000 */
.L_x_261:
[----:B------:R-:W-:Y:S01]  /*23d0*/  LOP3.LUT R17, R13, 0x80000, RZ, 0xfc, !PT ;  /* 0x000800000d117812 */ /* 0x000fe200078efcff */
[----:B------:R-:W-:-:S07]  /*23e0*/  IMAD.MOV.U32 R16, RZ, RZ, R12 ;  /* 0x000000ffff107224 */ /* 0x000fce00078e000c */
.L_x_260:
[----:B------:R-:W-:Y:S05]  /*23f0*/  BSYNC.RECONVERGENT B2 ;  /* 0x0000000000027941 */ /* 0x000fea0003800200 */
.L_x_258:
[----:B------:R-:W-:Y:S01]  /*2400*/  HFMA2 R25, -RZ, RZ, 0, 0 ;  /* 0x00000000ff197431 */ /* 0x000fe200000001ff */
[----:B------:R-:W-:Y:S01]  /*2410*/  MOV R2, R16 ;  /* 0x0000001000027202 */ /* 0x000fe20000000f00 */
[----:B------:R-:W-:Y:S02]  /*2420*/  IMAD.MOV.U32 R3, RZ, RZ, R17 ;  /* 0x000000ffff037224 */ /* 0x000fe400078e0011 */
[----:B------:R-:W-:Y:S05]  /*2430*/  RET.REL.NODEC R24 `(batchGradients3d) ;  /* 0xffffffd818f07950 */ /* 0x000fea0003c3ffff */
.L_x_263:
        /* <DEDUP_REMOVED lines=12> */
.L_x_273:


//--------------------- .nv.global.init           --------------------------
	.section	.nv.global.init,"aw",@progbits
	.align	16
.nv.global.init:
	.type		__cudart_sin_cos_coeffs,@object
	.size		__cudart_sin_cos_coeffs,(__cudart_i2opi_d - __cudart_sin_cos_coeffs)
__cudart_sin_cos_coeffs:
        /*0000*/ 	.byte	0x46, 0xd2, 0xb0, 0x2c, 0xf1, 0xe5, 0x5a, 0xbe, 0x92, 0xe3, 0xac, 0x69, 0xe3, 0x1d, 0xc7, 0x3e
        /*0010*/ 	.byte	0xa1, 0x62, 0xdb, 0x19, 0xa0, 0x01, 0x2a, 0xbf, 0x18, 0x08, 0x11, 0x11, 0x11, 0x11, 0x81, 0x3f
        /*0020*/ 	.byte	0x54, 0x55, 0x55, 0x55, 0x55, 0x55, 0xc5, 0xbf, 0x00, 0x00, 0x00, 0x00, 0x00, 0x00, 0x00, 0x00
        /*0030*/ 	.byte	0x00, 0x00, 0x00, 0x00, 0x00, 0x00, 0x00, 0x00, 0x64, 0x81, 0xfd, 0x20, 0x83, 0xff, 0xa8, 0xbd
        /*0040*/ 	.byte	0x28, 0x85, 0xef, 0xc1, 0xa7, 0xee, 0x21, 0x3e, 0xd9, 0xe6, 0x06, 0x8e, 0x4f, 0x7e, 0x92, 0xbe
        /*0050*/ 	.byte	0xe9, 0xbc, 0xdd, 0x19, 0xa0, 0x01, 0xfa, 0x3e, 0x47, 0x5d, 0xc1, 0x16, 0x6c, 0xc1, 0x56, 0xbf
        /*0060*/ 	.byte	0x51, 0x55, 0x55, 0x55, 0x55, 0x55, 0xa5, 0x3f, 0x00, 0x00, 0x00, 0x00, 0x00, 0x00, 0xe0, 0xbf
        /*0070*/ 	.byte	0x00, 0x00, 0x00, 0x00, 0x00, 0x00, 0xf0, 0x3f, 0x00, 0x00, 0x00, 0x00, 0x00, 0x00, 0x00, 0x00
	.type		__cudart_i2opi_d,@object
	.size		__cudart_i2opi_d,(.L_0 - __cudart_i2opi_d)
__cudart_i2opi_d:
        /* <DEDUP_REMOVED lines=9> */
.L_0:


//--------------------- .nv.shared.reserved.0     --------------------------
	.section	.nv.shared.reserved.0,"aw",@nobits
	.weak		__nv_reservedSMEM_offset_0_alias
	.size		__nv_reservedSMEM_offset_0_alias, 0, 64
	.other		__nv_reservedSMEM_offset_0_alias,@"STO_CUDA_RESERVED_SHARED STV_DEFAULT"
__nv_reservedSMEM_offset_0_alias:
	.zero		0
	.zero		64


//--------------------- .nv.constant0.eigenBatch2dKernel --------------------------
	.section	.nv.constant0.eigenBatch2dKernel,"a",@progbits
	.sectionflags	@""
	.align	4
.nv.constant0.eigenBatch2dKernel:
	.zero		1072


//--------------------- .nv.constant0.eigenBatch3dKernel --------------------------
	.section	.nv.constant0.eigenBatch3dKernel,"a",@progbits
	.sectionflags	@""
	.align	4
.nv.constant0.eigenBatch3dKernel:
	.zero		1176


//--------------------- .nv.constant0.multiplyScalarKernel --------------------------
	.section	.nv.constant0.multiplyScalarKernel,"a",@progbits
	.sectionflags	@""
	.align	4
.nv.constant0.multiplyScalarKernel:
	.zero		940


//--------------------- .nv.constant0.setEBEProductKernel --------------------------
	.section	.nv.constant0.setEBEProductKernel,"a",@progbits
	.sectionflags	@""
	.align	4
.nv.constant0.setEBEProductKernel:
	.zero		984


//--------------------- .nv.constant0.neighborhoodSum3dKernelZ --------------------------
	.section	.nv.constant0.neighborhoodSum3dKernelZ,"a",@progbits
	.sectionflags	@""
	.align	4
.nv.constant0.neighborhoodSum3dKernelZ:
	.zero		972


//--------------------- .nv.constant0.neighborhoodSum3dKernelY --------------------------
	.section	.nv.constant0.neighborhoodSum3dKernelY,"a",@progbits
	.sectionflags	@""
	.align	4
.nv.constant0.neighborhoodSum3dKernelY:
	.zero		968


//--------------------- .nv.constant0.neighborhoodSum3dKernelX --------------------------
	.section	.nv.constant0.neighborhoodSum3dKernelX,"a",@progbits
	.sectionflags	@""
	.align	4
.nv.constant0.neighborhoodSum3dKernelX:
	.zero		968


//--------------------- .nv.constant0.batchGradients2d --------------------------
	.section	.nv.constant0.batchGradients2d,"a",@progbits
	.sectionflags	@""
	.align	4
.nv.constant0.batchGradients2d:
	.zero		992


//--------------------- .nv.constant0.batchGradients3d --------------------------
	.section	.nv.constant0.batchGradients3d,"a",@progbits
	.sectionflags	@""
	.align	4
.nv.constant0.batchGradients3d:
	.zero		1016


//--------------------- SYMBOLS --------------------------

	.type		.nv.reservedSmem.offset0,@object
	.size		.nv.reservedSmem.offset0,0x4
